	.target	sm_100a

	.elftype	@"ET_EXEC"


//--------------------- .note.nv.tkinfo           --------------------------
	.section	.note.nv.tkinfo,"",@"SHT_NOTE"
	.sectionflags	@"SHF_NOTE_NV_TKINFO"
	.tkinfo
        /*0018*/ 	.word	0x00000002
        /*0030*/ 	.string	""
        /*0030*/ 	.string	"ptxas"
        /*0030*/ 	.string	"Cuda compilation tools, release 13.0, V13.0.88"
        /*0030*/ 	.string	"Build cuda_13.0.r13.0/compiler.36424714_0"
        /*0030*/ 	.string	"-arch sm_100a -m 64 "



//--------------------- .note.nv.cuinfo           --------------------------
	.section	.note.nv.cuinfo,"",@"SHT_NOTE"
	.sectionflags	@"SHF_NOTE_NV_CUINFO"
        /*0018*/ 	.short	0x0002
        /*001a*/ 	.short	0x0064
        /*001c*/ 	.short	0x0082
	.zero		2


//--------------------- .nv.info                  --------------------------
	.section	.nv.info,"",@"SHT_CUDA_INFO"
	.align	4


	//----- nvinfo : EIATTR_REGCOUNT
	.align		4
        /*0000*/ 	.byte	0x04, 0x2f
        /*0002*/ 	.short	(.L_34 - .L_33)
	.align		4
.L_33:
        /*0004*/ 	.word	index@(_ZN7cutlass13device_kernelINS_4fmha6kernel36Sm100FmhaFwdKernelTmaWarpspecializedIN4cute5tupleIJiiiNS5_IJNS5_IJiiEEEiEEEEEENS1_10collective38Sm100FmhaFwdMainloopTmaWarpspecializedINS_6half_tEffNS5_IJNS4_1CILi256EEENSC_ILi64EEENSC_ILi128EEEEEENS5_IJiNSC_ILi1EEES7_EEENS5_IJiSH_NS5_IJNS5_IJNSC_ILi0EEEiEEEiEEEEEESM_NS9_6NoMaskENS5_IJNSC_ILi2EEESH_SH_EEENSC_ILb0EEEEENS9_38Sm100FmhaFwdEpilogueTmaWarpspecializedISB_fNS5_IJSF_SF_SE_EEESI_NS5_IJSH_S7_EEESQ_EENS2_23PersistentTileSchedulerENS2_41Sm100FmhaCtxKernelWarpspecializedScheduleEEEEEvNT_6ParamsE)
        /*0008*/ 	.word	0x00000080


	//----- nvinfo : EIATTR_FRAME_SIZE
	.align		4
.L_34:
        /*000c*/ 	.byte	0x04, 0x11
        /*000e*/ 	.short	(.L_36 - .L_35)
	.align		4
.L_35:
        /*0010*/ 	.word	index@($__internal_3_$__cuda_sm3x_div_rn_noftz_f32_slowpath)
        /*0014*/ 	.word	0x000000a8


	//----- nvinfo : EIATTR_FRAME_SIZE
	.align		4
.L_36:
        /*0018*/ 	.byte	0x04, 0x11
        /*001a*/ 	.short	(.L_38 - .L_37)
	.align		4
.L_37:
        /*001c*/ 	.word	index@($__internal_2_$__cuda_sm10x_tcgen05_guardrail_trap_unallocated_columns_being_dealloced)
        /*0020*/ 	.word	0x000000a8


	//----- nvinfo : EIATTR_FRAME_SIZE
	.align		4
.L_38:
        /*0024*/ 	.byte	0x04, 0x11
        /*0026*/ 	.short	(.L_40 - .L_39)
	.align		4
.L_39:
        /*0028*/ 	.word	index@($__internal_1_$__cuda_sm10x_tcgen05_guardrail_trap_phase_invalid_during_alloc)
        /*002c*/ 	.word	0x000000a8


	//----- nvinfo : EIATTR_FRAME_SIZE
	.align		4
.L_40:
        /*0030*/ 	.byte	0x04, 0x11
        /*0032*/ 	.short	(.L_42 - .L_41)
	.align		4
.L_41:
        /*0034*/ 	.word	index@($__internal_0_$__cuda_sm10x_tcgen05_guardrail_trap_col_being_dealloced_not_returned_by_alloc)
        /*0038*/ 	.word	0x000000a8


	//----- nvinfo : EIATTR_FRAME_SIZE
	.align		4
.L_42:
        /*003c*/ 	.byte	0x04, 0x11
        /*003e*/ 	.short	(.L_44 - .L_43)
	.align		4
.L_43:
        /*0040*/ 	.word	index@(_ZN7cutlass13device_kernelINS_4fmha6kernel36Sm100FmhaFwdKernelTmaWarpspecializedIN4cute5tupleIJiiiNS5_IJNS5_IJiiEEEiEEEEEENS1_10collective38Sm100FmhaFwdMainloopTmaWarpspecializedINS_6half_tEffNS5_IJNS4_1CILi256EEENSC_ILi64EEENSC_ILi128EEEEEENS5_IJiNSC_ILi1EEES7_EEENS5_IJiSH_NS5_IJNS5_IJNSC_ILi0EEEiEEEiEEEEEESM_NS9_6NoMaskENS5_IJNSC_ILi2EEESH_SH_EEENSC_ILb0EEEEENS9_38Sm100FmhaFwdEpilogueTmaWarpspecializedISB_fNS5_IJSF_SF_SE_EEESI_NS5_IJSH_S7_EEESQ_EENS2_23PersistentTileSchedulerENS2_41Sm100FmhaCtxKernelWarpspecializedScheduleEEEEEvNT_6ParamsE)
        /*0044*/ 	.word	0x000000a8


	//----- nvinfo : EIATTR_MIN_STACK_SIZE
	.align		4
.L_44:
        /*0048*/ 	.byte	0x04, 0x12
        /*004a*/ 	.short	(.L_46 - .L_45)
	.align		4
.L_45:
        /*004c*/ 	.word	index@(_ZN7cutlass13device_kernelINS_4fmha6kernel36Sm100FmhaFwdKernelTmaWarpspecializedIN4cute5tupleIJiiiNS5_IJNS5_IJiiEEEiEEEEEENS1_10collective38Sm100FmhaFwdMainloopTmaWarpspecializedINS_6half_tEffNS5_IJNS4_1CILi256EEENSC_ILi64EEENSC_ILi128EEEEEENS5_IJiNSC_ILi1EEES7_EEENS5_IJiSH_NS5_IJNS5_IJNSC_ILi0EEEiEEEiEEEEEESM_NS9_6NoMaskENS5_IJNSC_ILi2EEESH_SH_EEENSC_ILb0EEEEENS9_38Sm100FmhaFwdEpilogueTmaWarpspecializedISB_fNS5_IJSF_SF_SE_EEESI_NS5_IJSH_S7_EEESQ_EENS2_23PersistentTileSchedulerENS2_41Sm100FmhaCtxKernelWarpspecializedScheduleEEEEEvNT_6ParamsE)
        /*0050*/ 	.word	0x000000a8
.L_46:


//--------------------- .nv.compat                --------------------------
	.section	.nv.compat,"",@"SHT_CUDA_COMPAT_INFO"
	.align	4
        /*0000*/ 	.byte	0x02, 0x09, 0x01, 0x00, 0x02, 0x02, 0x02, 0x00, 0x02, 0x05, 0x05, 0x00, 0x03, 0x07, 0x01, 0x01
        /*0010*/ 	.byte	0x02, 0x03, 0x01, 0x00, 0x02, 0x06, 0x01, 0x00, 0x04, 0x0b, 0x08, 0x00, 0x01, 0x00, 0x00, 0x00
        /*0020*/ 	.byte	0x00, 0x00, 0x00, 0x00


//--------------------- .nv.info._ZN7cutlass13device_kernelINS_4fmha6kernel36Sm100FmhaFwdKernelTmaWarpspecializedIN4cute5tupleIJiiiNS5_IJNS5_IJiiEEEiEEEEEENS1_10collective38Sm100FmhaFwdMainloopTmaWarpspecializedINS_6half_tEffNS5_IJNS4_1CILi256EEENSC_ILi64EEENSC_ILi128EEEEEENS5_IJiNSC_ILi1EEES7_EEENS5_IJiSH_NS5_IJNS5_IJNSC_ILi0EEEiEEEiEEEEEESM_NS9_6NoMaskENS5_IJNSC_ILi2EEESH_SH_EEENSC_ILb0EEEEENS9_38Sm100FmhaFwdEpilogueTmaWarpspecializedISB_fNS5_IJSF_SF_SE_EEESI_NS5_IJSH_S7_EEESQ_EENS2_23PersistentTileSchedulerENS2_41Sm100FmhaCtxKernelWarpspecializedScheduleEEEEEvNT_6ParamsE --------------------------
	.section	.nv.info._ZN7cutlass13device_kernelINS_4fmha6kernel36Sm100FmhaFwdKernelTmaWarpspecializedIN4cute5tupleIJiiiNS5_IJNS5_IJiiEEEiEEEEEENS1_10collective38Sm100FmhaFwdMainloopTmaWarpspecializedINS_6half_tEffNS5_IJNS4_1CILi256EEENSC_ILi64EEENSC_ILi128EEEEEENS5_IJiNSC_ILi1EEES7_EEENS5_IJiSH_NS5_IJNS5_IJNSC_ILi0EEEiEEEiEEEEEESM_NS9_6NoMaskENS5_IJNSC_ILi2EEESH_SH_EEENSC_ILb0EEEEENS9_38Sm100FmhaFwdEpilogueTmaWarpspecializedISB_fNS5_IJSF_SF_SE_EEESI_NS5_IJSH_S7_EEESQ_EENS2_23PersistentTileSchedulerENS2_41Sm100FmhaCtxKernelWarpspecializedScheduleEEEEEvNT_6ParamsE,"",@"SHT_CUDA_INFO"
	.sectionflags	@""
	.align	4


	//----- nvinfo : EIATTR_CUDA_API_VERSION
	.align		4
        /*0000*/ 	.byte	0x04, 0x37
        /*0002*/ 	.short	(.L_48 - .L_47)
.L_47:
        /*0004*/ 	.word	0x00000082


	//----- nvinfo : EIATTR_KPARAM_INFO
	.align		4
.L_48:
        /*0008*/ 	.byte	0x04, 0x17
        /*000a*/ 	.short	(.L_50 - .L_49)
.L_49:
        /*000c*/ 	.word	0x00000000
        /*0010*/ 	.short	0x0000
        /*0012*/ 	.short	0x0000
        /*0014*/ 	.byte	0x00, 0xf0, 0x01, 0x18


	//----- nvinfo : EIATTR_AT_ENTRY_FRAGMENTS
	.align		4
.L_50:
        /*0018*/ 	.byte	0x04, 0x4f
        /*001a*/ 	.short	(.L_52 - .L_51)


	//   ....[0]....
.L_51:
        /*001c*/ 	.word	0x00000006


	//----- nvinfo : EIATTR_RESERVED_SMEM_USED
	.align		4
.L_52:
        /*0020*/ 	.byte	0x01, 0x41
	.zero		2


	//----- nvinfo : EIATTR_SPARSE_MMA_MASK
	.align		4
        /*0024*/ 	.byte	0x03, 0x50
        /*0026*/ 	.short	0x0000


	//----- nvinfo : EIATTR_TCGEN05_1CTA_USED
	.align		4
        /*0028*/ 	.byte	0x01, 0x51
	.zero		2


	//----- nvinfo : EIATTR_MAXREG_COUNT
	.align		4
        /*002c*/ 	.byte	0x03, 0x1b
        /*002e*/ 	.short	0x0080


	//----- nvinfo : EIATTR_NUM_BARRIERS
	.align		4
        /*0030*/ 	.byte	0x02, 0x4c
        /*0032*/ 	.byte	0x01
	.zero		1


	//----- nvinfo : EIATTR_EXTERNS
	.align		4
        /*0034*/ 	.byte	0x04, 0x0f
        /*0036*/ 	.short	(.L_54 - .L_53)


	//   ....[0]....
	.align		4
.L_53:
        /*0038*/ 	.word	index@(vprintf)


	//   ....[1]....
	.align		4
        /*003c*/ 	.word	index@(__assertfail)


	//----- nvinfo : EIATTR_ANNOTATIONS
	.align		4
.L_54:
        /*0040*/ 	.byte	0x04, 0x55
        /*0042*/ 	.short	(.L_56 - .L_55)


	//   ....[0]....
.L_55:
        /*0044*/ 	.word	0x00000001
        /*0048*/ 	.byte	0xa0, 0x85, 0x00, 0x00, 0x01, 0x00, 0x00, 0x00, 0xf0, 0x85, 0x00, 0x00, 0x01, 0x00, 0x00, 0x00
        /* <DEDUP_REMOVED lines=28> */
        /*0218*/ 	.byte	0x40, 0x7d, 0x01, 0x00, 0x01, 0x00, 0x00, 0x00, 0x70, 0x7d, 0x01, 0x00


	//----- nvinfo : EIATTR_MERCURY_ISA_VERSION
	.align		4
.L_56:
        /*0224*/ 	.byte	0x03, 0x5f
        /*0226*/ 	.short	0x0101


	//----- nvinfo : EIATTR_INT_WARP_WIDE_INSTR_OFFSETS
	.align		4
        /*0228*/ 	.byte	0x04, 0x31
        /*022a*/ 	.short	(.L_58 - .L_57)


	//   ....[0]....
.L_57:
        /*022c*/ 	.word	0x00019570


	//   ....[1]....
        /*0230*/ 	.word	0x00019590


	//   ....[2]....
        /*0234*/ 	.word	0x000195c0


	//----- nvinfo : EIATTR_COOP_GROUP_MASK_REGIDS
	.align		4
.L_58:
        /*0238*/ 	.byte	0x04, 0x29
        /*023a*/ 	.short	(.L_60 - .L_59)


	//   ....[0]....
.L_59:
        /*023c*/ 	.word	0xffffffff


	//   ....[1]....
        /*0240*/ 	.word	0xffffffff


	//   ....[2]....
        /*0244*/ 	.word	0xffffffff


	//   ....[3]....
        /*0248*/ 	.word	0xffffffff


	//   ....[4]....
        /*024c*/ 	.word	0xffffffff


	//   ....[5]....
        /*0250*/ 	.word	0xffffffff


	//   ....[6]....
        /*0254*/ 	.word	0xffffffff


	//   ....[7]....
        /*0258*/ 	.word	0xffffffff


	//   ....[8]....
        /*025c*/ 	.word	0xffffffff


	//   ....[9]....
        /*0260*/ 	.word	0xffffffff


	//   ....[10]....
        /*0264*/ 	.word	0xffffffff


	//   ....[11]....
        /*0268*/ 	.word	0xffffffff


	//   ....[12]....
        /*026c*/ 	.word	0xffffffff


	//   ....[13]....
        /*0270*/ 	.word	0xffffffff


	//   ....[14]....
        /*0274*/ 	.word	0xffffffff


	//   ....[15]....
        /*0278*/ 	.word	0xffffffff


	//   ....[16]....
        /*027c*/ 	.word	0xffffffff


	//   ....[17]....
        /*0280*/ 	.word	0xffffffff


	//----- nvinfo : EIATTR_COOP_GROUP_INSTR_OFFSETS
	.align		4
.L_60:
        /*0284*/ 	.byte	0x04, 0x28
        /*0286*/ 	.short	(.L_62 - .L_61)


	//   ....[0]....
.L_61:
        /*0288*/ 	.word	0x00000120


	//   ....[1]....
        /*028c*/ 	.word	0x000008e0


	//   ....[2]....
        /*0290*/ 	.word	0x00000b10


	//   ....[3]....
        /*0294*/ 	.word	0x00000c40


	//   ....[4]....
        /*0298*/ 	.word	0x00000d80


	//   ....[5]....
        /*029c*/ 	.word	0x00001040


	//   ....[6]....
        /*02a0*/ 	.word	0x00001230


	//   ....[7]....
        /*02a4*/ 	.word	0x00001320


	//   ....[8]....
        /*02a8*/ 	.word	0x00001480


	//   ....[9]....
        /*02ac*/ 	.word	0x000015e0


	//   ....[10]....
        /*02b0*/ 	.word	0x000019d0


	//   ....[11]....
        /*02b4*/ 	.word	0x00001be0


	//   ....[12]....
        /*02b8*/ 	.word	0x00001bf0


	//   ....[13]....
        /*02bc*/ 	.word	0x0000a6c0


	//   ....[14]....
        /*02c0*/ 	.word	0x0000ba00


	//   ....[15]....
        /*02c4*/ 	.word	0x000115b0


	//   ....[16]....
        /*02c8*/ 	.word	0x00019470


	//   ....[17]....
        /*02cc*/ 	.word	0x00019690


	//----- nvinfo : EIATTR_REG_RECONFIG
	.align		4
.L_62:
        /*02d0*/ 	.byte	0x01, 0x54
	.zero		2


	//----- nvinfo : EIATTR_VRC_CTA_INIT_COUNT
	.align		4
        /*02d4*/ 	.byte	0x02, 0x4a
        /*02d6*/ 	.byte	0x80
	.zero		1


	//----- nvinfo : EIATTR_SYSCALL_OFFSETS
	.align		4
        /*02d8*/ 	.byte	0x04, 0x46
        /*02da*/ 	.short	(.L_64 - .L_63)


	//   ....[0]....
.L_63:
        /*02dc*/ 	.word	0x00004aa0


	//   ....[1]....
        /*02e0*/ 	.word	0x00004b60


	//   ....[2]....
        /*02e4*/ 	.word	0x00004bd0


	//   ....[3]....
        /*02e8*/ 	.word	0x00004c40


	//   ....[4]....
        /*02ec*/ 	.word	0x00004cb0


	//   ....[5]....
        /*02f0*/ 	.word	0x00004d50


	//   ....[6]....
        /*02f4*/ 	.word	0x00004e30


	//   ....[7]....
        /*02f8*/ 	.word	0x00004ed0


	//   ....[8]....
        /*02fc*/ 	.word	0x00004f70


	//   ....[9]....
        /*0300*/ 	.word	0x00005010


	//   ....[10]....
        /*0304*/ 	.word	0x00005080


	//   ....[11]....
        /*0308*/ 	.word	0x00005120


	//   ....[12]....
        /*030c*/ 	.word	0x000051c0


	//   ....[13]....
        /*0310*/ 	.word	0x00005230


	//   ....[14]....
        /*0314*/ 	.word	0x000052d0


	//   ....[15]....
        /*0318*/ 	.word	0x00005370


	//   ....[16]....
        /*031c*/ 	.word	0x00005410


	//   ....[17]....
        /*0320*/ 	.word	0x000054b0


	//   ....[18]....
        /*0324*/ 	.word	0x00005520


	//   ....[19]....
        /*0328*/ 	.word	0x000055c0


	//   ....[20]....
        /*032c*/ 	.word	0x00005660


	//   ....[21]....
        /*0330*/ 	.word	0x000056d0


	//   ....[22]....
        /*0334*/ 	.word	0x00005770


	//   ....[23]....
        /*0338*/ 	.word	0x00005810


	//   ....[24]....
        /*033c*/ 	.word	0x000058b0


	//   ....[25]....
        /*0340*/ 	.word	0x00005950


	//   ....[26]....
        /*0344*/ 	.word	0x000059c0


	//   ....[27]....
        /*0348*/ 	.word	0x00005a60


	//   ....[28]....
        /*034c*/ 	.word	0x00005b00


	//   ....[29]....
        /*0350*/ 	.word	0x00005b70


	//   ....[30]....
        /*0354*/ 	.word	0x00005c10


	//   ....[31]....
        /*0358*/ 	.word	0x00005cb0


	//   ....[32]....
        /*035c*/ 	.word	0x00005d50


	//   ....[33]....
        /*0360*/ 	.word	0x00005df0


	//   ....[34]....
        /*0364*/ 	.word	0x00005e90


	//   ....[35]....
        /*0368*/ 	.word	0x00005f30


	//   ....[36]....
        /*036c*/ 	.word	0x00005fa0


	//   ....[37]....
        /*0370*/ 	.word	0x00006040


	//   ....[38]....
        /*0374*/ 	.word	0x000060e0


	//   ....[39]....
        /*0378*/ 	.word	0x00006150


	//   ....[40]....
        /*037c*/ 	.word	0x000061f0


	//   ....[41]....
        /*0380*/ 	.word	0x00006290


	//   ....[42]....
        /*0384*/ 	.word	0x00006330


	//   ....[43]....
        /*0388*/ 	.word	0x000063d0


	//   ....[44]....
        /*038c*/ 	.word	0x00006440


	//   ....[45]....
        /*0390*/ 	.word	0x000064e0


	//   ....[46]....
        /*0394*/ 	.word	0x00006580


	//   ....[47]....
        /*0398*/ 	.word	0x000065f0


	//   ....[48]....
        /*039c*/ 	.word	0x00006690


	//   ....[49]....
        /*03a0*/ 	.word	0x00006730


	//   ....[50]....
        /*03a4*/ 	.word	0x000067d0


	//   ....[51]....
        /*03a8*/ 	.word	0x00006870


	//   ....[52]....
        /*03ac*/ 	.word	0x000068e0


	//   ....[53]....
        /*03b0*/ 	.word	0x00006970


	//   ....[54]....
        /*03b4*/ 	.word	0x00006a10


	//   ....[55]....
        /*03b8*/ 	.word	0x00006a80


	//   ....[56]....
        /*03bc*/ 	.word	0x00006b20


	//   ....[57]....
        /*03c0*/ 	.word	0x00006bc0


	//   ....[58]....
        /*03c4*/ 	.word	0x00006c60


	//   ....[59]....
        /*03c8*/ 	.word	0x00006d00


	//   ....[60]....
        /*03cc*/ 	.word	0x0000a860


	//   ....[61]....
        /*03d0*/ 	.word	0x0000aa90


	//   ....[62]....
        /*03d4*/ 	.word	0x0000acc0


	//   ....[63]....
        /*03d8*/ 	.word	0x0000aef0


	//   ....[64]....
        /*03dc*/ 	.word	0x0000b120


	//   ....[65]....
        /*03e0*/ 	.word	0x0000b350


	//   ....[66]....
        /*03e4*/ 	.word	0x0000b580


	//   ....[67]....
        /*03e8*/ 	.word	0x0000bba0


	//   ....[68]....
        /*03ec*/ 	.word	0x0000bdd0


	//   ....[69]....
        /*03f0*/ 	.word	0x0000c000


	//   ....[70]....
        /*03f4*/ 	.word	0x0000c230


	//   ....[71]....
        /*03f8*/ 	.word	0x0000c460


	//   ....[72]....
        /*03fc*/ 	.word	0x0000c690


	//   ....[73]....
        /*0400*/ 	.word	0x0000c8c0


	//   ....[74]....
        /*0404*/ 	.word	0x0000d250


	//   ....[75]....
        /*0408*/ 	.word	0x0000d590


	//   ....[76]....
        /*040c*/ 	.word	0x0000d8d0


	//   ....[77]....
        /*0410*/ 	.word	0x0000dc10


	//   ....[78]....
        /*0414*/ 	.word	0x0000df50


	//   ....[79]....
        /*0418*/ 	.word	0x0000e290


	//   ....[80]....
        /*041c*/ 	.word	0x0000e5d0


	//   ....[81]....
        /*0420*/ 	.word	0x0000f430


	//   ....[82]....
        /*0424*/ 	.word	0x0000f770


	//   ....[83]....
        /*0428*/ 	.word	0x0000fab0


	//   ....[84]....
        /*042c*/ 	.word	0x0000fdf0


	//   ....[85]....
        /*0430*/ 	.word	0x00010130


	//   ....[86]....
        /*0434*/ 	.word	0x00010470


	//   ....[87]....
        /*0438*/ 	.word	0x000107b0


	//   ....[88]....
        /*043c*/ 	.word	0x00011750


	//   ....[89]....
        /*0440*/ 	.word	0x000118a0


	//   ....[90]....
        /*0444*/ 	.word	0x00011c30


	//   ....[91]....
        /*0448*/ 	.word	0x000132a0


	//   ....[92]....
        /*044c*/ 	.word	0x000138a0


	//----- nvinfo : EIATTR_MBARRIER_INSTR_OFFSETS
	.align		4
.L_64:
        /*0450*/ 	.byte	0x04, 0x39
        /*0452*/ 	.short	(.L_66 - .L_65)


	//   ....[0]....
.L_65:
        /*0454*/ 	.word	0x000009c0
        /*0458*/ 	.word	0x000000ff
        /*045c*/ 	.word	0x0002c000
        /*0460*/ 	.short	0x0100
        /*0462*/ 	.byte	0x05
	.zero		1


	//   ....[1]....
        /*0464*/ 	.word	0x000009d0
        /*0468*/ 	.word	0x000000ff
        /*046c*/ 	.word	0x0002c010
        /*0470*/ 	.short	0x0100
        /*0472*/ 	.byte	0x05
	.zero		1


	//   ....[2]....
        /*0474*/ 	.word	0x000009e0
        /*0478*/ 	.word	0x000000ff
        /*047c*/ 	.word	0x0002c008
        /*0480*/ 	.short	0x0100
        /*0482*/ 	.byte	0x05
	.zero		1


	//   ....[3]....
        /*0484*/ 	.word	0x000009f0
        /*0488*/ 	.word	0x000000ff
        /*048c*/ 	.word	0x0002c018
        /*0490*/ 	.short	0x0100
        /*0492*/ 	.byte	0x05
	.zero		1


	//   ....[4]....
        /*0494*/ 	.word	0x00000bd0
        /*0498*/ 	.word	0x000000ff
        /*049c*/ 	.word	0x0002c020
        /*04a0*/ 	.short	0x0100
        /*04a2*/ 	.byte	0x05
	.zero		1


	//   ....[5]....
        /*04a4*/ 	.word	0x00000be0
        /*04a8*/ 	.word	0x000000ff
        /*04ac*/ 	.word	0x0002c038
        /*04b0*/ 	.short	0x0100
        /*04b2*/ 	.byte	0x05
	.zero		1


	//   ....[6]....
        /*04b4*/ 	.word	0x00000bf0
        /*04b8*/ 	.word	0x000000ff
        /*04bc*/ 	.word	0x0002c028
        /*04c0*/ 	.short	0x0100
        /*04c2*/ 	.byte	0x05
	.zero		1


	//   ....[7]....
        /*04c4*/ 	.word	0x00000c00
        /*04c8*/ 	.word	0x000000ff
        /*04cc*/ 	.word	0x0002c040
        /*04d0*/ 	.short	0x0100
        /*04d2*/ 	.byte	0x05
	.zero		1


	//   ....[8]....
        /*04d4*/ 	.word	0x00000c10
        /*04d8*/ 	.word	0x000000ff
        /*04dc*/ 	.word	0x0002c030
        /*04e0*/ 	.short	0x0100
        /*04e2*/ 	.byte	0x05
	.zero		1


	//   ....[9]....
        /*04e4*/ 	.word	0x00000c20
        /*04e8*/ 	.word	0x000000ff
        /*04ec*/ 	.word	0x0002c048
        /*04f0*/ 	.short	0x0100
        /*04f2*/ 	.byte	0x05
	.zero		1


	//   ....[10]....
        /*04f4*/ 	.word	0x00000d50
        /*04f8*/ 	.word	0x000000ff
        /*04fc*/ 	.word	0x0002c050
        /*0500*/ 	.short	0x0100
        /*0502*/ 	.byte	0x06
	.zero		1


	//   ....[11]....
        /*0504*/ 	.word	0x00000d60
        /*0508*/ 	.word	0x000000ff
        /*050c*/ 	.word	0x0002c058
        /*0510*/ 	.short	0x0100
        /*0512*/ 	.byte	0x06
	.zero		1


	//   ....[12]....
        /*0514*/ 	.word	0x00000f10
        /*0518*/ 	.word	0x000000ff
        /*051c*/ 	.word	0x0002c060
        /*0520*/ 	.short	0x0100
        /*0522*/ 	.byte	0x08
	.zero		1


	//   ....[13]....
        /*0524*/ 	.word	0x00000f20
        /*0528*/ 	.word	0x000000ff
        /*052c*/ 	.word	0x0002c068
        /*0530*/ 	.short	0x0100
        /*0532*/ 	.byte	0x08
	.zero		1


	//   ....[14]....
        /*0534*/ 	.word	0x00001100
        /*0538*/ 	.word	0x000000ff
        /*053c*/ 	.word	0x0002c070
        /*0540*/ 	.short	0x0100
        /*0542*/ 	.byte	0x08
	.zero		1


	//   ....[15]....
        /*0544*/ 	.word	0x00001110
        /*0548*/ 	.word	0x000000ff
        /*054c*/ 	.word	0x0002c078
        /*0550*/ 	.short	0x0100
        /*0552*/ 	.byte	0x08
	.zero		1


	//   ....[16]....
        /*0554*/ 	.word	0x000012f0
        /*0558*/ 	.word	0x000000ff
        /*055c*/ 	.word	0x0002c080
        /*0560*/ 	.short	0x0100
        /*0562*/ 	.byte	0x09
	.zero		1


	//   ....[17]....
        /*0564*/ 	.word	0x00001300
        /*0568*/ 	.word	0x000000ff
        /*056c*/ 	.word	0x0002c088
        /*0570*/ 	.short	0x0100
        /*0572*/ 	.byte	0x09
	.zero		1


	//   ....[18]....
        /*0574*/ 	.word	0x00001430
        /*0578*/ 	.word	0x000000ff
        /*057c*/ 	.word	0x0002c090
        /*0580*/ 	.short	0x0100
        /*0582*/ 	.byte	0x0a
	.zero		1


	//   ....[19]....
        /*0584*/ 	.word	0x00001440
        /*0588*/ 	.word	0x000000ff
        /*058c*/ 	.word	0x0002c0a0
        /*0590*/ 	.short	0x0100
        /*0592*/ 	.byte	0x0a
	.zero		1


	//   ....[20]....
        /*0594*/ 	.word	0x00001450
        /*0598*/ 	.word	0x000000ff
        /*059c*/ 	.word	0x0002c098
        /*05a0*/ 	.short	0x0100
        /*05a2*/ 	.byte	0x0a
	.zero		1


	//   ....[21]....
        /*05a4*/ 	.word	0x00001460
        /*05a8*/ 	.word	0x000000ff
        /*05ac*/ 	.word	0x0002c0a8
        /*05b0*/ 	.short	0x0100
        /*05b2*/ 	.byte	0x0a
	.zero		1


	//   ....[22]....
        /*05b4*/ 	.word	0x00001590
        /*05b8*/ 	.word	0x000000ff
        /*05bc*/ 	.word	0x0002c0b0
        /*05c0*/ 	.short	0x0100
        /*05c2*/ 	.byte	0x0a
	.zero		1


	//   ....[23]....
        /*05c4*/ 	.word	0x000015a0
        /*05c8*/ 	.word	0x000000ff
        /*05cc*/ 	.word	0x0002c0c0
        /*05d0*/ 	.short	0x0100
        /*05d2*/ 	.byte	0x0a
	.zero		1


	//   ....[24]....
        /*05d4*/ 	.word	0x000015b0
        /*05d8*/ 	.word	0x000000ff
        /*05dc*/ 	.word	0x0002c0b8
        /*05e0*/ 	.short	0x0100
        /*05e2*/ 	.byte	0x0a
	.zero		1


	//   ....[25]....
        /*05e4*/ 	.word	0x000015c0
        /*05e8*/ 	.word	0x000000ff
        /*05ec*/ 	.word	0x0002c0c8
        /*05f0*/ 	.short	0x0100
        /*05f2*/ 	.byte	0x0a
	.zero		1


	//   ....[26]....
        /*05f4*/ 	.word	0x000016c0
        /*05f8*/ 	.word	0x000000ff
        /*05fc*/ 	.word	0x0002c0d0
        /*0600*/ 	.short	0x0100
        /*0602*/ 	.byte	0x09
	.zero		1


	//   ....[27]....
        /*0604*/ 	.word	0x000016d0
        /*0608*/ 	.word	0x000000ff
        /*060c*/ 	.word	0x0002c0d8
        /*0610*/ 	.short	0x0100
        /*0612*/ 	.byte	0x09
	.zero		1


	//   ....[28]....
        /*0614*/ 	.word	0x00001cc0
        /*0618*/ 	.word	0x000000ff
        /*061c*/ 	.word	0x0002c000
        /*0620*/ 	.short	0x010a
        /*0622*/ 	.byte	0x0c
	.zero		1


	//   ....[29]....
        /*0624*/ 	.word	0x00001d40
        /*0628*/ 	.word	0x000000ff
        /*062c*/ 	.word	0x0002c020
        /*0630*/ 	.short	0x010a
        /*0632*/ 	.byte	0x05
	.zero		1


	//   ....[30]....
        /*0634*/ 	.word	0x00001e30
        /*0638*/ 	.word	0x000000ff
        /*063c*/ 	.word	0x0002c058
        /*0640*/ 	.short	0x010a
        /*0642*/ 	.byte	0x0c
	.zero		1


	//   ....[31]....
        /*0644*/ 	.word	0x00002300
        /*0648*/ 	.word	0x000000ff
        /*064c*/ 	.word	0x0002c008
        /*0650*/ 	.short	0x010a
        /*0652*/ 	.byte	0x0c
	.zero		1


	//   ....[32]....
        /*0654*/ 	.word	0x00002390
        /*0658*/ 	.word	0x000000ff
        /*065c*/ 	.word	0x0002c068
        /*0660*/ 	.short	0x010a
        /*0662*/ 	.byte	0x0c
	.zero		1


	//   ....[33]....
        /*0664*/ 	.word	0x00002850
        /*0668*/ 	.word	0x000000ff
        /*066c*/ 	.word	0x0002c020
        /*0670*/ 	.short	0x010a
        /*0672*/ 	.byte	0x05
	.zero		1


	//   ....[34]....
        /*0674*/ 	.word	0x00002900
        /*0678*/ 	.word	0x000000ff
        /*067c*/ 	.word	0x0002c0a0
        /*0680*/ 	.short	0x010a
        /*0682*/ 	.byte	0x0c
	.zero		1


	//   ....[35]....
        /*0684*/ 	.word	0x00002990
        /*0688*/ 	.word	0x000000ff
        /*068c*/ 	.word	0x0002c058
        /*0690*/ 	.short	0x010a
        /*0692*/ 	.byte	0x0c
	.zero		1


	//   ....[36]....
        /*0694*/ 	.word	0x00002e50
        /*0698*/ 	.word	0x000000ff
        /*069c*/ 	.word	0x0002c020
        /*06a0*/ 	.short	0x010a
        /*06a2*/ 	.byte	0x07
	.zero		1


	//   ....[37]....
        /*06a4*/ 	.word	0x00003380
        /*06a8*/ 	.word	0x000000ff
        /*06ac*/ 	.word	0x0002c0a8
        /*06b0*/ 	.short	0x010a
        /*06b2*/ 	.byte	0x0c
	.zero		1


	//   ....[38]....
        /*06b4*/ 	.word	0x00003400
        /*06b8*/ 	.word	0x000000ff
        /*06bc*/ 	.word	0x0002c068
        /*06c0*/ 	.short	0x010a
        /*06c2*/ 	.byte	0x0c
	.zero		1


	//   ....[39]....
        /*06c4*/ 	.word	0x00003c20
        /*06c8*/ 	.word	0x000000ff
        /*06cc*/ 	.word	0x0002c020
        /*06d0*/ 	.short	0x010a
        /*06d2*/ 	.byte	0x04
	.zero		1


	//   ....[40]....
        /*06d4*/ 	.word	0x00003cd0
        /*06d8*/ 	.word	0x000000ff
        /*06dc*/ 	.word	0x0002c0a0
        /*06e0*/ 	.short	0x010a
        /*06e2*/ 	.byte	0x0c
	.zero		1


	//   ....[41]....
        /*06e4*/ 	.word	0x00003d70
        /*06e8*/ 	.word	0x000000ff
        /*06ec*/ 	.word	0x0002c058
        /*06f0*/ 	.short	0x010a
        /*06f2*/ 	.byte	0x0c
	.zero		1


	//   ....[42]....
        /*06f4*/ 	.word	0x00004120
        /*06f8*/ 	.word	0x000000ff
        /*06fc*/ 	.word	0x0002c0a8
        /*0700*/ 	.short	0x010a
        /*0702*/ 	.byte	0x0c
	.zero		1


	//   ....[43]....
        /*0704*/ 	.word	0x000041b0
        /*0708*/ 	.word	0x000000ff
        /*070c*/ 	.word	0x0002c068
        /*0710*/ 	.short	0x010a
        /*0712*/ 	.byte	0x0c
	.zero		1


	//   ....[44]....
        /*0714*/ 	.word	0x000049a0
        /*0718*/ 	.word	0x00000010
        /*071c*/ 	.word	0x0002c0c0
        /*0720*/ 	.short	0x010a
        /*0722*/ 	.byte	0xff
	.zero		1


	//   ....[45]....
        /*0724*/ 	.word	0x00008740
        /*0728*/ 	.word	0x000000ff
        /*072c*/ 	.word	0x0002c0b0
        /*0730*/ 	.short	0x0101
        /*0732*/ 	.byte	0x04
	.zero		1


	//   ....[46]....
        /*0734*/ 	.word	0x00009e00
        /*0738*/ 	.word	0x00000000
        /*073c*/ 	.word	0x0002c0c8
        /*0740*/ 	.short	0x010a
        /*0742*/ 	.byte	0xff
	.zero		1


	//   ....[47]....
        /*0744*/ 	.word	0x0000a210
        /*0748*/ 	.word	0x00000000
        /*074c*/ 	.word	0x0002c0b8
        /*0750*/ 	.short	0x0101
        /*0752*/ 	.byte	0xff
	.zero		1


	//   ....[48]....
        /*0754*/ 	.word	0x0000a2c0
        /*0758*/ 	.word	0x0000003b
        /*075c*/ 	.word	0x0002c070
        /*0760*/ 	.short	0x010a
        /*0762*/ 	.byte	0xff
	.zero		1


	//   ....[49]....
        /*0764*/ 	.word	0x0000a350
        /*0768*/ 	.word	0x00000000
        /*076c*/ 	.word	0x00000000
        /*0770*/ 	.short	0x0101
        /*0772*/ 	.byte	0xff
	.zero		1


	//   ....[50]....
        /*0774*/ 	.word	0x0000a3b0
        /*0778*/ 	.word	0x0000003b
        /*077c*/ 	.word	0x0002c080
        /*0780*/ 	.short	0x010a
        /*0782*/ 	.byte	0xff
	.zero		1


	//   ....[51]....
        /*0784*/ 	.word	0x0000a510
        /*0788*/ 	.word	0x0000003b
        /*078c*/ 	.word	0x0002c070
        /*0790*/ 	.short	0x010a
        /*0792*/ 	.byte	0xff
	.zero		1


	//   ....[52]....
        /*0794*/ 	.word	0x0000a6a0
        /*0798*/ 	.word	0x0000003b
        /*079c*/ 	.word	0x0002c090
        /*07a0*/ 	.short	0x010a
        /*07a2*/ 	.byte	0xff
	.zero		1


	//   ....[53]....
        /*07a4*/ 	.word	0x0000b7a0
        /*07a8*/ 	.word	0x00000000
        /*07ac*/ 	.word	0x00000000
        /*07b0*/ 	.short	0x0101
        /*07b2*/ 	.byte	0xff
	.zero		1


	//   ....[54]....
        /*07b4*/ 	.word	0x0000b820
        /*07b8*/ 	.word	0x00000000
        /*07bc*/ 	.word	0x00000000
        /*07c0*/ 	.short	0x0101
        /*07c2*/ 	.byte	0xff
	.zero		1


	//   ....[55]....
        /*07c4*/ 	.word	0x0000b880
        /*07c8*/ 	.word	0x0000003b
        /*07cc*/ 	.word	0x0002c080
        /*07d0*/ 	.short	0x010a
        /*07d2*/ 	.byte	0xff
	.zero		1


	//   ....[56]....
        /*07d4*/ 	.word	0x0000b9e0
        /*07d8*/ 	.word	0x0000003b
        /*07dc*/ 	.word	0x0002c098
        /*07e0*/ 	.short	0x010a
        /*07e2*/ 	.byte	0xff
	.zero		1


	//   ....[57]....
        /*07e4*/ 	.word	0x0000cac0
        /*07e8*/ 	.word	0x00000000
        /*07ec*/ 	.word	0x00000000
        /*07f0*/ 	.short	0x0101
        /*07f2*/ 	.byte	0xff
	.zero		1


	//   ....[58]....
        /*07f4*/ 	.word	0x0000cb50
        /*07f8*/ 	.word	0x00000003
        /*07fc*/ 	.word	0x00000000
        /*0800*/ 	.short	0x0101
        /*0802*/ 	.byte	0xff
	.zero		1


	//   ....[59]....
        /*0804*/ 	.word	0x0000cbe0
        /*0808*/ 	.word	0x00000004
        /*080c*/ 	.word	0x00000000
        /*0810*/ 	.short	0x0101
        /*0812*/ 	.byte	0xff
	.zero		1


	//   ....[60]....
        /*0814*/ 	.word	0x0000cc30
        /*0818*/ 	.word	0x0000003b
        /*081c*/ 	.word	0x0002c070
        /*0820*/ 	.short	0x010a
        /*0822*/ 	.byte	0xff
	.zero		1


	//   ....[61]....
        /*0824*/ 	.word	0x0000ccd0
        /*0828*/ 	.word	0x00000000
        /*082c*/ 	.word	0x00000000
        /*0830*/ 	.short	0x0101
        /*0832*/ 	.byte	0xff
	.zero		1


	//   ....[62]....
        /*0834*/ 	.word	0x0000cd30
        /*0838*/ 	.word	0x0000003b
        /*083c*/ 	.word	0x0002c090
        /*0840*/ 	.short	0x010a
        /*0842*/ 	.byte	0xff
	.zero		1


	//   ....[63]....
        /*0844*/ 	.word	0x0000cdb0
        /*0848*/ 	.word	0x0000003b
        /*084c*/ 	.word	0x0002c0c0
        /*0850*/ 	.short	0x010a
        /*0852*/ 	.byte	0xff
	.zero		1


	//   ....[64]....
        /*0854*/ 	.word	0x0000ee00
        /*0858*/ 	.word	0x00000000
        /*085c*/ 	.word	0x00000000
        /*0860*/ 	.short	0x0101
        /*0862*/ 	.byte	0xff
	.zero		1


	//   ....[65]....
        /*0864*/ 	.word	0x0000ee30
        /*0868*/ 	.word	0x0000003b
        /*086c*/ 	.word	0x0002c0b0
        /*0870*/ 	.short	0x0101
        /*0872*/ 	.byte	0xff
	.zero		1


	//   ....[66]....
        /*0874*/ 	.word	0x0000eeb0
        /*0878*/ 	.word	0x0000003b
        /*087c*/ 	.word	0x0002c080
        /*0880*/ 	.short	0x010a
        /*0882*/ 	.byte	0xff
	.zero		1


	//   ....[67]....
        /*0884*/ 	.word	0x0000ef40
        /*0888*/ 	.word	0x0000001f
        /*088c*/ 	.word	0x00000000
        /*0890*/ 	.short	0x0101
        /*0892*/ 	.byte	0xff
	.zero		1


	//   ....[68]....
        /*0894*/ 	.word	0x0000ef90
        /*0898*/ 	.word	0x0000003b
        /*089c*/ 	.word	0x0002c098
        /*08a0*/ 	.short	0x010a
        /*08a2*/ 	.byte	0xff
	.zero		1


	//   ....[69]....
        /*08a4*/ 	.word	0x0000f010
        /*08a8*/ 	.word	0x0000003b
        /*08ac*/ 	.word	0x0002c0c8
        /*08b0*/ 	.short	0x010a
        /*08b2*/ 	.byte	0xff
	.zero		1


	//   ....[70]....
        /*08b4*/ 	.word	0x00010ff0
        /*08b8*/ 	.word	0x00000003
        /*08bc*/ 	.word	0x00000000
        /*08c0*/ 	.short	0x0101
        /*08c2*/ 	.byte	0xff
	.zero		1


	//   ....[71]....
        /*08c4*/ 	.word	0x00011020
        /*08c8*/ 	.word	0x0000003b
        /*08cc*/ 	.word	0x0002c0b8
        /*08d0*/ 	.short	0x0101
        /*08d2*/ 	.byte	0xff
	.zero		1


	//   ....[72]....
        /*08d4*/ 	.word	0x000114d0
        /*08d8*/ 	.word	0x000000ff
        /*08dc*/ 	.word	0x00000000
        /*08e0*/ 	.short	0x010a
        /*08e2*/ 	.byte	0x31
	.zero		1


	//   ....[73]....
        /*08e4*/ 	.word	0x00011630
        /*08e8*/ 	.word	0x000000ff
        /*08ec*/ 	.word	0x00000000
        /*08f0*/ 	.short	0x010a
        /*08f2*/ 	.byte	0x2e
	.zero		1


	//   ....[74]....
        /*08f4*/ 	.word	0x00011cb0
        /*08f8*/ 	.word	0x000000ff
        /*08fc*/ 	.word	0x00000000
        /*0900*/ 	.short	0x0101
        /*0902*/ 	.byte	0x2d
	.zero		1


	//   ....[75]....
        /*0904*/ 	.word	0x00011d10
        /*0908*/ 	.word	0x000000ff
        /*090c*/ 	.word	0x00000000
        /*0910*/ 	.short	0x010a
        /*0912*/ 	.byte	0x2c
	.zero		1


	//   ....[76]....
        /*0914*/ 	.word	0x000120b0
        /*0918*/ 	.word	0x000000ff
        /*091c*/ 	.word	0x00000000
        /*0920*/ 	.short	0x0101
        /*0922*/ 	.byte	0x2b
	.zero		1


	//   ....[77]....
        /*0924*/ 	.word	0x00013370
        /*0928*/ 	.word	0x000000ff
        /*092c*/ 	.word	0x00000000
        /*0930*/ 	.short	0x0101
        /*0932*/ 	.byte	0x04
	.zero		1


	//   ....[78]....
        /*0934*/ 	.word	0x00013430
        /*0938*/ 	.word	0x000000ff
        /*093c*/ 	.word	0x00000000
        /*0940*/ 	.short	0x010a
        /*0942*/ 	.byte	0x31
	.zero		1


	//   ....[79]....
        /*0944*/ 	.word	0x00013780
        /*0948*/ 	.word	0x000000ff
        /*094c*/ 	.word	0x00000000
        /*0950*/ 	.short	0x010a
        /*0952*/ 	.byte	0x2e
	.zero		1


	//   ....[80]....
        /*0954*/ 	.word	0x00013960
        /*0958*/ 	.word	0x000000ff
        /*095c*/ 	.word	0x00000000
        /*0960*/ 	.short	0x0101
        /*0962*/ 	.byte	0x2d
	.zero		1


	//   ....[81]....
        /*0964*/ 	.word	0x000139f0
        /*0968*/ 	.word	0x000000ff
        /*096c*/ 	.word	0x00000000
        /*0970*/ 	.short	0x010a
        /*0972*/ 	.byte	0x31
	.zero		1


	//   ....[82]....
        /*0974*/ 	.word	0x00013a80
        /*0978*/ 	.word	0x000000ff
        /*097c*/ 	.word	0x00000000
        /*0980*/ 	.short	0x0101
        /*0982*/ 	.byte	0x04
	.zero		1


	//   ....[83]....
        /*0984*/ 	.word	0x000140b0
        /*0988*/ 	.word	0x000000ff
        /*098c*/ 	.word	0x0002c010
        /*0990*/ 	.short	0x010a
        /*0992*/ 	.byte	0x08
	.zero		1


	//   ....[84]....
        /*0994*/ 	.word	0x000142e0
        /*0998*/ 	.word	0x000000ff
        /*099c*/ 	.word	0x0002c038
        /*09a0*/ 	.short	0x010a
        /*09a2*/ 	.byte	0x19
	.zero		1


	//   ....[85]....
        /*09a4*/ 	.word	0x00014530
        /*09a8*/ 	.word	0x000000ff
        /*09ac*/ 	.word	0x0002c018
        /*09b0*/ 	.short	0x010a
        /*09b2*/ 	.byte	0x08
	.zero		1


	//   ....[86]....
        /*09b4*/ 	.word	0x00014790
        /*09b8*/ 	.word	0x000000ff
        /*09bc*/ 	.word	0x0002c038
        /*09c0*/ 	.short	0x010a
        /*09c2*/ 	.byte	0x19
	.zero		1


	//   ....[87]....
        /*09c4*/ 	.word	0x00014b40
        /*09c8*/ 	.word	0x000000ff
        /*09cc*/ 	.word	0x0002c038
        /*09d0*/ 	.short	0x010a
        /*09d2*/ 	.byte	0x19
	.zero		1


	//   ....[88]....
        /*09d4*/ 	.word	0x00014de0
        /*09d8*/ 	.word	0x000000ff
        /*09dc*/ 	.word	0x0002c038
        /*09e0*/ 	.short	0x010a
        /*09e2*/ 	.byte	0x19
	.zero		1


	//   ....[89]....
        /*09e4*/ 	.word	0x00015050
        /*09e8*/ 	.word	0x000000ff
        /*09ec*/ 	.word	0x0002c038
        /*09f0*/ 	.short	0x010a
        /*09f2*/ 	.byte	0x19
	.zero		1


	//   ....[90]....
        /*09f4*/ 	.word	0x000152c0
        /*09f8*/ 	.word	0x000000ff
        /*09fc*/ 	.word	0x0002c038
        /*0a00*/ 	.short	0x010a
        /*0a02*/ 	.byte	0x19
	.zero		1


	//   ....[91]....
        /*0a04*/ 	.word	0x00015530
        /*0a08*/ 	.word	0x000000ff
        /*0a0c*/ 	.word	0x0002c038
        /*0a10*/ 	.short	0x010a
        /*0a12*/ 	.byte	0x19
	.zero		1


	//   ....[92]....
        /*0a14*/ 	.word	0x000157a0
        /*0a18*/ 	.word	0x000000ff
        /*0a1c*/ 	.word	0x0002c038
        /*0a20*/ 	.short	0x010a
        /*0a22*/ 	.byte	0x19
	.zero		1


	//   ....[93]....
        /*0a24*/ 	.word	0x00015a20
        /*0a28*/ 	.word	0x000000ff
        /*0a2c*/ 	.word	0x0002c038
        /*0a30*/ 	.short	0x010a
        /*0a32*/ 	.byte	0x19
	.zero		1


	//   ....[94]....
        /*0a34*/ 	.word	0x00015c90
        /*0a38*/ 	.word	0x000000ff
        /*0a3c*/ 	.word	0x0002c038
        /*0a40*/ 	.short	0x010a
        /*0a42*/ 	.byte	0x19
	.zero		1


	//   ....[95]....
        /*0a44*/ 	.word	0x00015f50
        /*0a48*/ 	.word	0x000000ff
        /*0a4c*/ 	.word	0x0002c038
        /*0a50*/ 	.short	0x010a
        /*0a52*/ 	.byte	0x19
	.zero		1


	//   ....[96]....
        /*0a54*/ 	.word	0x000161c0
        /*0a58*/ 	.word	0x000000ff
        /*0a5c*/ 	.word	0x0002c038
        /*0a60*/ 	.short	0x010a
        /*0a62*/ 	.byte	0x19
	.zero		1


	//   ....[97]....
        /*0a64*/ 	.word	0x00016450
        /*0a68*/ 	.word	0x000000ff
        /*0a6c*/ 	.word	0x0002c038
        /*0a70*/ 	.short	0x010a
        /*0a72*/ 	.byte	0x19
	.zero		1


	//   ....[98]....
        /*0a74*/ 	.word	0x000166c0
        /*0a78*/ 	.word	0x000000ff
        /*0a7c*/ 	.word	0x0002c038
        /*0a80*/ 	.short	0x010a
        /*0a82*/ 	.byte	0x19
	.zero		1


	//   ....[99]....
        /*0a84*/ 	.word	0x00016960
        /*0a88*/ 	.word	0x000000ff
        /*0a8c*/ 	.word	0x0002c038
        /*0a90*/ 	.short	0x010a
        /*0a92*/ 	.byte	0x19
	.zero		1


	//   ....[100]....
        /*0a94*/ 	.word	0x00016bd0
        /*0a98*/ 	.word	0x000000ff
        /*0a9c*/ 	.word	0x0002c038
        /*0aa0*/ 	.short	0x010a
        /*0aa2*/ 	.byte	0x11
	.zero		1


	//   ....[101]....
        /*0aa4*/ 	.word	0x00017320
        /*0aa8*/ 	.word	0x000000ff
        /*0aac*/ 	.word	0x0002c0b0
        /*0ab0*/ 	.short	0x010a
        /*0ab2*/ 	.byte	0x17
	.zero		1


	//   ....[102]....
        /*0ab4*/ 	.word	0x00018590
        /*0ab8*/ 	.word	0x000000ff
        /*0abc*/ 	.word	0x0002c0b8
        /*0ac0*/ 	.short	0x010a
        /*0ac2*/ 	.byte	0x17
	.zero		1


	//   ....[103]....
        /*0ac4*/ 	.word	0x00019300
        /*0ac8*/ 	.word	0x000000ff
        /*0acc*/ 	.word	0x00000000
        /*0ad0*/ 	.short	0x0101
        /*0ad2*/ 	.byte	0x08
	.zero		1


	//   ....[104]....
        /*0ad4*/ 	.word	0x00019380
        /*0ad8*/ 	.word	0x000000ff
        /*0adc*/ 	.word	0x00000000
        /*0ae0*/ 	.short	0x0101
        /*0ae2*/ 	.byte	0x17
	.zero		1


	//   ....[105]....
        /*0ae4*/ 	.word	0x000196c0
        /*0ae8*/ 	.word	0x00000000
        /*0aec*/ 	.word	0x0002c000
        /*0af0*/ 	.short	0x010a
        /*0af2*/ 	.byte	0xff
	.zero		1


	//   ....[106]....
        /*0af4*/ 	.word	0x00019720
        /*0af8*/ 	.word	0x00000000
        /*0afc*/ 	.word	0x0002c020
        /*0b00*/ 	.short	0x010a
        /*0b02*/ 	.byte	0xff
	.zero		1


	//   ....[107]....
        /*0b04*/ 	.word	0x00019780
        /*0b08*/ 	.word	0x00000000
        /*0b0c*/ 	.word	0x0002c058
        /*0b10*/ 	.short	0x010a
        /*0b12*/ 	.byte	0xff
	.zero		1


	//   ....[108]....
        /*0b14*/ 	.word	0x000197e0
        /*0b18*/ 	.word	0x00000000
        /*0b1c*/ 	.word	0x0002c008
        /*0b20*/ 	.short	0x010a
        /*0b22*/ 	.byte	0xff
	.zero		1


	//   ....[109]....
        /*0b24*/ 	.word	0x00019840
        /*0b28*/ 	.word	0x00000000
        /*0b2c*/ 	.word	0x0002c068
        /*0b30*/ 	.short	0x010a
        /*0b32*/ 	.byte	0xff
	.zero		1


	//   ....[110]....
        /*0b34*/ 	.word	0x000198a0
        /*0b38*/ 	.word	0x00000000
        /*0b3c*/ 	.word	0x0002c020
        /*0b40*/ 	.short	0x010a
        /*0b42*/ 	.byte	0xff
	.zero		1


	//   ....[111]....
        /*0b44*/ 	.word	0x00019900
        /*0b48*/ 	.word	0x00000000
        /*0b4c*/ 	.word	0x0002c0a0
        /*0b50*/ 	.short	0x010a
        /*0b52*/ 	.byte	0xff
	.zero		1


	//   ....[112]....
        /*0b54*/ 	.word	0x00019980
        /*0b58*/ 	.word	0x00000004
        /*0b5c*/ 	.word	0x0002c058
        /*0b60*/ 	.short	0x010a
        /*0b62*/ 	.byte	0xff
	.zero		1


	//   ....[113]....
        /*0b64*/ 	.word	0x000199e0
        /*0b68*/ 	.word	0x00000003
        /*0b6c*/ 	.word	0x0002c020
        /*0b70*/ 	.short	0x010a
        /*0b72*/ 	.byte	0xff
	.zero		1


	//   ....[114]....
        /*0b74*/ 	.word	0x00019a40
        /*0b78*/ 	.word	0x00000000
        /*0b7c*/ 	.word	0x0002c0a8
        /*0b80*/ 	.short	0x010a
        /*0b82*/ 	.byte	0xff
	.zero		1


	//   ....[115]....
        /*0b84*/ 	.word	0x00019aa0
        /*0b88*/ 	.word	0x00000003
        /*0b8c*/ 	.word	0x0002c068
        /*0b90*/ 	.short	0x010a
        /*0b92*/ 	.byte	0xff
	.zero		1


	//   ....[116]....
        /*0b94*/ 	.word	0x00019b00
        /*0b98*/ 	.word	0x00000000
        /*0b9c*/ 	.word	0x0002c020
        /*0ba0*/ 	.short	0x010a
        /*0ba2*/ 	.byte	0xff
	.zero		1


	//   ....[117]....
        /*0ba4*/ 	.word	0x00019b60
        /*0ba8*/ 	.word	0x00000000
        /*0bac*/ 	.word	0x0002c0a0
        /*0bb0*/ 	.short	0x010a
        /*0bb2*/ 	.byte	0xff
	.zero		1


	//   ....[118]....
        /*0bb4*/ 	.word	0x00019be0
        /*0bb8*/ 	.word	0x00000005
        /*0bbc*/ 	.word	0x0002c058
        /*0bc0*/ 	.short	0x010a
        /*0bc2*/ 	.byte	0xff
	.zero		1


	//   ....[119]....
        /*0bc4*/ 	.word	0x00019c40
        /*0bc8*/ 	.word	0x00000000
        /*0bcc*/ 	.word	0x0002c0a8
        /*0bd0*/ 	.short	0x010a
        /*0bd2*/ 	.byte	0xff
	.zero		1


	//   ....[120]....
        /*0bd4*/ 	.word	0x00019ca0
        /*0bd8*/ 	.word	0x00000004
        /*0bdc*/ 	.word	0x0002c068
        /*0be0*/ 	.short	0x010a
        /*0be2*/ 	.byte	0xff
	.zero		1


	//   ....[121]....
        /*0be4*/ 	.word	0x00019cf0
        /*0be8*/ 	.word	0x00000010
        /*0bec*/ 	.word	0x0002c0c0
        /*0bf0*/ 	.short	0x010a
        /*0bf2*/ 	.byte	0xff
	.zero		1


	//   ....[122]....
        /*0bf4*/ 	.word	0x00019d40
        /*0bf8*/ 	.word	0x00000000
        /*0bfc*/ 	.word	0x0002c0c8
        /*0c00*/ 	.short	0x010a
        /*0c02*/ 	.byte	0xff
	.zero		1


	//   ....[123]....
        /*0c04*/ 	.word	0x00019d90
        /*0c08*/ 	.word	0x0000003b
        /*0c0c*/ 	.word	0x0002c070
        /*0c10*/ 	.short	0x010a
        /*0c12*/ 	.byte	0xff
	.zero		1


	//   ....[124]....
        /*0c14*/ 	.word	0x00019de0
        /*0c18*/ 	.word	0x0000003b
        /*0c1c*/ 	.word	0x0002c080
        /*0c20*/ 	.short	0x010a
        /*0c22*/ 	.byte	0xff
	.zero		1


	//   ....[125]....
        /*0c24*/ 	.word	0x00019e30
        /*0c28*/ 	.word	0x0000003b
        /*0c2c*/ 	.word	0x0002c070
        /*0c30*/ 	.short	0x010a
        /*0c32*/ 	.byte	0xff
	.zero		1


	//   ....[126]....
        /*0c34*/ 	.word	0x00019e80
        /*0c38*/ 	.word	0x0000003b
        /*0c3c*/ 	.word	0x0002c090
        /*0c40*/ 	.short	0x010a
        /*0c42*/ 	.byte	0xff
	.zero		1


	//   ....[127]....
        /*0c44*/ 	.word	0x00019ed0
        /*0c48*/ 	.word	0x0000003b
        /*0c4c*/ 	.word	0x0002c080
        /*0c50*/ 	.short	0x010a
        /*0c52*/ 	.byte	0xff
	.zero		1


	//   ....[128]....
        /*0c54*/ 	.word	0x00019f20
        /*0c58*/ 	.word	0x0000003b
        /*0c5c*/ 	.word	0x0002c098
        /*0c60*/ 	.short	0x010a
        /*0c62*/ 	.byte	0xff
	.zero		1


	//   ....[129]....
        /*0c64*/ 	.word	0x00019f70
        /*0c68*/ 	.word	0x0000003b
        /*0c6c*/ 	.word	0x0002c070
        /*0c70*/ 	.short	0x010a
        /*0c72*/ 	.byte	0xff
	.zero		1


	//   ....[130]....
        /*0c74*/ 	.word	0x00019fc0
        /*0c78*/ 	.word	0x0000003b
        /*0c7c*/ 	.word	0x0002c090
        /*0c80*/ 	.short	0x010a
        /*0c82*/ 	.byte	0xff
	.zero		1


	//   ....[131]....
        /*0c84*/ 	.word	0x0001a010
        /*0c88*/ 	.word	0x0000003b
        /*0c8c*/ 	.word	0x0002c0c0
        /*0c90*/ 	.short	0x010a
        /*0c92*/ 	.byte	0xff
	.zero		1


	//   ....[132]....
        /*0c94*/ 	.word	0x0001a060
        /*0c98*/ 	.word	0x0000003b
        /*0c9c*/ 	.word	0x0002c080
        /*0ca0*/ 	.short	0x010a
        /*0ca2*/ 	.byte	0xff
	.zero		1


	//   ....[133]....
        /*0ca4*/ 	.word	0x0001a0b0
        /*0ca8*/ 	.word	0x0000003b
        /*0cac*/ 	.word	0x0002c098
        /*0cb0*/ 	.short	0x010a
        /*0cb2*/ 	.byte	0xff
	.zero		1


	//   ....[134]....
        /*0cb4*/ 	.word	0x0001a100
        /*0cb8*/ 	.word	0x0000003b
        /*0cbc*/ 	.word	0x0002c0c8
        /*0cc0*/ 	.short	0x010a
        /*0cc2*/ 	.byte	0xff
	.zero		1


	//   ....[135]....
        /*0cc4*/ 	.word	0x0001a160
        /*0cc8*/ 	.word	0x00000000
        /*0ccc*/ 	.word	0x00000000
        /*0cd0*/ 	.short	0x010a
        /*0cd2*/ 	.byte	0xff
	.zero		1


	//   ....[136]....
        /*0cd4*/ 	.word	0x0001a1c0
        /*0cd8*/ 	.word	0x00000000
        /*0cdc*/ 	.word	0x00000000
        /*0ce0*/ 	.short	0x010a
        /*0ce2*/ 	.byte	0xff
	.zero		1


	//   ....[137]....
        /*0ce4*/ 	.word	0x0001a220
        /*0ce8*/ 	.word	0x00000004
        /*0cec*/ 	.word	0x00000000
        /*0cf0*/ 	.short	0x010a
        /*0cf2*/ 	.byte	0xff
	.zero		1


	//   ....[138]....
        /*0cf4*/ 	.word	0x0001a280
        /*0cf8*/ 	.word	0x00000003
        /*0cfc*/ 	.word	0x00000000
        /*0d00*/ 	.short	0x010a
        /*0d02*/ 	.byte	0xff
	.zero		1


	//   ....[139]....
        /*0d04*/ 	.word	0x0001a2e0
        /*0d08*/ 	.word	0x00000000
        /*0d0c*/ 	.word	0x00000000
        /*0d10*/ 	.short	0x010a
        /*0d12*/ 	.byte	0xff
	.zero		1


	//   ....[140]....
        /*0d14*/ 	.word	0x0001a340
        /*0d18*/ 	.word	0x00000000
        /*0d1c*/ 	.word	0x00000000
        /*0d20*/ 	.short	0x010a
        /*0d22*/ 	.byte	0xff
	.zero		1


	//   ....[141]....
        /*0d24*/ 	.word	0x0001a3a0
        /*0d28*/ 	.word	0x00000000
        /*0d2c*/ 	.word	0x0002c010
        /*0d30*/ 	.short	0x010a
        /*0d32*/ 	.byte	0xff
	.zero		1


	//   ....[142]....
        /*0d34*/ 	.word	0x0001a400
        /*0d38*/ 	.word	0x00000000
        /*0d3c*/ 	.word	0x0002c038
        /*0d40*/ 	.short	0x010a
        /*0d42*/ 	.byte	0xff
	.zero		1


	//   ....[143]....
        /*0d44*/ 	.word	0x0001a460
        /*0d48*/ 	.word	0x00000000
        /*0d4c*/ 	.word	0x0002c018
        /*0d50*/ 	.short	0x010a
        /*0d52*/ 	.byte	0xff
	.zero		1


	//   ....[144]....
        /*0d54*/ 	.word	0x0001a4c0
        /*0d58*/ 	.word	0x00000000
        /*0d5c*/ 	.word	0x0002c038
        /*0d60*/ 	.short	0x010a
        /*0d62*/ 	.byte	0xff
	.zero		1


	//   ....[145]....
        /*0d64*/ 	.word	0x0001a520
        /*0d68*/ 	.word	0x00000000
        /*0d6c*/ 	.word	0x0002c038
        /*0d70*/ 	.short	0x010a
        /*0d72*/ 	.byte	0xff
	.zero		1


	//   ....[146]....
        /*0d74*/ 	.word	0x0001a580
        /*0d78*/ 	.word	0x00000000
        /*0d7c*/ 	.word	0x0002c038
        /*0d80*/ 	.short	0x010a
        /*0d82*/ 	.byte	0xff
	.zero		1


	//   ....[147]....
        /*0d84*/ 	.word	0x0001a5e0
        /*0d88*/ 	.word	0x00000000
        /*0d8c*/ 	.word	0x0002c038
        /*0d90*/ 	.short	0x010a
        /*0d92*/ 	.byte	0xff
	.zero		1


	//   ....[148]....
        /*0d94*/ 	.word	0x0001a640
        /*0d98*/ 	.word	0x00000000
        /*0d9c*/ 	.word	0x0002c038
        /*0da0*/ 	.short	0x010a
        /*0da2*/ 	.byte	0xff
	.zero		1


	//   ....[149]....
        /*0da4*/ 	.word	0x0001a6a0
        /*0da8*/ 	.word	0x00000000
        /*0dac*/ 	.word	0x0002c038
        /*0db0*/ 	.short	0x010a
        /*0db2*/ 	.byte	0xff
	.zero		1


	//   ....[150]....
        /*0db4*/ 	.word	0x0001a700
        /*0db8*/ 	.word	0x00000000
        /*0dbc*/ 	.word	0x0002c038
        /*0dc0*/ 	.short	0x010a
        /*0dc2*/ 	.byte	0xff
	.zero		1


	//   ....[151]....
        /*0dc4*/ 	.word	0x0001a760
        /*0dc8*/ 	.word	0x00000000
        /*0dcc*/ 	.word	0x0002c038
        /*0dd0*/ 	.short	0x010a
        /*0dd2*/ 	.byte	0xff
	.zero		1


	//   ....[152]....
        /*0dd4*/ 	.word	0x0001a7c0
        /*0dd8*/ 	.word	0x00000000
        /*0ddc*/ 	.word	0x0002c038
        /*0de0*/ 	.short	0x010a
        /*0de2*/ 	.byte	0xff
	.zero		1


	//   ....[153]....
        /*0de4*/ 	.word	0x0001a820
        /*0de8*/ 	.word	0x00000000
        /*0dec*/ 	.word	0x0002c038
        /*0df0*/ 	.short	0x010a
        /*0df2*/ 	.byte	0xff
	.zero		1


	//   ....[154]....
        /*0df4*/ 	.word	0x0001a880
        /*0df8*/ 	.word	0x00000000
        /*0dfc*/ 	.word	0x0002c038
        /*0e00*/ 	.short	0x010a
        /*0e02*/ 	.byte	0xff
	.zero		1


	//   ....[155]....
        /*0e04*/ 	.word	0x0001a8e0
        /*0e08*/ 	.word	0x00000000
        /*0e0c*/ 	.word	0x0002c038
        /*0e10*/ 	.short	0x010a
        /*0e12*/ 	.byte	0xff
	.zero		1


	//   ....[156]....
        /*0e14*/ 	.word	0x0001a940
        /*0e18*/ 	.word	0x00000000
        /*0e1c*/ 	.word	0x0002c038
        /*0e20*/ 	.short	0x010a
        /*0e22*/ 	.byte	0xff
	.zero		1


	//   ....[157]....
        /*0e24*/ 	.word	0x0001a9a0
        /*0e28*/ 	.word	0x00000000
        /*0e2c*/ 	.word	0x0002c038
        /*0e30*/ 	.short	0x010a
        /*0e32*/ 	.byte	0xff
	.zero		1


	//   ....[158]....
        /*0e34*/ 	.word	0x0001aa00
        /*0e38*/ 	.word	0x00000000
        /*0e3c*/ 	.word	0x0002c038
        /*0e40*/ 	.short	0x010a
        /*0e42*/ 	.byte	0xff
	.zero		1


	//   ....[159]....
        /*0e44*/ 	.word	0x0001aa60
        /*0e48*/ 	.word	0x00000003
        /*0e4c*/ 	.word	0x0002c0b0
        /*0e50*/ 	.short	0x010a
        /*0e52*/ 	.byte	0xff
	.zero		1


	//   ....[160]....
        /*0e54*/ 	.word	0x0001aac0
        /*0e58*/ 	.word	0x00000003
        /*0e5c*/ 	.word	0x0002c0b8
        /*0e60*/ 	.short	0x010a
        /*0e62*/ 	.byte	0xff
	.zero		1


	//----- nvinfo : EIATTR_NUM_MBARRIERS
	.align		4
.L_66:
        /*0e64*/ 	.byte	0x03, 0x38
        /*0e66*/ 	.short	0x001c


	//----- nvinfo : EIATTR_EXIT_INSTR_OFFSETS
	.align		4
        /*0e68*/ 	.byte	0x04, 0x1c
        /*0e6a*/ 	.short	(.L_68 - .L_67)


	//   ....[0]....
.L_67:
        /*0e6c*/ 	.word	0x000017b0


	//   ....[1]....
        /*0e70*/ 	.word	0x00004590


	//   ....[2]....
        /*0e74*/ 	.word	0x000045f0


	//   ....[3]....
        /*0e78*/ 	.word	0x000110d0


	//   ....[4]....
        /*0e7c*/ 	.word	0x00011140


	//   ....[5]....
        /*0e80*/ 	.word	0x00013b10


	//   ....[6]....
        /*0e84*/ 	.word	0x00013ba0


	//   ....[7]....
        /*0e88*/ 	.word	0x00013bf0


	//   ....[8]....
        /*0e8c*/ 	.word	0x00016e30


	//   ....[9]....
        /*0e90*/ 	.word	0x00016e80


	//   ....[10]....
        /*0e94*/ 	.word	0x000193e0


	//   ....[11]....
        /*0e98*/ 	.word	0x000196a0


	//----- nvinfo : EIATTR_INDIRECT_BRANCH_TARGETS
	.align		4
.L_68:
        /*0e9c*/ 	.byte	0x04, 0x34
        /*0e9e*/ 	.short	(.L_70 - .L_69)


	//   ....[0]....
.L_69:
        /*0ea0*/ 	.word	.L_x_509@srel
        /*0ea4*/ 	.short	0x0
        /*0ea6*/ 	.short	0x0
        /*0ea8*/ 	.word	0x3
        /*0eac*/ 	.word	.L_x_510@srel
        /*0eb0*/ 	.word	.L_x_511@srel
        /*0eb4*/ 	.word	.L_x_512@srel


	//----- nvinfo : EIATTR_MAX_THREADS
	.align		4
.L_70:
        /*0eb8*/ 	.byte	0x04, 0x05
        /*0eba*/ 	.short	(.L_72 - .L_71)
.L_71:
        /*0ebc*/ 	.word	0x00000200
        /*0ec0*/ 	.word	0x00000001
        /*0ec4*/ 	.word	0x00000001


	//----- nvinfo : EIATTR_CRS_STACK_SIZE
	.align		4
.L_72:
        /*0ec8*/ 	.byte	0x04, 0x1e
        /*0eca*/ 	.short	(.L_74 - .L_73)
.L_73:
        /*0ecc*/ 	.word	0x00000000


	//----- nvinfo : EIATTR_CBANK_PARAM_SIZE
	.align		4
.L_74:
        /*0ed0*/ 	.byte	0x03, 0x19
        /*0ed2*/ 	.short	0x0600


	//----- nvinfo : EIATTR_PARAM_CBANK
	.align		4
        /*0ed4*/ 	.byte	0x04, 0x0a
        /*0ed6*/ 	.short	(.L_76 - .L_75)
	.align		4
.L_75:
        /*0ed8*/ 	.word	index@(.nv.constant0._ZN7cutlass13device_kernelINS_4fmha6kernel36Sm100FmhaFwdKernelTmaWarpspecializedIN4cute5tupleIJiiiNS5_IJNS5_IJiiEEEiEEEEEENS1_10collective38Sm100FmhaFwdMainloopTmaWarpspecializedINS_6half_tEffNS5_IJNS4_1CILi256EEENSC_ILi64EEENSC_ILi128EEEEEENS5_IJiNSC_ILi1EEES7_EEENS5_IJiSH_NS5_IJNS5_IJNSC_ILi0EEEiEEEiEEEEEESM_NS9_6NoMaskENS5_IJNSC_ILi2EEESH_SH_EEENSC_ILb0EEEEENS9_38Sm100FmhaFwdEpilogueTmaWarpspecializedISB_fNS5_IJSF_SF_SE_EEESI_NS5_IJSH_S7_EEESQ_EENS2_23PersistentTileSchedulerENS2_41Sm100FmhaCtxKernelWarpspecializedScheduleEEEEEvNT_6ParamsE)
        /*0edc*/ 	.short	0x0380
        /*0ede*/ 	.short	0x0600


	//----- nvinfo : EIATTR_SW_WAR
	.align		4
.L_76:
        /*0ee0*/ 	.byte	0x04, 0x36
        /*0ee2*/ 	.short	(.L_78 - .L_77)
.L_77:
        /*0ee4*/ 	.word	0x00000008
.L_78:


//--------------------- .nv.callgraph             --------------------------
	.section	.nv.callgraph,"",@"SHT_CUDA_CALLGRAPH"
	.align	4
	.sectionentsize	8
	.align		4
        /*0000*/ 	.word	0x00000000
	.align		4
        /*0004*/ 	.word	0xffffffff
	.align		4
        /*0008*/ 	.word	index@(_ZN7cutlass13device_kernelINS_4fmha6kernel36Sm100FmhaFwdKernelTmaWarpspecializedIN4cute5tupleIJiiiNS5_IJNS5_IJiiEEEiEEEEEENS1_10collective38Sm100FmhaFwdMainloopTmaWarpspecializedINS_6half_tEffNS5_IJNS4_1CILi256EEENSC_ILi64EEENSC_ILi128EEEEEENS5_IJiNSC_ILi1EEES7_EEENS5_IJiSH_NS5_IJNS5_IJNSC_ILi0EEEiEEEiEEEEEESM_NS9_6NoMaskENS5_IJNSC_ILi2EEESH_SH_EEENSC_ILb0EEEEENS9_38Sm100FmhaFwdEpilogueTmaWarpspecializedISB_fNS5_IJSF_SF_SE_EEESI_NS5_IJSH_S7_EEESQ_EENS2_23PersistentTileSchedulerENS2_41Sm100FmhaCtxKernelWarpspecializedScheduleEEEEEvNT_6ParamsE)
	.align		4
        /*000c*/ 	.word	index@(__assertfail)
	.align		4
        /*0010*/ 	.word	index@(_ZN7cutlass13device_kernelINS_4fmha6kernel36Sm100FmhaFwdKernelTmaWarpspecializedIN4cute5tupleIJiiiNS5_IJNS5_IJiiEEEiEEEEEENS1_10collective38Sm100FmhaFwdMainloopTmaWarpspecializedINS_6half_tEffNS5_IJNS4_1CILi256EEENSC_ILi64EEENSC_ILi128EEEEEENS5_IJiNSC_ILi1EEES7_EEENS5_IJiSH_NS5_IJNS5_IJNSC_ILi0EEEiEEEiEEEEEESM_NS9_6NoMaskENS5_IJNSC_ILi2EEESH_SH_EEENSC_ILb0EEEEENS9_38Sm100FmhaFwdEpilogueTmaWarpspecializedISB_fNS5_IJSF_SF_SE_EEESI_NS5_IJSH_S7_EEESQ_EENS2_23PersistentTileSchedulerENS2_41Sm100FmhaCtxKernelWarpspecializedScheduleEEEEEvNT_6ParamsE)
	.align		4
        /*0014*/ 	.word	index@(vprintf)
	.align		4
        /*0018*/ 	.word	0x00000000
	.align		4
        /*001c*/ 	.word	0xfffffffe
	.align		4
        /*0020*/ 	.word	0x00000000
	.align		4
        /*0024*/ 	.word	0xfffffffd
	.align		4
        /*0028*/ 	.word	0x00000000
	.align		4
        /*002c*/ 	.word	0xfffffffc


//--------------------- .nv.constant4             --------------------------
	.section	.nv.constant4,"a",@progbits
	.align	8
	.align		8
.nv.constant4:
        /*0000*/ 	.dword	vprintf
	.align		8
        /*0008*/ 	.dword	__assertfail
	.align		8
        /*0010*/ 	.dword	__unnamed_1
	.align		8
        /*0018*/ 	.dword	__unnamed_2
	.align		8
        /*0020*/ 	.dword	__unnamed_3
	.align		8
        /*0028*/ 	.dword	__unnamed_4
	.align		8
        /*0030*/ 	.dword	__unnamed_5
	.align		8
        /*0038*/ 	.dword	__unnamed_6
	.align		8
        /*0040*/ 	.dword	__unnamed_7
	.align		8
        /*0048*/ 	.dword	_ZN39_INTERNAL_eb740bae_4_k_cu_c6c4a568_27104cuda3std3__45__cpo5beginE
	.align		8
        /*0050*/ 	.dword	_ZN39_INTERNAL_eb740bae_4_k_cu_c6c4a568_27104cuda3std3__45__cpo3endE
	.align		8
        /*0058*/ 	.dword	_ZN39_INTERNAL_eb740bae_4_k_cu_c6c4a568_27104cuda3std3__45__cpo6cbeginE
	.align		8
        /*0060*/ 	.dword	_ZN39_INTERNAL_eb740bae_4_k_cu_c6c4a568_27104cuda3std3__45__cpo4cendE
	.align		8
        /*0068*/ 	.dword	_ZN39_INTERNAL_eb740bae_4_k_cu_c6c4a568_27104cuda3std3__441_GLOBAL__N__eb740bae_4_k_cu_c6c4a568_27106ignoreE
	.align		8
        /*0070*/ 	.dword	_ZN39_INTERNAL_eb740bae_4_k_cu_c6c4a568_27104cuda3std3__419piecewise_constructE
	.align		8
        /*0078*/ 	.dword	_ZN39_INTERNAL_eb740bae_4_k_cu_c6c4a568_27104cuda3std3__48in_placeE
	.align		8
        /*0080*/ 	.dword	_ZN39_INTERNAL_eb740bae_4_k_cu_c6c4a568_27104cuda3std6ranges3__45__cpo4swapE
	.align		8
        /*0088*/ 	.dword	_ZN39_INTERNAL_eb740bae_4_k_cu_c6c4a568_27104cuda3std6ranges3__45__cpo9iter_moveE
	.align		8
        /*0090*/ 	.dword	_ZN39_INTERNAL_eb740bae_4_k_cu_c6c4a568_27104cute7productE
	.align		8
        /*0098*/ 	.dword	_ZN39_INTERNAL_eb740bae_4_k_cu_c6c4a568_27104cute1_E
	.align		8
        /*00a0*/ 	.dword	$str$22
	.align		8
        /*00a8*/ 	.dword	$str$23
	.align		8
        /*00b0*/ 	.dword	$str$26
	.align		8
        /*00b8*/ 	.dword	$str$27
	.align		8
        /*00c0*/ 	.dword	$str$28
	.align		8
        /*00c8*/ 	.dword	$str$29
	.align		8
        /*00d0*/ 	.dword	$str$30
	.align		8
        /*00d8*/ 	.dword	$str$31
	.align		8
        /*00e0*/ 	.dword	$str$32
	.align		8
        /*00e8*/ 	.dword	$str$33
	.align		8
        /*00f0*/ 	.dword	$str$34
	.align		8
        /*00f8*/ 	.dword	$str$35
	.align		8
        /*0100*/ 	.dword	$str$36
	.align		8
        /*0108*/ 	.dword	$str$37


//--------------------- .nv.constant2._ZN7cutlass13device_kernelINS_4fmha6kernel36Sm100FmhaFwdKernelTmaWarpspecializedIN4cute5tupleIJiiiNS5_IJNS5_IJiiEEEiEEEEEENS1_10collective38Sm100FmhaFwdMainloopTmaWarpspecializedINS_6half_tEffNS5_IJNS4_1CILi256EEENSC_ILi64EEENSC_ILi128EEEEEENS5_IJiNSC_ILi1EEES7_EEENS5_IJiSH_NS5_IJNS5_IJNSC_ILi0EEEiEEEiEEEEEESM_NS9_6NoMaskENS5_IJNSC_ILi2EEESH_SH_EEENSC_ILb0EEEEENS9_38Sm100FmhaFwdEpilogueTmaWarpspecializedISB_fNS5_IJSF_SF_SE_EEESI_NS5_IJSH_S7_EEESQ_EENS2_23PersistentTileSchedulerENS2_41Sm100FmhaCtxKernelWarpspecializedScheduleEEEEEvNT_6ParamsE --------------------------
	.section	.nv.constant2._ZN7cutlass13device_kernelINS_4fmha6kernel36Sm100FmhaFwdKernelTmaWarpspecializedIN4cute5tupleIJiiiNS5_IJNS5_IJiiEEEiEEEEEENS1_10collective38Sm100FmhaFwdMainloopTmaWarpspecializedINS_6half_tEffNS5_IJNS4_1CILi256EEENSC_ILi64EEENSC_ILi128EEEEEENS5_IJiNSC_ILi1EEES7_EEENS5_IJiSH_NS5_IJNS5_IJNSC_ILi0EEEiEEEiEEEEEESM_NS9_6NoMaskENS5_IJNSC_ILi2EEESH_SH_EEENSC_ILb0EEEEENS9_38Sm100FmhaFwdEpilogueTmaWarpspecializedISB_fNS5_IJSF_SF_SE_EEESI_NS5_IJSH_S7_EEESQ_EENS2_23PersistentTileSchedulerENS2_41Sm100FmhaCtxKernelWarpspecializedScheduleEEEEEvNT_6ParamsE,"a",@progbits
	.sectionflags	@""
	.align	4
.nv.constant2._ZN7cutlass13device_kernelINS_4fmha6kernel36Sm100FmhaFwdKernelTmaWarpspecializedIN4cute5tupleIJiiiNS5_IJNS5_IJiiEEEiEEEEEENS1_10collective38Sm100FmhaFwdMainloopTmaWarpspecializedINS_6half_tEffNS5_IJNS4_1CILi256EEENSC_ILi64EEENSC_ILi128EEEEEENS5_IJiNSC_ILi1EEES7_EEENS5_IJiSH_NS5_IJNS5_IJNSC_ILi0EEEiEEEiEEEEEESM_NS9_6NoMaskENS5_IJNSC_ILi2EEESH_SH_EEENSC_ILb0EEEEENS9_38Sm100FmhaFwdEpilogueTmaWarpspecializedISB_fNS5_IJSF_SF_SE_EEESI_NS5_IJSH_S7_EEESQ_EENS2_23PersistentTileSchedulerENS2_41Sm100FmhaCtxKernelWarpspecializedScheduleEEEEEvNT_6ParamsE:
        /*0000*/ 	.byte	0xb0, 0x3b, 0x01, 0x00, 0x40, 0x6e, 0x01, 0x00, 0x80, 0x3b, 0x01, 0x00


//--------------------- .text._ZN7cutlass13device_kernelINS_4fmha6kernel36Sm100FmhaFwdKernelTmaWarpspecializedIN4cute5tupleIJiiiNS5_IJNS5_IJiiEEEiEEEEEENS1_10collective38Sm100FmhaFwdMainloopTmaWarpspecializedINS_6half_tEffNS5_IJNS4_1CILi256EEENSC_ILi64EEENSC_ILi128EEEEEENS5_IJiNSC_ILi1EEES7_EEENS5_IJiSH_NS5_IJNS5_IJNSC_ILi0EEEiEEEiEEEEEESM_NS9_6NoMaskENS5_IJNSC_ILi2EEESH_SH_EEENSC_ILb0EEEEENS9_38Sm100FmhaFwdEpilogueTmaWarpspecializedISB_fNS5_IJSF_SF_SE_EEESI_NS5_IJSH_S7_EEESQ_EENS2_23PersistentTileSchedulerENS2_41Sm100FmhaCtxKernelWarpspecializedScheduleEEEEEvNT_6ParamsE --------------------------
	.section	.text._ZN7cutlass13device_kernelINS_4fmha6kernel36Sm100FmhaFwdKernelTmaWarpspecializedIN4cute5tupleIJiiiNS5_IJNS5_IJiiEEEiEEEEEENS1_10collective38Sm100FmhaFwdMainloopTmaWarpspecializedINS_6half_tEffNS5_IJNS4_1CILi256EEENSC_ILi64EEENSC_ILi128EEEEEENS5_IJiNSC_ILi1EEES7_EEENS5_IJiSH_NS5_IJNS5_IJNSC_ILi0EEEiEEEiEEEEEESM_NS9_6NoMaskENS5_IJNSC_ILi2EEESH_SH_EEENSC_ILb0EEEEENS9_38Sm100FmhaFwdEpilogueTmaWarpspecializedISB_fNS5_IJSF_SF_SE_EEESI_NS5_IJSH_S7_EEESQ_EENS2_23PersistentTileSchedulerENS2_41Sm100FmhaCtxKernelWarpspecializedScheduleEEEEEvNT_6ParamsE,"ax",@progbits
	.align	128
.text._ZN7cutlass13device_kernelINS_4fmha6kernel36Sm100FmhaFwdKernelTmaWarpspecializedIN4cute5tupleIJiiiNS5_IJNS5_IJiiEEEiEEEEEENS1_10collective38Sm100FmhaFwdMainloopTmaWarpspecializedINS_6half_tEffNS5_IJNS4_1CILi256EEENSC_ILi64EEENSC_ILi128EEEEEENS5_IJiNSC_ILi1EEES7_EEENS5_IJiSH_NS5_IJNS5_IJNSC_ILi0EEEiEEEiEEEEEESM_NS9_6NoMaskENS5_IJNSC_ILi2EEESH_SH_EEENSC_ILb0EEEEENS9_38Sm100FmhaFwdEpilogueTmaWarpspecializedISB_fNS5_IJSF_SF_SE_EEESI_NS5_IJSH_S7_EEESQ_EENS2_23PersistentTileSchedulerENS2_41Sm100FmhaCtxKernelWarpspecializedScheduleEEEEEvNT_6ParamsE:
        .type           _ZN7cutlass13device_kernelINS_4fmha6kernel36Sm100FmhaFwdKernelTmaWarpspecializedIN4cute5tupleIJiiiNS5_IJNS5_IJiiEEEiEEEEEENS1_10collective38Sm100FmhaFwdMainloopTmaWarpspecializedINS_6half_tEffNS5_IJNS4_1CILi256EEENSC_ILi64EEENSC_ILi128EEEEEENS5_IJiNSC_ILi1EEES7_EEENS5_IJiSH_NS5_IJNS5_IJNSC_ILi0EEEiEEEiEEEEEESM_NS9_6NoMaskENS5_IJNSC_ILi2EEESH_SH_EEENSC_ILb0EEEEENS9_38Sm100FmhaFwdEpilogueTmaWarpspecializedISB_fNS5_IJSF_SF_SE_EEESI_NS5_IJSH_S7_EEESQ_EENS2_23PersistentTileSchedulerENS2_41Sm100FmhaCtxKernelWarpspecializedScheduleEEEEEvNT_6ParamsE,@function
        .size           _ZN7cutlass13device_kernelINS_4fmha6kernel36Sm100FmhaFwdKernelTmaWarpspecializedIN4cute5tupleIJiiiNS5_IJNS5_IJiiEEEiEEEEEENS1_10collective38Sm100FmhaFwdMainloopTmaWarpspecializedINS_6half_tEffNS5_IJNS4_1CILi256EEENSC_ILi64EEENSC_ILi128EEEEEENS5_IJiNSC_ILi1EEES7_EEENS5_IJiSH_NS5_IJNS5_IJNSC_ILi0EEEiEEEiEEEEEESM_NS9_6NoMaskENS5_IJNSC_ILi2EEESH_SH_EEENSC_ILb0EEEEENS9_38Sm100FmhaFwdEpilogueTmaWarpspecializedISB_fNS5_IJSF_SF_SE_EEESI_NS5_IJSH_S7_EEESQ_EENS2_23PersistentTileSchedulerENS2_41Sm100FmhaCtxKernelWarpspecializedScheduleEEEEEvNT_6ParamsE,(.L_x_513 - _ZN7cutlass13device_kernelINS_4fmha6kernel36Sm100FmhaFwdKernelTmaWarpspecializedIN4cute5tupleIJiiiNS5_IJNS5_IJiiEEEiEEEEEENS1_10collective38Sm100FmhaFwdMainloopTmaWarpspecializedINS_6half_tEffNS5_IJNS4_1CILi256EEENSC_ILi64EEENSC_ILi128EEEEEENS5_IJiNSC_ILi1EEES7_EEENS5_IJiSH_NS5_IJNS5_IJNSC_ILi0EEEiEEEiEEEEEESM_NS9_6NoMaskENS5_IJNSC_ILi2EEESH_SH_EEENSC_ILb0EEEEENS9_38Sm100FmhaFwdEpilogueTmaWarpspecializedISB_fNS5_IJSF_SF_SE_EEESI_NS5_IJSH_S7_EEESQ_EENS2_23PersistentTileSchedulerENS2_41Sm100FmhaCtxKernelWarpspecializedScheduleEEEEEvNT_6ParamsE)
        .other          _ZN7cutlass13device_kernelINS_4fmha6kernel36Sm100FmhaFwdKernelTmaWarpspecializedIN4cute5tupleIJiiiNS5_IJNS5_IJiiEEEiEEEEEENS1_10collective38Sm100FmhaFwdMainloopTmaWarpspecializedINS_6half_tEffNS5_IJNS4_1CILi256EEENSC_ILi64EEENSC_ILi128EEEEEENS5_IJiNSC_ILi1EEES7_EEENS5_IJiSH_NS5_IJNS5_IJNSC_ILi0EEEiEEEiEEEEEESM_NS9_6NoMaskENS5_IJNSC_ILi2EEESH_SH_EEENSC_ILb0EEEEENS9_38Sm100FmhaFwdEpilogueTmaWarpspecializedISB_fNS5_IJSF_SF_SE_EEESI_NS5_IJSH_S7_EEESQ_EENS2_23PersistentTileSchedulerENS2_41Sm100FmhaCtxKernelWarpspecializedScheduleEEEEEvNT_6ParamsE,@"STO_CUDA_ENTRY STV_DEFAULT"
_ZN7cutlass13device_kernelINS_4fmha6kernel36Sm100FmhaFwdKernelTmaWarpspecializedIN4cute5tupleIJiiiNS5_IJNS5_IJiiEEEiEEEEEENS1_10collective38Sm100FmhaFwdMainloopTmaWarpspecializedINS_6half_tEffNS5_IJNS4_1CILi256EEENSC_ILi64EEENSC_ILi128EEEEEENS5_IJiNSC_ILi1EEES7_EEENS5_IJiSH_NS5_IJNS5_IJNSC_ILi0EEEiEEEiEEEEEESM_NS9_6NoMaskENS5_IJNSC_ILi2EEESH_SH_EEENSC_ILb0EEEEENS9_38Sm100FmhaFwdEpilogueTmaWarpspecializedISB_fNS5_IJSF_SF_SE_EEESI_NS5_IJSH_S7_EEESQ_EENS2_23PersistentTileSchedulerENS2_41Sm100FmhaCtxKernelWarpspecializedScheduleEEEEEvNT_6ParamsE:
[----:B------:R-:W1:Y:S02]  /*0000*/  LDC R1, c[0x0][0x37c] ;  /* 0x0000df00ff017b82 */ /* 0x000e640000000800 */
[----:B-1----:R-:W-:-:S04]  /*0010*/  IADD3 R1, PT, PT, R1, -0xa8, RZ ;  /* 0xffffff5801017810 */ /* 0x002fc80007ffe0ff */
[----:B------:R-:W-:Y:S01]  /*0020*/  R2UR UR37, R1 ;  /* 0x00000000012572ca */ /* 0x000fe200000e0000 */
[----:B------:R-:W1:Y:S01]  /*0030*/  S2R R3, SR_TID.X ;  /* 0x0000000000037919 */ /* 0x000e620000002100 */
[----:B------:R-:W2:Y:S01]  /*0040*/  LDCU UR4, c[0x0][0x2f8] ;  /* 0x00005f00ff0477ac */ /* 0x000ea20008000800 */
[----:B------:R-:W3:Y:S01]  /*0050*/  LDCU UR36, c[0x0][0x2fc] ;  /* 0x00005f80ff2477ac */ /* 0x000ee20008000800 */
[----:B------:R-:W-:Y:S02]  /*0060*/  UPLOP3.LUT UP3, UPT, UPT, UPT, UPT, 0x40, 0x4 ;  /* 0x000000000004789c */ /* 0x000fe40003f6e870 */
[----:B------:R-:W-:Y:S02]  /*0070*/  UPLOP3.LUT UP1, UPT, UPT, UPT, UPT, 0x80, 0x8 ;  /* 0x000000000008789c */ /* 0x000fe40003f2f070 */
[----:B------:R-:W-:Y:S02]  /*0080*/  UPLOP3.LUT UP0, UPT, UPT, UPT, UPT, 0x40, 0x4 ;  /* 0x000000000004789c */ /* 0x000fe40003f0e870 */
[----:B------:R-:W-:-:S02]  /*0090*/  UPLOP3.LUT UP6, UPT, UPT, UPT, UPT, 0x40, 0x4 ;  /* 0x000000000004789c */ /* 0x000fc40003fce870 */
[----:B------:R-:W-:Y:S02]  /*00a0*/  UPLOP3.LUT UP5, UPT, UPT, UPT, UPT, 0x40, 0x4 ;  /* 0x000000000004789c */ /* 0x000fe40003fae870 */
[----:B--2---:R-:W-:Y:S02]  /*00b0*/  UIADD3 UR37, UP2, UPT, UR37, UR4, URZ ;  /* 0x0000000425257290 */ /* 0x004fe4000ff5e0ff */
[----:B------:R-:W-:Y:S02]  /*00c0*/  UP2UR UR41, UPR, URZ, 0x8 ;  /* 0x00000008ff297883 */ /* 0x000fe40008000000 */
[----:B---3--:R-:W-:Y:S02]  /*00d0*/  UIADD3.X UR36, UPT, UPT, URZ, UR36, URZ, UP2, !UPT ;  /* 0x00000024ff247290 */ /* 0x008fe400097fe4ff */
[----:B------:R-:W-:Y:S02]  /*00e0*/  UPLOP3.LUT UP2, UPT, UPT, UPT, UPT, 0x80, 0x8 ;  /* 0x000000000008789c */ /* 0x000fe40003f4f070 */
[----:B------:R-:W-:-:S02]  /*00f0*/  UPLOP3.LUT UP4, UPT, UPT, UPT, UPT, 0x40, 0x4 ;  /* 0x000000000004789c */ /* 0x000fc40003f8e870 */
[----:B------:R-:W-:Y:S01]  /*0100*/  UP2UR UR57, UPR, URZ, 0x4 ;  /* 0x00000004ff397883 */ /* 0x000fe20008000000 */
[----:B-1----:R-:W-:-:S05]  /*0110*/  SHF.R.U32.HI R4, RZ, 0x5, R3 ;  /* 0x00000005ff047819 */ /* 0x002fca0000011603 */
[----:B------:R-:W1:Y:S02]  /*0120*/  SHFL.IDX PT, R0, R4, RZ, 0x1f ;  /* 0x00001fff04007589 */ /* 0x000e6400000e0000 */
[----:B-1----:R-:W-:-:S04]  /*0130*/  SHF.R.S32.HI R5, RZ, 0x1f, R0 ;  /* 0x0000001fff057819 */ /* 0x002fc80000011400 */
[----:B------:R-:W-:-:S04]  /*0140*/  LEA.HI R2, R5, R0, RZ, 0x2 ;  /* 0x0000000005027211 */ /* 0x000fc800078f10ff */
[----:B------:R-:W-:-:S04]  /*0150*/  SHF.R.S32.HI R2, RZ, 0x2, R2 ;  /* 0x00000002ff027819 */ /* 0x000fc80000011402 */
[----:B------:R-:W-:-:S13]  /*0160*/  ISETP.NE.AND P0, PT, R2, RZ, PT ;  /* 0x000000ff0200720c */ /* 0x000fda0003f05270 */
[----:B------:R-:W-:Y:S05]  /*0170*/  @!P0 BRA `(.L_x_0) ;  /* 0x0000000400248947 */ /* 0x000fea0003800000 */
[----:B------:R-:W-:-:S13]  /*0180*/  ISETP.NE.AND P0, PT, R2, 0x2, PT ;  /* 0x000000020200780c */ /* 0x000fda0003f05270 */
[----:B------:R-:W-:Y:S05]  /*0190*/  @!P0 BRA `(.L_x_1) ;  /* 0x0000000000f48947 */ /* 0x000fea0003800000 */
[----:B------:R-:W-:-:S13]  /*01a0*/  ISETP.NE.AND P0, PT, R2, 0x1, PT ;  /* 0x000000010200780c */ /* 0x000fda0003f05270 */
[----:B------:R-:W-:Y:S05]  /*01b0*/  @P0 BRA `(.L_x_2) ;  /* 0x00000000002c0947 */ /* 0x000fea0003800000 */
[----:B------:R-:W-:Y:S01]  /*01c0*/  HFMA2 R2, -RZ, RZ, 0, 5.9604644775390625e-08 ;  /* 0x00000001ff027431 */ /* 0x000fe200000001ff */
[----:B------:R-:W-:Y:S02]  /*01d0*/  UPLOP3.LUT UP3, UPT, UPT, UPT, UPT, 0x40, 0x4 ;  /* 0x000000000004789c */ /* 0x000fe40003f6e870 */
[----:B------:R-:W-:Y:S02]  /*01e0*/  UPLOP3.LUT UP2, UPT, UPT, UPT, UPT, 0x40, 0x4 ;  /* 0x000000000004789c */ /* 0x000fe40003f4e870 */
[----:B------:R-:W-:Y:S02]  /*01f0*/  UPLOP3.LUT UP1, UPT, UPT, UPT, UPT, 0x80, 0x8 ;  /* 0x000000000008789c */ /* 0x000fe40003f2f070 */
[----:B------:R-:W-:Y:S02]  /*0200*/  UPLOP3.LUT UP0, UPT, UPT, UPT, UPT, 0x40, 0x4 ;  /* 0x000000000004789c */ /* 0x000fe40003f0e870 */
[----:B------:R-:W-:Y:S02]  /*0210*/  UPLOP3.LUT UP6, UPT, UPT, UPT, UPT, 0x40, 0x4 ;  /* 0x000000000004789c */ /* 0x000fe40003fce870 */
[----:B------:R-:W-:-:S02]  /*0220*/  UPLOP3.LUT UP5, UPT, UPT, UPT, UPT, 0x40, 0x4 ;  /* 0x000000000004789c */ /* 0x000fc40003fae870 */
[----:B------:R-:W-:Y:S02]  /*0230*/  UPLOP3.LUT UP4, UPT, UPT, UPT, UPT, 0x80, 0x8 ;  /* 0x000000000008789c */ /* 0x000fe40003f8f070 */
[----:B------:R-:W-:Y:S02]  /*0240*/  UP2UR UR41, UPR, URZ, 0x8 ;  /* 0x00000008ff297883 */ /* 0x000fe40008000000 */
[----:B------:R-:W-:Y:S01]  /*0250*/  UP2UR UR57, UPR, URZ, 0x4 ;  /* 0x00000004ff397883 */ /* 0x000fe20008000000 */
[----:B------:R-:W-:Y:S11]  /*0260*/  BRA `(.L_x_0) ;  /* 0x0000000000e87947 */ /* 0x000ff60003800000 */
.L_x_2:
[----:B------:R-:W-:Y:S01]  /*0270*/  ISETP.NE.AND P0, PT, R0, 0xc, PT ;  /* 0x0000000c0000780c */ /* 0x000fe20003f05270 */
[----:B------:R-:W-:Y:S01]  /*0280*/  UPLOP3.LUT UP2, UPT, UPT, UPT, UPT, 0x40, 0x4 ;  /* 0x000000000004789c */ /* 0x000fe20003f4e870 */
[----:B------:R-:W-:Y:S01]  /*0290*/  HFMA2 R2, -RZ, RZ, 0, 1.78813934326171875e-07 ;  /* 0x00000003ff027431 */ /* 0x000fe200000001ff */
[----:B------:R-:W-:Y:S02]  /*02a0*/  UPLOP3.LUT UP1, UPT, UPT, UPT, UPT, 0x80, 0x8 ;  /* 0x000000000008789c */ /* 0x000fe40003f2f070 */
[----:B------:R-:W-:Y:S02]  /*02b0*/  UP2UR UR41, UPR, URZ, 0x4 ;  /* 0x00000004ff297883 */ /* 0x000fe40008000000 */
[----:B------:R-:W-:Y:S02]  /*02c0*/  UPLOP3.LUT UP2, UPT, UPT, UPT, UPT, 0x40, 0x4 ;  /* 0x000000000004789c */ /* 0x000fe40003f4e870 */
[----:B------:R-:W-:Y:S02]  /*02d0*/  UPLOP3.LUT UP0, UPT, UPT, UPT, UPT, 0x40, 0x4 ;  /* 0x000000000004789c */ /* 0x000fe40003f0e870 */
[----:B------:R-:W-:-:S02]  /*02e0*/  UPLOP3.LUT UP6, UPT, UPT, UPT, UPT, 0x40, 0x4 ;  /* 0x000000000004789c */ /* 0x000fc40003fce870 */
[----:B------:R-:W-:Y:S02]  /*02f0*/  UPLOP3.LUT UP5, UPT, UPT, UPT, UPT, 0x80, 0x8 ;  /* 0x000000000008789c */ /* 0x000fe40003faf070 */
[----:B------:R-:W-:Y:S02]  /*0300*/  UPLOP3.LUT UP4, UPT, UPT, UPT, UPT, 0x40, 0x4 ;  /* 0x000000000004789c */ /* 0x000fe40003f8e870 */
[----:B------:R-:W-:Y:S01]  /*0310*/  UP2UR UR57, UPR, URZ, 0x4 ;  /* 0x00000004ff397883 */ /* 0x000fe20008000000 */
[----:B------:R-:W-:Y:S11]  /*0320*/  @!P0 BRA `(.L_x_0) ;  /* 0x0000000000b88947 */ /* 0x000ff60003800000 */
[----:B------:R-:W-:-:S13]  /*0330*/  ISETP.NE.AND P0, PT, R0, 0xe, PT ;  /* 0x0000000e0000780c */ /* 0x000fda0003f05270 */
[----:B------:R-:W-:Y:S05]  /*0340*/  @!P0 BRA `(.L_x_3) ;  /* 0x00000000005c8947 */ /* 0x000fea0003800000 */
[----:B------:R-:W-:-:S13]  /*0350*/  ISETP.NE.AND P0, PT, R0, 0xd, PT ;  /* 0x0000000d0000780c */ /* 0x000fda0003f05270 */
[----:B------:R-:W-:Y:S05]  /*0360*/  @P0 BRA `(.L_x_4) ;  /* 0x00000000002c0947 */ /* 0x000fea0003800000 */
[----:B------:R-:W-:Y:S01]  /*0370*/  HFMA2 R2, -RZ, RZ, 0, 2.384185791015625e-07 ;  /* 0x00000004ff027431 */ /* 0x000fe200000001ff */
        /* <DEDUP_REMOVED lines=10> */
.L_x_4:
[----:B------:R-:W-:Y:S01]  /*0420*/  HFMA2 R2, -RZ, RZ, 0, 3.5762786865234375e-07 ;  /* 0x00000006ff027431 */ /* 0x000fe200000001ff */
[----:B------:R-:W-:Y:S02]  /*0430*/  UPLOP3.LUT UP3, UPT, UPT, UPT, UPT, 0x40, 0x4 ;  /* 0x000000000004789c */ /* 0x000fe40003f6e870 */
[----:B------:R-:W-:Y:S02]  /*0440*/  UPLOP3.LUT UP2, UPT, UPT, UPT, UPT, 0x40, 0x4 ;  /* 0x000000000004789c */ /* 0x000fe40003f4e870 */
[----:B------:R-:W-:Y:S02]  /*0450*/  UPLOP3.LUT UP0, UPT, UPT, UPT, UPT, 0x40, 0x4 ;  /* 0x000000000004789c */ /* 0x000fe40003f0e870 */
[----:B------:R-:W-:Y:S02]  /*0460*/  UPLOP3.LUT UP6, UPT, UPT, UPT, UPT, 0x40, 0x4 ;  /* 0x000000000004789c */ /* 0x000fe40003fce870 */
[----:B------:R-:W-:Y:S02]  /*0470*/  UPLOP3.LUT UP5, UPT, UPT, UPT, UPT, 0x40, 0x4 ;  /* 0x000000000004789c */ /* 0x000fe40003fae870 */
[----:B------:R-:W-:-:S02]  /*0480*/  UPLOP3.LUT UP4, UPT, UPT, UPT, UPT, 0x40, 0x4 ;  /* 0x000000000004789c */ /* 0x000fc40003f8e870 */
[----:B------:R-:W-:Y:S02]  /*0490*/  UP2UR UR41, UPR, URZ, 0x8 ;  /* 0x00000008ff297883 */ /* 0x000fe40008000000 */
[----:B------:R-:W-:Y:S01]  /*04a0*/  UP2UR UR57, UPR, URZ, 0x4 ;  /* 0x00000004ff397883 */ /* 0x000fe20008000000 */
[----:B------:R-:W-:Y:S11]  /*04b0*/  BRA `(.L_x_0) ;  /* 0x0000000000547947 */ /* 0x000ff60003800000 */
.L_x_3:
[----:B------:R-:W-:Y:S01]  /*04c0*/  HFMA2 R2, -RZ, RZ, 0, 2.98023223876953125e-07 ;  /* 0x00000005ff027431 */ /* 0x000fe200000001ff */
        /* <DEDUP_REMOVED lines=10> */
.L_x_1:
[----:B------:R-:W-:Y:S01]  /*0570*/  HFMA2 R2, -RZ, RZ, 0, 1.1920928955078125e-07 ;  /* 0x00000002ff027431 */ /* 0x000fe200000001ff */
        /* <DEDUP_REMOVED lines=8> */
[----:B------:R-:W-:-:S12]  /*0600*/  UP2UR UR57, UPR, URZ, 0x4 ;  /* 0x00000004ff397883 */ /* 0x000fd80008000000 */
.L_x_0:
[----:B------:R-:W-:Y:S01]  /*0610*/  ELECT P0, URZ, PT ;  /* 0x0000000000ff782f */ /* 0x000fe20003800000 */
[----:B------:R-:W-:Y:S03]  /*0620*/  BSSY.RECONVERGENT B0, `(.L_x_5) ;  /* 0x000000f000007945 */ /* 0x000fe60003800200 */
[----:B------:R-:W-:Y:S02]  /*0630*/  PLOP3.LUT P2, PT, P0, PT, UP0, 0x5d, 0xd5 ;  /* 0x0000000000d5781c */ /* 0x000fe4000074eb0d */
[----:B------:R-:W-:-:S11]  /*0640*/  PLOP3.LUT P1, PT, P0, PT, UP6, 0x5d, 0xd5 ;  /* 0x0000000000d5781c */ /* 0x000fd6000072eb6d */
[----:B------:R-:W-:Y:S05]  /*0650*/  @P2 BRA `(.L_x_6) ;  /* 0x00000000002c2947 */ /* 0x000fea0003800000 */
[----:B------:R-:W1:Y:S02]  /*0660*/  LDCU.64 UR4, c[0x0][0x348] ;  /* 0x00006900ff0477ac */ /* 0x000e640008000a00 */
[----:B-1----:R-:W-:-:S04]  /*0670*/  UIADD3 UR8, UP0, UPT, UR4, 0x80, URZ ;  /* 0x0000008004087890 */ /* 0x002fc8000ff1e0ff */
[----:B------:R-:W-:Y:S02]  /*0680*/  UIADD3.X UR9, UPT, UPT, URZ, UR5, URZ, UP0, !UPT ;  /* 0x00000005ff097290 */ /* 0x000fe400087fe4ff */
[----:B------:R-:W-:-:S04]  /*0690*/  UIADD3 UR6, UP0, UPT, UR4, 0x180, URZ ;  /* 0x0000018004067890 */ /* 0x000fc8000ff1e0ff */
[----:B------:R-:W-:Y:S02]  /*06a0*/  UIADD3.X UR7, UPT, UPT, URZ, UR5, URZ, UP0, !UPT ;  /* 0x00000005ff077290 */ /* 0x000fe400087fe4ff */
[----:B------:R-:W-:Y:S01]  /*06b0*/  UIADD3 UR4, UP0, UPT, UR4, 0x280, URZ ;  /* 0x0000028004047890 */ /* 0x000fe2000ff1e0ff */
[----:B------:R1:W-:Y:S03]  /*06c0*/  UTMACCTL.PF [UR8] ;  /* 0x00000000080079b9 */ /* 0x0003e60008040000 */
[----:B------:R-:W-:-:S03]  /*06d0*/  UIADD3.X UR5, UPT, UPT, URZ, UR5, URZ, UP0, !UPT ;  /* 0x00000005ff057290 */ /* 0x000fc600087fe4ff */
[----:B------:R1:W-:Y:S06]  /*06e0*/  UTMACCTL.PF [UR6] ;  /* 0x00000000060079b9 */ /* 0x0003ec0008040000 */
[----:B------:R1:W-:Y:S02]  /*06f0*/  UTMACCTL.PF [UR4] ;  /* 0x00000000040079b9 */ /* 0x0003e40008040000 */
[----:B-1----:R-:W-:Y:S01]  /*0700*/  NOP ;  /* 0x0000000000007918 */ /* 0x002fe20000000000 */
.L_x_6:
[----:B------:R-:W-:Y:S05]  /*0710*/  BSYNC.RECONVERGENT B0 ;  /* 0x0000000000007941 */ /* 0x000fea0003800200 */
.L_x_5:
[----:B------:R-:W-:Y:S04]  /*0720*/  BSSY.RECONVERGENT B0, `(.L_x_7) ;  /* 0x000001b000007945 */ /* 0x000fe80003800200 */
[----:B------:R-:W-:Y:S05]  /*0730*/  @P1 BRA `(.L_x_8) ;  /* 0x0000000000241947 */ /* 0x000fea0003800000 */
[----:B------:R-:W1:Y:S01]  /*0740*/  LDCU.64 UR4, c[0x0][0x348] ;  /* 0x00006900ff0477ac */ /* 0x000e620008000a00 */
[----:B------:R-:W-:Y:S02]  /*0750*/  PLOP3.LUT P6, PT, PT, PT, PT, 0x80, 0x8 ;  /* 0x000000000008781c */ /* 0x000fe40003fcf070 */
[----:B------:R-:W-:Y:S02]  /*0760*/  PLOP3.LUT P5, PT, PT, PT, PT, 0x8, 0x80 ;  /* 0x000000000080781c */ /* 0x000fe40003fae170 */
[----:B------:R-:W-:Y:S02]  /*0770*/  PLOP3.LUT P4, PT, PT, PT, PT, 0x80, 0x8 ;  /* 0x000000000008781c */ /* 0x000fe40003f8f070 */
[----:B------:R-:W-:Y:S01]  /*0780*/  PLOP3.LUT P3, PT, PT, PT, PT, 0x80, 0x8 ;  /* 0x000000000008781c */ /* 0x000fe20003f6f070 */
[----:B-1----:R-:W-:-:S04]  /*0790*/  UIADD3 UR4, UP0, UPT, UR4, 0x400, URZ ;  /* 0x0000040004047890 */ /* 0x002fc8000ff1e0ff */
[----:B------:R-:W-:-:S09]  /*07a0*/  UIADD3.X UR5, UPT, UPT, URZ, UR5, URZ, UP0, !UPT ;  /* 0x00000005ff057290 */ /* 0x000fd200087fe4ff */
[----:B------:R1:W-:Y:S02]  /*07b0*/  UTMACCTL.PF [UR4] ;  /* 0x00000000040079b9 */ /* 0x0003e40008040000 */
[----:B-1----:R-:W-:Y:S05]  /*07c0*/  BRA `(.L_x_9) ;  /* 0x0000000000407947 */ /* 0x002fea0003800000 */
.L_x_8:
[----:B------:R-:W-:-:S13]  /*07d0*/  ISETP.NE.AND P1, PT, R2, 0x3, PT ;  /* 0x000000030200780c */ /* 0x000fda0003f25270 */
[----:B------:R-:W-:Y:S05]  /*07e0*/  @!P1 BRA `(.L_x_10) ;  /* 0x0000000000289947 */ /* 0x000fea0003800000 */
[----:B------:R-:W-:Y:S02]  /*07f0*/  ISETP.NE.AND P1, PT, R2, 0x4, PT ;  /* 0x000000040200780c */ /* 0x000fe40003f25270 */
[----:B------:R-:W-:Y:S02]  /*0800*/  PLOP3.LUT P4, PT, PT, PT, PT, 0x80, 0x8 ;  /* 0x000000000008781c */ /* 0x000fe40003f8f070 */
[----:B------:R-:W-:Y:S02]  /*0810*/  PLOP3.LUT P5, PT, PT, PT, PT, 0x8, 0x80 ;  /* 0x000000000080781c */ /* 0x000fe40003fae170 */
[----:B------:R-:W-:Y:S02]  /*0820*/  PLOP3.LUT P6, PT, PT, PT, PT, 0x80, 0x8 ;  /* 0x000000000008781c */ /* 0x000fe40003fcf070 */
[----:B------:R-:W-:-:S05]  /*0830*/  PLOP3.LUT P3, PT, PT, PT, PT, 0x80, 0x8 ;  /* 0x000000000008781c */ /* 0x000fca0003f6f070 */
[----:B------:R-:W-:Y:S08]  /*0840*/  @P1 BRA `(.L_x_9) ;  /* 0x0000000000201947 */ /* 0x000ff00003800000 */
[----:B------:R-:W-:Y:S02]  /*0850*/  PLOP3.LUT P5, PT, PT, PT, PT, 0x8, 0x80 ;  /* 0x000000000080781c */ /* 0x000fe40003fae170 */
[----:B------:R-:W-:Y:S02]  /*0860*/  PLOP3.LUT P6, PT, PT, PT, PT, 0x8, 0x80 ;  /* 0x000000000080781c */ /* 0x000fe40003fce170 */
[----:B------:R-:W-:Y:S01]  /*0870*/  PLOP3.LUT P3, PT, PT, PT, PT, 0x8, 0x80 ;  /* 0x000000000080781c */ /* 0x000fe20003f6e170 */
[----:B------:R-:W-:-:S12]  /*0880*/  BRA `(.L_x_9) ;  /* 0x0000000000107947 */ /* 0x000fd80003800000 */
.L_x_10:
[----:B------:R-:W-:Y:S02]  /*0890*/  PLOP3.LUT P6, PT, PT, PT, PT, 0x8, 0x80 ;  /* 0x000000000080781c */ /* 0x000fe40003fce170 */
[----:B------:R-:W-:Y:S02]  /*08a0*/  PLOP3.LUT P5, PT, PT, PT, PT, 0x80, 0x8 ;  /* 0x000000000008781c */ /* 0x000fe40003faf070 */
[----:B------:R-:W-:Y:S02]  /*08b0*/  PLOP3.LUT P4, PT, PT, PT, PT, 0x8, 0x80 ;  /* 0x000000000080781c */ /* 0x000fe40003f8e170 */
[----:B------:R-:W-:-:S13]  /*08c0*/  PLOP3.LUT P3, PT, PT, PT, PT, 0x80, 0x8 ;  /* 0x000000000008781c */ /* 0x000fda0003f6f070 */
.L_x_9:
[----:B------:R-:W-:Y:S05]  /*08d0*/  BSYNC.RECONVERGENT B0 ;  /* 0x0000000000007941 */ /* 0x000fea0003800200 */
.L_x_7:
[----:B------:R-:W1:Y:S01]  /*08e0*/  SHFL.IDX PT, R0, R4, RZ, 0x1f ;  /* 0x00001fff04007589 */ /* 0x000e6200000e0000 */
[----:B------:R-:W-:Y:S02]  /*08f0*/  ISETP.NE.AND P1, PT, R2, 0x3, PT ;  /* 0x000000030200780c */ /* 0x000fe40003f25270 */
[----:B------:R-:W-:Y:S02]  /*0900*/  PLOP3.LUT P0, PT, P0, PT, UP1, 0xae, 0xea ;  /* 0x0000000000ea781c */ /* 0x000fe4000070f51e */
[----:B-1----:R-:W-:-:S13]  /*0910*/  ISETP.NE.AND P2, PT, R0, RZ, PT ;  /* 0x000000ff0000720c */ /* 0x002fda0003f45270 */
[----:B------:R-:W-:Y:S05]  /*0920*/  @P2 BRA `(.L_x_11) ;  /* 0x0000000000382947 */ /* 0x000fea0003800000 */
[----:B------:R-:W1:Y:S01]  /*0930*/  S2UR UR5, SR_CgaCtaId ;  /* 0x00000000000579c3 */ /* 0x000e620000008800 */
[----:B------:R-:W-:Y:S01]  /*0940*/  UMOV UR6, 0x400 ;  /* 0x0000040000067882 */ /* 0x000fe20000000000 */
[----:B------:R-:W-:Y:S01]  /*0950*/  UMOV UR4, 0x1 ;  /* 0x0000000100047882 */ /* 0x000fe20000000000 */
[----:B------:R-:W-:Y:S01]  /*0960*/  ELECT P2, URZ, PT ;  /* 0x0000000000ff782f */ /* 0x000fe20003840000 */
[----:B-1----:R-:W-:Y:S02]  /*0970*/  ULEA UR5, UR5, UR6, 0x18 ;  /* 0x0000000605057291 */ /* 0x002fe4000f8ec0ff */
[----:B------:R-:W-:-:S04]  /*0980*/  UIADD3 UR6, UPT, UPT, -UR4, 0x100000, URZ ;  /* 0x0010000004067890 */ /* 0x000fc8000fffe1ff */
[----:B------:R-:W-:Y:S02]  /*0990*/  USHF.L.U32 UR7, UR6, 0xb, URZ ;  /* 0x0000000b06077899 */ /* 0x000fe400080006ff */
[----:B------:R-:W-:Y:S01]  /*09a0*/  USHF.L.U32 UR6, UR6, 0x1, URZ ;  /* 0x0000000106067899 */ /* 0x000fe200080006ff */
[----:B------:R-:W1:Y:S11]  /*09b0*/  FENCE.VIEW.ASYNC.S ;  /* 0x00000000000073c6 */ /* 0x000e760000000000 */
[----:B-1----:R1:W2:Y:S01]  /*09c0*/  SYNCS.EXCH.64 URZ, [UR5+0x2c000], UR6 ;  /* 0x02c0000605ff75b2 */ /* 0x0022a20008000100 */
[----:B------:R1:W3:Y:S01]  /*09d0*/  SYNCS.EXCH.64 URZ, [UR5+0x2c010], UR6 ;  /* 0x02c0100605ff75b2 */ /* 0x0002e20008000100 */
[----:B------:R1:W4:Y:S01]  /*09e0*/  SYNCS.EXCH.64 URZ, [UR5+0x2c008], UR6 ;  /* 0x02c0080605ff75b2 */ /* 0x0003220008000100 */
[----:B------:R1:W1:Y:S01]  /*09f0*/  SYNCS.EXCH.64 URZ, [UR5+0x2c018], UR6 ;  /* 0x02c0180605ff75b2 */ /* 0x0002620008000100 */
[----:B------:R-:W-:Y:S01]  /*0a00*/  NOP ;  /* 0x0000000000007918 */ /* 0x000fe20000000000 */
.L_x_11:
[----:B------:R-:W-:Y:S01]  /*0a10*/  NOP ;  /* 0x0000000000007918 */ /* 0x000fe20000000000 */
[----:B------:R-:W-:Y:S05]  /*0a20*/  @!P1 BRA `(.L_x_12) ;  /* 0x0000000000289947 */ /* 0x000fea0003800000 */
[----:B------:R-:W-:Y:S01]  /*0a30*/  ISETP.NE.AND P1, PT, R2, 0x4, PT ;  /* 0x000000040200780c */ /* 0x000fe20003f25270 */
[----:B------:R-:W-:Y:S02]  /*0a40*/  UPLOP3.LUT UP3, UPT, UPT, UPT, UPT, 0x80, 0x8 ;  /* 0x000000000008789c */ /* 0x000fe40003f6f070 */
[----:B------:R-:W-:Y:S02]  /*0a50*/  UPLOP3.LUT UP2, UPT, UPT, UPT, UPT, 0x40, 0x4 ;  /* 0x000000000004789c */ /* 0x000fe40003f4e870 */
[----:B------:R-:W-:Y:S02]  /*0a60*/  UPLOP3.LUT UP1, UPT, UPT, UPT, UPT, 0x80, 0x8 ;  /* 0x000000000008789c */ /* 0x000fe40003f2f070 */
[----:B------:R-:W-:-:S06]  /*0a70*/  UPLOP3.LUT UP0, UPT, UPT, UPT, UPT, 0x80, 0x8 ;  /* 0x000000000008789c */ /* 0x000fcc0003f0f070 */
[----:B------:R-:W-:Y:S05]  /*0a80*/  @P1 BRA `(.L_x_13) ;  /* 0x0000000000201947 */ /* 0x000fea0003800000 */
[----:B------:R-:W-:Y:S02]  /*0a90*/  UPLOP3.LUT UP2, UPT, UPT, UPT, UPT, 0x40, 0x4 ;  /* 0x000000000004789c */ /* 0x000fe40003f4e870 */
[----:B------:R-:W-:Y:S02]  /*0aa0*/  UPLOP3.LUT UP3, UPT, UPT, UPT, UPT, 0x40, 0x4 ;  /* 0x000000000004789c */ /* 0x000fe40003f6e870 */
[----:B------:R-:W-:Y:S01]  /*0ab0*/  UPLOP3.LUT UP0, UPT, UPT, UPT, UPT, 0x40, 0x4 ;  /* 0x000000000004789c */ /* 0x000fe20003f0e870 */
[----:B------:R-:W-:Y:S05]  /*0ac0*/  BRA `(.L_x_13) ;  /* 0x0000000000107947 */ /* 0x000fea0003800000 */
.L_x_12:
[----:B------:R-:W-:Y:S02]  /*0ad0*/  UPLOP3.LUT UP3, UPT, UPT, UPT, UPT, 0x40, 0x4 ;  /* 0x000000000004789c */ /* 0x000fe40003f6e870 */
[----:B------:R-:W-:Y:S02]  /*0ae0*/  UPLOP3.LUT UP2, UPT, UPT, UPT, UPT, 0x80, 0x8 ;  /* 0x000000000008789c */ /* 0x000fe40003f4f070 */
[----:B------:R-:W-:Y:S02]  /*0af0*/  UPLOP3.LUT UP1, UPT, UPT, UPT, UPT, 0x40, 0x4 ;  /* 0x000000000004789c */ /* 0x000fe40003f2e870 */
[----:B------:R-:W-:Y:S02]  /*0b00*/  UPLOP3.LUT UP0, UPT, UPT, UPT, UPT, 0x80, 0x8 ;  /* 0x000000000008789c */ /* 0x000fe40003f0f070 */
.L_x_13:
[----:B------:R-:W5:Y:S02]  /*0b10*/  SHFL.IDX PT, R0, R4, RZ, 0x1f ;  /* 0x00001fff04007589 */ /* 0x000f6400000e0000 */
[----:B-----5:R-:W-:-:S13]  /*0b20*/  ISETP.NE.AND P1, PT, R0, RZ, PT ;  /* 0x000000ff0000720c */ /* 0x020fda0003f25270 */
[----:B------:R-:W-:Y:S05]  /*0b30*/  @P1 BRA `(.L_x_14) ;  /* 0x0000000000401947 */ /* 0x000fea0003800000 */
[----:B-1----:R-:W1:Y:S01]  /*0b40*/  S2UR UR5, SR_CgaCtaId ;  /* 0x00000000000579c3 */ /* 0x002e620000008800 */
        /* <DEDUP_REMOVED lines=8> */
[----:B-1----:R1:W1:Y:S01]  /*0bd0*/  SYNCS.EXCH.64 URZ, [UR5+0x2c020], UR6 ;  /* 0x02c0200605ff75b2 */ /* 0x0022620008000100 */
[----:B------:R1:W1:Y:S01]  /*0be0*/  SYNCS.EXCH.64 URZ, [UR5+0x2c038], UR6 ;  /* 0x02c0380605ff75b2 */ /* 0x0002620008000100 */
[----:B------:R1:W1:Y:S01]  /*0bf0*/  SYNCS.EXCH.64 URZ, [UR5+0x2c028], UR6 ;  /* 0x02c0280605ff75b2 */ /* 0x0002620008000100 */
[----:B------:R1:W1:Y:S01]  /*0c00*/  SYNCS.EXCH.64 URZ, [UR5+0x2c040], UR6 ;  /* 0x02c0400605ff75b2 */ /* 0x0002620008000100 */
[----:B------:R1:W1:Y:S01]  /*0c10*/  SYNCS.EXCH.64 URZ, [UR5+0x2c030], UR6 ;  /* 0x02c0300605ff75b2 */ /* 0x0002620008000100 */
[----:B------:R1:W1:Y:S01]  /*0c20*/  SYNCS.EXCH.64 URZ, [UR5+0x2c048], UR6 ;  /* 0x02c0480605ff75b2 */ /* 0x0002620008000100 */
[----:B------:R-:W-:Y:S01]  /*0c30*/  NOP ;  /* 0x0000000000007918 */ /* 0x000fe20000000000 */
.L_x_14:
[----:B------:R-:W5:Y:S01]  /*0c40*/  SHFL.IDX PT, R0, R4, RZ, 0x1f ;  /* 0x00001fff04007589 */ /* 0x000f6200000e0000 */
[----:B------:R-:W-:Y:S01]  /*0c50*/  NOP ;  /* 0x0000000000007918 */ /* 0x000fe20000000000 */
[----:B-----5:R-:W-:-:S13]  /*0c60*/  ISETP.NE.AND P1, PT, R0, RZ, PT ;  /* 0x000000ff0000720c */ /* 0x020fda0003f25270 */
[----:B------:R-:W-:Y:S05]  /*0c70*/  @P1 BRA `(.L_x_15) ;  /* 0x0000000000401947 */ /* 0x000fea0003800000 */
[----:B-1----:R-:W1:Y:S01]  /*0c80*/  S2UR UR6, SR_CgaCtaId ;  /* 0x00000000000679c3 */ /* 0x002e620000008800 */
[----:B------:R-:W-:Y:S01]  /*0c90*/  UMOV UR7, 0x400 ;  /* 0x0000040000077882 */ /* 0x000fe20000000000 */
[----:B------:R-:W-:Y:S01]  /*0ca0*/  UMOV UR5, 0x1 ;  /* 0x0000000100057882 */ /* 0x000fe20000000000 */
[----:B------:R-:W-:Y:S01]  /*0cb0*/  UMOV UR4, 0x80 ;  /* 0x0000008000047882 */ /* 0x000fe20000000000 */
[----:B------:R-:W-:-:S04]  /*0cc0*/  UIADD3 UR8, UPT, UPT, -UR5, 0x100000, URZ ;  /* 0x0010000005087890 */ /* 0x000fc8000fffe1ff */
[----:B------:R-:W-:Y:S02]  /*0cd0*/  USHF.L.U32 UR9, UR8, 0xb, URZ ;  /* 0x0000000b08097899 */ /* 0x000fe400080006ff */
[----:B------:R-:W-:Y:S02]  /*0ce0*/  USHF.L.U32 UR8, UR8, 0x1, URZ ;  /* 0x0000000108087899 */ /* 0x000fe400080006ff */
[----:B------:R-:W-:-:S04]  /*0cf0*/  UIADD3 UR4, UPT, UPT, -UR4, 0x100000, URZ ;  /* 0x0010000004047890 */ /* 0x000fc8000fffe1ff */
[----:B------:R-:W-:Y:S02]  /*0d00*/  USHF.L.U32 UR5, UR4, 0xb, URZ ;  /* 0x0000000b04057899 */ /* 0x000fe400080006ff */
[----:B------:R-:W-:Y:S01]  /*0d10*/  USHF.L.U32 UR4, UR4, 0x1, URZ ;  /* 0x0000000104047899 */ /* 0x000fe200080006ff */
[----:B------:R-:W-:Y:S01]  /*0d20*/  ELECT P1, URZ, PT ;  /* 0x0000000000ff782f */ /* 0x000fe20003820000 */
[----:B-1----:R-:W-:Y:S01]  /*0d30*/  ULEA UR6, UR6, UR7, 0x18 ;  /* 0x0000000706067291 */ /* 0x002fe2000f8ec0ff */
[----:B------:R-:W1:Y:S11]  /*0d40*/  FENCE.VIEW.ASYNC.S ;  /* 0x00000000000073c6 */ /* 0x000e760000000000 */
[----:B-1----:R1:W1:Y:S01]  /*0d50*/  SYNCS.EXCH.64 URZ, [UR6+0x2c050], UR8 ;  /* 0x02c0500806ff75b2 */ /* 0x0022620008000100 */
[----:B------:R1:W1:Y:S01]  /*0d60*/  SYNCS.EXCH.64 URZ, [UR6+0x2c058], UR4 ;  /* 0x02c0580406ff75b2 */ /* 0x0002620008000100 */
[----:B------:R-:W-:Y:S01]  /*0d70*/  NOP ;  /* 0x0000000000007918 */ /* 0x000fe20000000000 */
.L_x_15:
[----:B------:R-:W5:Y:S01]  /*0d80*/  SHFL.IDX PT, R0, R4, RZ, 0x1f ;  /* 0x00001fff04007589 */ /* 0x000f6200000e0000 */
[----:B-1----:R-:W-:Y:S01]  /*0d90*/  UP2UR UR5, UPR, URZ, 0x1 ;  /* 0x00000001ff057883 */ /* 0x002fe20008000000 */
[----:B------:R-:W-:Y:S01]  /*0da0*/  ISETP.NE.AND P2, PT, R2, 0x2, PT ;  /* 0x000000020200780c */ /* 0x000fe20003f45270 */
[----:B------:R-:W-:Y:S01]  /*0db0*/  UISETP.NE.AND UP0, UPT, UR57, URZ, UPT ;  /* 0x000000ff3900728c */ /* 0x000fe2000bf05270 */
[----:B------:R-:W-:-:S03]  /*0dc0*/  NOP ;  /* 0x0000000000007918 */ /* 0x000fc60000000000 */
[----:B------:R-:W-:Y:S02]  /*0dd0*/  USEL UR4, URZ, 0x2, !UP0 ;  /* 0x00000002ff047887 */ /* 0x000fe4000c000000 */
[----:B------:R-:W-:Y:S02]  /*0de0*/  UISETP.NE.AND UP0, UPT, UR5, URZ, UPT ;  /* 0x000000ff0500728c */ /* 0x000fe4000bf05270 */
[----:B------:R-:W-:Y:S02]  /*0df0*/  USEL UR5, URZ, 0x2, !UP4 ;  /* 0x00000002ff057887 */ /* 0x000fe4000e000000 */
[----:B------:R-:W-:Y:S02]  /*0e00*/  USEL UR4, UR4, 0x1, !UP5 ;  /* 0x0000000104047887 */ /* 0x000fe4000e800000 */
[----:B------:R-:W-:Y:S01]  /*0e10*/  USEL UR5, UR5, 0x1, !UP5 ;  /* 0x0000000105057887 */ /* 0x000fe2000e800000 */
[----:B-----5:R-:W-:-:S13]  /*0e20*/  ISETP.NE.AND P1, PT, R0, RZ, PT ;  /* 0x000000ff0000720c */ /* 0x020fda0003f25270 */
[----:B------:R-:W-:Y:S05]  /*0e30*/  @P1 BRA `(.L_x_16) ;  /* 0x0000000000401947 */ /* 0x000fea0003800000 */
[----:B------:R-:W1:Y:S01]  /*0e40*/  S2UR UR8, SR_CgaCtaId ;  /* 0x00000000000879c3 */ /* 0x000e620000008800 */
        /* <DEDUP_REMOVED lines=15> */
.L_x_16:
[----:B------:R-:W-:Y:S01]  /*0f40*/  NOP ;  /* 0x0000000000007918 */ /* 0x000fe20000000000 */
[----:B------:R-:W-:Y:S05]  /*0f50*/  @!P2 BRA `(.L_x_17) ;  /* 0x000000000024a947 */ /* 0x000fea0003800000 */
[----:B------:R-:W-:Y:S01]  /*0f60*/  ISETP.NE.AND P1, PT, R2, RZ, PT ;  /* 0x000000ff0200720c */ /* 0x000fe20003f25270 */
[----:B-1----:R-:W-:Y:S02]  /*0f70*/  UP2UR UR6, UPR, URZ, 0x1 ;  /* 0x00000001ff067883 */ /* 0x002fe40008000000 */
[----:B------:R-:W-:Y:S01]  /*0f80*/  UPLOP3.LUT UP0, UPT, UPT, UPT, UPT, 0x80, 0x8 ;  /* 0x000000000008789c */ /* 0x000fe20003f0f070 */
[----:B------:R-:W-:-:S03]  /*0f90*/  UMOV UR7, URZ ;  /* 0x000000ff00077c82 */ /* 0x000fc60008000000 */
[----:B------:R-:W-:Y:S02]  /*0fa0*/  UP2UR UR40, UPR, URZ, 0x1 ;  /* 0x00000001ff287883 */ /* 0x000fe40008000000 */
[----:B------:R-:W-:-:S04]  /*0fb0*/  UISETP.NE.AND UP0, UPT, UR6, URZ, UPT ;  /* 0x000000ff0600728c */ /* 0x000fc8000bf05270 */
[----:B------:R-:W-:Y:S07]  /*0fc0*/  @P1 BRA `(.L_x_18) ;  /* 0x00000000001c1947 */ /* 0x000fee0003800000 */
[----:B------:R-:W-:Y:S01]  /*0fd0*/  UMOV UR7, 0x1 ;  /* 0x0000000100077882 */ /* 0x000fe20000000000 */
[----:B------:R-:W-:Y:S05]  /*0fe0*/  BRA `(.L_x_18) ;  /* 0x0000000000147947 */ /* 0x000fea0003800000 */
.L_x_17:
[----:B-1----:R-:W-:Y:S02]  /*0ff0*/  UP2UR UR6, UPR, URZ, 0x1 ;  /* 0x00000001ff067883 */ /* 0x002fe40008000000 */
[----:B------:R-:W-:Y:S01]  /*1000*/  UPLOP3.LUT UP0, UPT, UPT, UPT, UPT, 0x40, 0x4 ;  /* 0x000000000004789c */ /* 0x000fe20003f0e870 */
[----:B------:R-:W-:-:S03]  /*1010*/  UMOV UR7, 0x2 ;  /* 0x0000000200077882 */ /* 0x000fc60000000000 */
[----:B------:R-:W-:Y:S02]  /*1020*/  UP2UR UR40, UPR, URZ, 0x1 ;  /* 0x00000001ff287883 */ /* 0x000fe40008000000 */
[----:B------:R-:W-:Y:S02]  /*1030*/  UISETP.NE.AND UP0, UPT, UR6, URZ, UPT ;  /* 0x000000ff0600728c */ /* 0x000fe4000bf05270 */
.L_x_18:
[----:B------:R-:W1:Y:S02]  /*1040*/  SHFL.IDX PT, R0, R4, RZ, 0x1f ;  /* 0x00001fff04007589 */ /* 0x000e6400000e0000 */
[----:B-1----:R-:W-:-:S13]  /*1050*/  ISETP.NE.AND P1, PT, R0, RZ, PT ;  /* 0x000000ff0000720c */ /* 0x002fda0003f25270 */
[----:B------:R-:W-:Y:S05]  /*1060*/  @P1 BRA `(.L_x_19) ;  /* 0x0000000000301947 */ /* 0x000fea0003800000 */
[----:B------:R-:W1:Y:S01]  /*1070*/  S2UR UR8, SR_CgaCtaId ;  /* 0x00000000000879c3 */ /* 0x000e620000008800 */
[----:B------:R-:W-:Y:S01]  /*1080*/  UMOV UR9, 0x400 ;  /* 0x0000040000097882 */ /* 0x000fe20000000000 */
[----:B------:R-:W-:Y:S01]  /*1090*/  UMOV UR6, 0x80 ;  /* 0x0000008000067882 */ /* 0x000fe20000000000 */
[----:B------:R-:W-:Y:S01]  /*10a0*/  ELECT P1, URZ, PT ;  /* 0x0000000000ff782f */ /* 0x000fe20003820000 */
[----:B------:R-:W-:-:S04]  /*10b0*/  UIADD3 UR10, UPT, UPT, -UR6, 0x100000, URZ ;  /* 0x00100000060a7890 */ /* 0x000fc8000fffe1ff */
[----:B------:R-:W-:Y:S02]  /*10c0*/  USHF.L.U32 UR11, UR10, 0xb, URZ ;  /* 0x0000000b0a0b7899 */ /* 0x000fe400080006ff */
[----:B------:R-:W-:Y:S02]  /*10d0*/  USHF.L.U32 UR10, UR10, 0x1, URZ ;  /* 0x000000010a0a7899 */ /* 0x000fe400080006ff */
[----:B-1----:R-:W-:Y:S01]  /*10e0*/  ULEA UR8, UR8, UR9, 0x18 ;  /* 0x0000000908087291 */ /* 0x002fe2000f8ec0ff */
[----:B------:R-:W1:Y:S11]  /*10f0*/  FENCE.VIEW.ASYNC.S ;  /* 0x00000000000073c6 */ /* 0x000e760000000000 */
[----:B-1----:R1:W1:Y:S01]  /*1100*/  SYNCS.EXCH.64 URZ, [UR8+0x2c070], UR10 ;  /* 0x02c0700a08ff75b2 */ /* 0x0022620008000100 */
[----:B------:R1:W1:Y:S01]  /*1110*/  SYNCS.EXCH.64 URZ, [UR8+0x2c078], UR10 ;  /* 0x02c0780a08ff75b2 */ /* 0x0002620008000100 */
[----:B------:R-:W-:Y:S01]  /*1120*/  NOP ;  /* 0x0000000000007918 */ /* 0x000fe20000000000 */
.L_x_19:
[----:B------:R-:W-:Y:S01]  /*1130*/  NOP ;  /* 0x0000000000007918 */ /* 0x000fe20000000000 */
[----:B------:R-:W-:Y:S05]  /*1140*/  @!P2 BRA `(.L_x_20) ;  /* 0x000000000024a947 */ /* 0x000fea0003800000 */
[----:B------:R-:W-:Y:S01]  /*1150*/  ISETP.NE.AND P1, PT, R2, 0x1, PT ;  /* 0x000000010200780c */ /* 0x000fe20003f25270 */
        /* <DEDUP_REMOVED lines=8> */
.L_x_20:
[----:B-1----:R-:W-:Y:S02]  /*11e0*/  UP2UR UR8, UPR, URZ, 0x1 ;  /* 0x00000001ff087883 */ /* 0x002fe40008000000 */
[----:B------:R-:W-:Y:S01]  /*11f0*/  UPLOP3.LUT UP0, UPT, UPT, UPT, UPT, 0x40, 0x4 ;  /* 0x000000000004789c */ /* 0x000fe20003f0e870 */
[----:B------:R-:W-:-:S03]  /*1200*/  UMOV UR6, 0x2 ;  /* 0x0000000200067882 */ /* 0x000fc60000000000 */
[----:B------:R-:W-:Y:S02]  /*1210*/  UP2UR UR39, UPR, URZ, 0x1 ;  /* 0x00000001ff277883 */ /* 0x000fe40008000000 */
[----:B------:R-:W-:Y:S02]  /*1220*/  UISETP.NE.AND UP0, UPT, UR8, URZ, UPT ;  /* 0x000000ff0800728c */ /* 0x000fe4000bf05270 */
.L_x_21:
[----:B------:R-:W1:Y:S02]  /*1230*/  SHFL.IDX PT, R0, R4, RZ, 0x1f ;  /* 0x00001fff04007589 */ /* 0x000e6400000e0000 */
        /* <DEDUP_REMOVED lines=13> */
[----:B------:R-:W-:Y:S01]  /*1310*/  NOP ;  /* 0x0000000000007918 */ /* 0x000fe20000000000 */
.L_x_22:
        /* <DEDUP_REMOVED lines=19> */
[----:B------:R1:W1:Y:S01]  /*1450*/  SYNCS.EXCH.64 URZ, [UR10+0x2c098], UR12 ;  /* 0x02c0980c0aff75b2 */ /* 0x0002620008000100 */
[----:B------:R1:W1:Y:S01]  /*1460*/  SYNCS.EXCH.64 URZ, [UR10+0x2c0a8], UR8 ;  /* 0x02c0a8080aff75b2 */ /* 0x0002620008000100 */
[----:B------:R-:W-:Y:S01]  /*1470*/  NOP ;  /* 0x0000000000007918 */ /* 0x000fe20000000000 */
.L_x_23:
        /* <DEDUP_REMOVED lines=22> */
.L_x_24:
[----:B------:R-:W5:Y:S01]  /*15e0*/  SHFL.IDX PT, R4, R4, RZ, 0x1f ;  /* 0x00001fff04047589 */ /* 0x000f6200000e0000 */
[----:B------:R-:W1:Y:S01]  /*15f0*/  S2UR UR26, SR_CTAID.X ;  /* 0x00000000001a79c3 */ /* 0x000e620000002500 */
[----:B------:R-:W-:Y:S01]  /*1600*/  NOP ;  /* 0x0000000000007918 */ /* 0x000fe20000000000 */
[----:B-----5:R-:W-:-:S13]  /*1610*/  ISETP.NE.AND P1, PT, R4, RZ, PT ;  /* 0x000000ff0400720c */ /* 0x020fda0003f25270 */
[----:B-1----:R-:W-:Y:S05]  /*1620*/  @P1 BRA `(.L_x_25) ;  /* 0x0000000000301947 */ /* 0x002fea0003800000 */
        /* <DEDUP_REMOVED lines=12> */
.L_x_25:
[----:B------:R-:W-:Y:S01]  /*16f0*/  ISETP.GT.AND P1, PT, R2, 0x3, PT ;  /* 0x000000030200780c */ /* 0x000fe20003f24270 */
[----:B------:R-:W-:Y:S01]  /*1700*/  NOP ;  /* 0x0000000000007918 */ /* 0x000fe20000000000 */
[----:B------:R-:W-:Y:S01]  /*1710*/  UMOV UR38, UR26 ;  /* 0x0000001a00267c82 */ /* 0x000fe20008000000 */
[----:B-1234-:R-:W-:Y:S10]  /*1720*/  BAR.SYNC.DEFER_BLOCKING 0x0 ;  /* 0x0000000000007b1d */ /* 0x01eff40000010000 */
[----:B------:R-:W-:Y:S05]  /*1730*/  @P1 BRA `(.L_x_26) ;  /* 0x0000012000f81947 */ /* 0x000fea0003800000 */
[----:B------:R-:W-:-:S13]  /*1740*/  ISETP.GE.U32.AND P0, PT, R2, 0x2, PT ;  /* 0x000000020200780c */ /* 0x000fda0003f06070 */
[----:B------:R-:W-:Y:S05]  /*1750*/  @!P0 BRA `(.L_x_27) ;  /* 0x000000f800608947 */ /* 0x000fea0003800000 */
[----:B------:R-:W-:Y:S05]  /*1760*/  @!P2 BRA `(.L_x_28) ;  /* 0x0000002c008ca947 */ /* 0x000fea0003800000 */
[----:B------:R-:W-:-:S08]  /*1770*/  NOP ;  /* 0x0000000000007918 */ /* 0x000fd00000000000 */
[----:B------:R-:W1:-:S00]  /*1780*/  USETMAXREG.DEALLOC.CTAPOOL 0x20 ;  /* 0x00000020000079c8 */ /* 0x000e4000080e0500 */
[----:B-1----:R-:W1:Y:S02]  /*1790*/  LDC R0, c[0x0][0x900] ;  /* 0x00024000ff007b82 */ /* 0x002e640000000800 */
[----:B-1----:R-:W-:-:S13]  /*17a0*/  ISETP.LE.AND P0, PT, R0, UR38, PT ;  /* 0x0000002600007c0c */ /* 0x002fda000bf03270 */
[----:B------:R-:W-:Y:S05]  /*17b0*/  @P0 EXIT ;  /* 0x000000000000094d */ /* 0x000fea0003800000 */
[----:B------:R-:W1:Y:S01]  /*17c0*/  S2UR UR6, SR_CgaCtaId ;  /* 0x00000000000679c3 */ /* 0x000e620000008800 */
[----:B------:R-:W-:Y:S01]  /*17d0*/  UMOV UR7, 0x400 ;  /* 0x0000040000077882 */ /* 0x000fe20000000000 */
[----:B------:R-:W-:Y:S01]  /*17e0*/  HFMA2 R6, -RZ, RZ, 0, 0 ;  /* 0x00000000ff067431 */ /* 0x000fe200000001ff */
[----:B------:R-:W-:Y:S01]  /*17f0*/  PRMT R7, RZ, 0x7610, R7 ;  /* 0x00007610ff077816 */ /* 0x000fe20000000007 */
[----:B------:R-:W-:Y:S02]  /*1800*/  ULOP3.LUT UR15, UR4, 0x1, URZ, 0xc0, !UPT ;  /* 0x00000001040f7892 */ /* 0x000fe4000f8ec0ff */
[----:B------:R-:W-:Y:S01]  /*1810*/  ULOP3.LUT UR14, UR5, 0x1, URZ, 0xc0, !UPT ;  /* 0x00000001050e7892 */ /* 0x000fe2000f8ec0ff */
[----:B------:R-:W-:Y:S01]  /*1820*/  UMOV UR25, URZ ;  /* 0x000000ff00197c82 */ /* 0x000fe20008000000 */
[----:B------:R-:W-:Y:S01]  /*1830*/  UMOV UR24, 0x1 ;  /* 0x0000000100187882 */ /* 0x000fe20000000000 */
[----:B------:R-:W-:Y:S01]  /*1840*/  UMOV UR23, 0x1 ;  /* 0x0000000100177882 */ /* 0x000fe20000000000 */
[----:B------:R-:W-:Y:S01]  /*1850*/  UMOV UR22, 0x1 ;  /* 0x0000000100167882 */ /* 0x000fe20000000000 */
[----:B------:R-:W-:Y:S01]  /*1860*/  UMOV UR13, URZ ;  /* 0x000000ff000d7c82 */ /* 0x000fe20008000000 */
[----:B-1----:R-:W-:-:S04]  /*1870*/  ULEA UR6, UR6, UR7, 0x18 ;  /* 0x0000000706067291 */ /* 0x002fc8000f8ec0ff */
[----:B------:R-:W-:-:S04]  /*1880*/  UIADD3 UR6, UPT, UPT, UR6, 0x10000, URZ ;  /* 0x0001000006067890 */ /* 0x000fc8000fffe0ff */
[----:B------:R-:W-:-:S03]  /*1890*/  USHF.R.U32.HI UR16, URZ, 0x4, UR6 ;  /* 0x00000004ff107899 */ /* 0x000fc60008011606 */
[----:B------:R-:W-:Y:S01]  /*18a0*/  UMOV UR6, URZ ;  /* 0x000000ff00067c82 */ /* 0x000fe20008000000 */
[----:B------:R-:W-:-:S04]  /*18b0*/  ULOP3.LUT UR16, UR16, 0x3fff, URZ, 0xc0, !UPT ;  /* 0x00003fff10107892 */ /* 0x000fc8000f8ec0ff */
[----:B------:R-:W-:-:S12]  /*18c0*/  ULOP3.LUT UR16, UR16, 0x10000, URZ, 0xfc, !UPT ;  /* 0x0001000010107892 */ /* 0x000fd8000f8efcff */
.L_x_89:
[----:B------:R-:W1:Y:S01]  /*18d0*/  LDCU.64 UR4, c[0x0][0x908] ;  /* 0x00012100ff0477ac */ /* 0x000e620008000a00 */
[----:B--2---:R-:W2:Y:S01]  /*18e0*/  LDCU UR7, c[0x0][0x904] ;  /* 0x00012080ff0777ac */ /* 0x004ea20008000800 */
[----:B-1----:R-:W-:Y:S01]  /*18f0*/  UIMAD.WIDE.U32 UR8, UR26, UR4, URZ ;  /* 0x000000041a0872a5 */ /* 0x002fe2000f8e00ff */
[----:B------:R-:W1:Y:S01]  /*1900*/  LDCU UR4, c[0x0][0x380] ;  /* 0x00007000ff0477ac */ /* 0x000e620008000800 */
[----:B--2---:R-:W-:Y:S02]  /*1910*/  UISETP.NE.AND UP0, UPT, UR7, 0x1, UPT ;  /* 0x000000010700788c */ /* 0x004fe4000bf05270 */
[----:B------:R-:W-:-:S04]  /*1920*/  USHF.R.U32.HI UR5, URZ, UR5, UR9 ;  /* 0x00000005ff057299 */ /* 0x000fc80008011609 */
[----:B------:R-:W-:-:S04]  /*1930*/  USEL UR5, UR26, UR5, !UP0 ;  /* 0x000000051a057287 */ /* 0x000fc8000c000000 */
[----:B------:R-:W-:-:S04]  /*1940*/  UIADD3 UR5, UPT, UPT, -UR5, URZ, URZ ;  /* 0x000000ff05057290 */ /* 0x000fc8000fffe1ff */
[----:B------:R-:W-:-:S04]  /*1950*/  UIMAD UR5, UR7, UR5, UR26 ;  /* 0x00000005070572a4 */ /* 0x000fc8000f8e021a */
[----:B------:R-:W-:-:S04]  /*1960*/  USHF.L.U32 UR5, UR5, 0x8, URZ ;  /* 0x0000000805057899 */ /* 0x000fc800080006ff */
[----:B-1----:R-:W-:-:S09]  /*1970*/  UISETP.GE.AND UP0, UPT, UR5, UR4, UPT ;  /* 0x000000040500728c */ /* 0x002fd2000bf06270 */
[----:B------:R-:W-:Y:S05]  /*1980*/  BRA.U UP0, `(.L_x_29) ;  /* 0x0000002900ec7547 */ /* 0x000fea000b800000 */
[----:B------:R-:W-:-:S13]  /*1990*/  LOP3.LUT P0, RZ, R7, 0xff, RZ, 0xc0, !PT ;  /* 0x000000ff07ff7812 */ /* 0x000fda000780c0ff */
[----:B------:R-:W-:Y:S05]  /*19a0*/  @P0 BRA `(.L_x_30) ;  /* 0x0000000000940947 */ /* 0x000fea0003800000 */
[----:B------:R-:W1:Y:S01]  /*19b0*/  S2UR UR5, SR_CgaCtaId ;  /* 0x00000000000579c3 */ /* 0x000e620000008800 */
[----:B------:R-:W-:Y:S01]  /*19c0*/  UMOV UR7, 0x40 ;  /* 0x0000004000077882 */ /* 0x000fe20000000000 */
[----:B------:R-:W-:Y:S01]  /*19d0*/  NOP ;  /* 0x0000000000007918 */ /* 0x000fe20000000000 */
[----:B------:R-:W-:Y:S01]  /*19e0*/  UMOV UR4, 0x400 ;  /* 0x0000040000047882 */ /* 0x000fe20000000000 */
[----:B-1----:R-:W-:Y:S02]  /*19f0*/  ULEA UR7, UR5, UR7, 0x18 ;  /* 0x0000000705077291 */ /* 0x002fe4000f8ec0ff */
[----:B------:R-:W-:-:S07]  /*1a00*/  ULEA UR5, UR5, UR4, 0x18 ;  /* 0x0000000405057291 */ /* 0x000fce000f8ec0ff */
[----:B------:R-:W1:Y:S02]  /*1a10*/  LDS.U8 R0, [UR7+0x1c] ;  /* 0x00001c07ff007984 */ /* 0x000e640008000000 */
[----:B-1----:R-:W-:-:S13]  /*1a20*/  ISETP.NE.AND P0, PT, R0, RZ, PT ;  /* 0x000000ff0000720c */ /* 0x002fda0003f05270 */
[----:B------:R-:W-:Y:S05]  /*1a30*/  @P0 BRA `(.L_x_31) ;  /* 0x0000000000580947 */ /* 0x000fea0003800000 */
[----:B------:R-:W-:-:S13]  /*1a40*/  ELECT P0, URZ, PT ;  /* 0x0000000000ff782f */ /* 0x000fda0003800000 */
[----:B------:R-:W-:Y:S05]  /*1a50*/  @!P0 BRA `(.L_x_32) ;  /* 0x0000000000608947 */ /* 0x000fea0003800000 */
[----:B------:R-:W-:Y:S01]  /*1a60*/  UMOV UR4, 0x10 ;  /* 0x0000001000047882 */ /* 0x000fe20000000000 */
[----:B------:R-:W-:Y:S01]  /*1a70*/  HFMA2 R0, -RZ, RZ, 0, 5.9604644775390625e-08 ;  /* 0x00000001ff007431 */ /* 0x000fe200000001ff */
[----:B------:R-:W-:-:S03]  /*1a80*/  MOV R2, 0xffff ;  /* 0x0000ffff00027802 */ /* 0x000fc60000000f00 */
[----:B------:R-:W-:Y:S04]  /*1a90*/  DEPBAR.LE SB1, 0x36 ;  /* 0x00009d800000791a */ /* 0x000fe80000000000 */
[----:B------:R-:W1:Y:S02]  /*1aa0*/  UTCATOMSWS.FIND_AND_SET.ALIGN UP0, UR4, UR4 ;  /* 0x00000004000475e3 */ /* 0x000e640008000800 */
[----:B-1----:R-:W-:Y:S01]  /*1ab0*/  MOV R3, UR4 ;  /* 0x0000000400037c02 */ /* 0x002fe20008000f00 */
[----:B------:R-:W-:Y:S06]  /*1ac0*/  BRA.U UP0, `(.L_x_33) ;  /* 0x0000000100187547 */ /* 0x000fec000b800000 */
.L_x_34:
[----:B------:R-:W-:Y:S05]  /*1ad0*/  NANOSLEEP 0x64 ;  /* 0x000000640000795d */ /* 0x000fea0003800000 */
[----:B------:R-:W-:-:S05]  /*1ae0*/  UMOV UR4, 0x10 ;  /* 0x0000001000047882 */ /* 0x000fca0000000000 */
[----:B------:R-:W-:Y:S04]  /*1af0*/  DEPBAR.LE SB1, 0x36 ;  /* 0x00009d800000791a */ /* 0x000fe80000000000 */
[----:B------:R-:W1:Y:S02]  /*1b00*/  UTCATOMSWS.FIND_AND_SET.ALIGN UP0, UR4, UR4 ;  /* 0x00000004000475e3 */ /* 0x000e640008000800 */
[----:B-1----:R-:W-:Y:S01]  /*1b10*/  MOV R3, UR4 ;  /* 0x0000000400037c02 */ /* 0x002fe20008000f00 */
[----:B------:R-:W-:Y:S05]  /*1b20*/  BRA.U !UP0, `(.L_x_34) ;  /* 0xfffffffd08e87547 */ /* 0x000fea000b83ffff */
.L_x_33:
[-C--:B------:R-:W-:Y:S02]  /*1b30*/  SHF.L.U32 R2, R2, R3.reuse, RZ ;  /* 0x0000000302027219 */ /* 0x080fe400000006ff */
[----:B------:R-:W-:Y:S01]  /*1b40*/  SHF.L.U32 R0, R0, R3, RZ ;  /* 0x0000000300007219 */ /* 0x000fe200000006ff */
[----:B------:R-:W-:Y:S02]  /*1b50*/  IMAD.SHL.U32 R3, R3, 0x20, RZ ;  /* 0x0000002003037824 */ /* 0x000fe400078e00ff */
[----:B------:R1:W-:Y:S04]  /*1b60*/  ATOMS.OR RZ, [UR7+0x14], R2 ;  /* 0x00001402ffff798c */ /* 0x0003e8000b000007 */
[----:B------:R1:W-:Y:S04]  /*1b70*/  ATOMS.OR RZ, [UR7+0x18], R0 ;  /* 0x00001800ffff798c */ /* 0x0003e8000b000007 */
[----:B------:R1:W-:Y:S01]  /*1b80*/  STS [UR5+0x2c0e0], R3 ;  /* 0x02c0e003ff007988 */ /* 0x0003e20008000805 */
[----:B------:R-:W-:Y:S05]  /*1b90*/  BRA `(.L_x_32) ;  /* 0x0000000000107947 */ /* 0x000fea0003800000 */
.L_x_31:
[----:B------:R-:W-:Y:S02]  /*1ba0*/  MOV R0, 0xffffffff ;  /* 0xffffffff00007802 */ /* 0x000fe40000000f00 */
[----:B------:R-:W-:-:S03]  /*1bb0*/  MOV R2, 0x1be0 ;  /* 0x00001be000027802 */ /* 0x000fc60000000f00 */
[----:B------:R1:W-:Y:S04]  /*1bc0*/  STS [UR5+0x2c0e0], R0 ;  /* 0x02c0e000ff007988 */ /* 0x0003e80008000805 */
[----:B-1----:R-:W-:Y:S05]  /*1bd0*/  CALL.REL.NOINC `($__internal_1_$__cuda_sm10x_tcgen05_guardrail_trap_phase_invalid_during_alloc) ;  /* 0x0000018c00d87944 */ /* 0x002fea0003c00000 */
.L_x_32:
[----:B------:R-:W-:Y:S05]  /*1be0*/  WARPSYNC.ALL ;  /* 0x0000000000007948 */ /* 0x000fea0003800000 */
[----:B------:R-:W-:Y:S01]  /*1bf0*/  NOP ;  /* 0x0000000000007918 */ /* 0x000fe20000000000 */
.L_x_30:
[----:B------:R-:W2:Y:S01]  /*1c00*/  LDCU UR4, c[0x0][0x384] ;  /* 0x00007080ff0477ac */ /* 0x000ea20008000800 */
[----:B------:R-:W-:Y:S01]  /*1c10*/  HFMA2 R7, -RZ, RZ, 0, 5.9604644775390625e-08 ;  /* 0x00000001ff077431 */ /* 0x000fe200000001ff */
[----:B--2---:R-:W-:-:S09]  /*1c20*/  UISETP.NE.AND UP0, UPT, UR4, URZ, UPT ;  /* 0x000000ff0400728c */ /* 0x004fd2000bf05270 */
[----:B------:R-:W-:Y:S05]  /*1c30*/  BRA.U !UP0, `(.L_x_29) ;  /* 0x0000002908407547 */ /* 0x000fea000b800000 */
[----:B------:R-:W-:Y:S04]  /*1c40*/  BSSY.RECONVERGENT B0, `(.L_x_35) ;  /* 0x0000003000007945 */ /* 0x000fe80003800200 */
[----:B------:R-:W-:Y:S05]  /*1c50*/  @!P4 BRA `(.L_x_36) ;  /* 0x000000000004c947 */ /* 0x000fea0003800000 */
[----:B------:R-:W-:Y:S05]  /*1c60*/  BPT.TRAP 0x1 ;  /* 0x000000040000795c */ /* 0x000fea0000300000 */
.L_x_36:
[----:B------:R-:W-:Y:S05]  /*1c70*/  BSYNC.RECONVERGENT B0 ;  /* 0x0000000000007941 */ /* 0x000fea0003800200 */
.L_x_35:
[----:B------:R-:W2:Y:S01]  /*1c80*/  S2UR UR12, SR_CgaCtaId ;  /* 0x00000000000c79c3 */ /* 0x000ea20000008800 */
[----:B------:R-:W-:Y:S01]  /*1c90*/  UMOV UR5, 0x400 ;  /* 0x0000040000057882 */ /* 0x000fe20000000000 */
[----:B------:R-:W-:Y:S01]  /*1ca0*/  SHF.L.U32 R5, R6, 0x1f, RZ ;  /* 0x0000001f06057819 */ /* 0x000fe200000006ff */
[----:B--2---:R-:W-:-:S09]  /*1cb0*/  ULEA UR12, UR12, UR5, 0x18 ;  /* 0x000000050c0c7291 */ /* 0x004fd2000f8ec0ff */
[----:B------:R-:W2:Y:S02]  /*1cc0*/  SYNCS.PHASECHK.TRANS64.TRYWAIT P0, [UR12+0x2c000], R5 ;  /* 0x02c00005ff0075a7 */ /* 0x000ea4000800110c */
[----:B--2---:R-:W-:Y:S05]  /*1cd0*/  @!P0 BRA `(.L_x_37) ;  /* 0x0000017800748947 */ /* 0x004fea0003800000 */
.L_x_400:
[----:B------:R-:W-:Y:S05]  /*1ce0*/  BRA.U !UP1, `(.L_x_38) ;  /* 0x0000000109047547 */ /* 0x000fea000b800000 */
[----:B------:R-:W-:Y:S05]  /*1cf0*/  BPT.TRAP 0x1 ;  /* 0x000000040000795c */ /* 0x000fea0000300000 */
.L_x_38:
[----:B------:R-:W-:Y:S01]  /*1d00*/  ULEA UR5, UR6, UR12, 0x3 ;  /* 0x0000000c06057291 */ /* 0x000fe2000f8e18ff */
[----:B-1----:R-:W-:Y:S01]  /*1d10*/  MOV R3, UR13 ;  /* 0x0000000d00037c02 */ /* 0x002fe20008000f00 */
[----:B------:R-:W-:-:S03]  /*1d20*/  UISETP.NE.AND UP4, UPT, UR15, URZ, UPT ;  /* 0x000000ff0f00728c */ /* 0x000fc6000bf85270 */
[----:B------:R-:W-:-:S04]  /*1d30*/  SHF.L.U32 R3, R3, 0x1f, RZ ;  /* 0x0000001f03037819 */ /* 0x000fc800000006ff */
[----:B------:R-:W1:Y:S02]  /*1d40*/  SYNCS.PHASECHK.TRANS64.TRYWAIT P0, [UR5+0x2c020], R3 ;  /* 0x02c02003ff0075a7 */ /* 0x000e640008001105 */
[----:B-1----:R-:W-:Y:S05]  /*1d50*/  @!P0 BRA `(.L_x_39) ;  /* 0x00000178006c8947 */ /* 0x002fea0003800000 */
.L_x_402:
[----:B------:R-:W-:-:S04]  /*1d60*/  UIADD3 UR21, UPT, UPT, UR6, 0x1, URZ ;  /* 0x0000000106157890 */ /* 0x000fc8000fffe0ff */
[----:B------:R-:W-:-:S04]  /*1d70*/  UISETP.NE.AND UP0, UPT, UR21, 0x3, UPT ;  /* 0x000000031500788c */ /* 0x000fc8000bf05270 */
[----:B------:R-:W-:Y:S02]  /*1d80*/  USEL UR7, URZ, 0x1, UP0 ;  /* 0x00000001ff077887 */ /* 0x000fe40008000000 */
[----:B------:R-:W-:Y:S02]  /*1d90*/  USEL UR21, UR21, URZ, UP0 ;  /* 0x000000ff15157287 */ /* 0x000fe40008000000 */
[----:B------:R-:W-:Y:S01]  /*1da0*/  ULOP3.LUT UR13, UR13, UR7, URZ, 0x3c, !UPT ;  /* 0x000000070d0d7292 */ /* 0x000fe2000f8e3cff */
[----:B------:R-:W-:Y:S11]  /*1db0*/  BRA.U UP4, `(.L_x_40) ;  /* 0x0000000104047547 */ /* 0x000ff6000b800000 */
[----:B------:R-:W-:Y:S05]  /*1dc0*/  BPT.TRAP 0x1 ;  /* 0x000000040000795c */ /* 0x000fea0000300000 */
.L_x_40:
[----:B------:R-:W-:Y:S01]  /*1dd0*/  IMAD.U32 R9, RZ, RZ, UR22 ;  /* 0x00000016ff097e24 */ /* 0x000fe2000f8e00ff */
[----:B------:R-:W-:Y:S01]  /*1de0*/  USHF.R.U32.HI UR18, URZ, 0x4, UR12 ;  /* 0x00000004ff127899 */ /* 0x000fe2000801160c */
[----:B------:R-:W-:Y:S01]  /*1df0*/  MOV R4, RZ ;  /* 0x000000ff00047202 */ /* 0x000fe20000000f00 */
[----:B-1----:R-:W-:Y:S02]  /*1e00*/  IMAD.MOV.U32 R3, RZ, RZ, RZ ;  /* 0x000000ffff037224 */ /* 0x002fe400078e00ff */
[----:B------:R-:W-:Y:S01]  /*1e10*/  SHF.L.U32 R9, R9, 0x1f, RZ ;  /* 0x0000001f09097819 */ /* 0x000fe200000006ff */
[----:B------:R-:W-:-:S03]  /*1e20*/  ULOP3.LUT UR18, UR18, 0x3fff, URZ, 0xc0, !UPT ;  /* 0x00003fff12127892 */ /* 0x000fc6000f8ec0ff */
[----:B------:R-:W1:Y:S01]  /*1e30*/  SYNCS.PHASECHK.TRANS64.TRYWAIT P0, [UR12+0x2c058], R9 ;  /* 0x02c05809ff0075a7 */ /* 0x000e62000800110c */
[----:B------:R-:W-:Y:S01]  /*1e40*/  ULOP3.LUT UR18, UR18, 0x10000, URZ, 0xfc, !UPT ;  /* 0x0001000012127892 */ /* 0x000fe2000f8efcff */
[----:B-1----:R-:W-:Y:S11]  /*1e50*/  @!P0 BRA `(.L_x_41) ;  /* 0x0000017800448947 */ /* 0x002ff60003800000 */
.L_x_404:
[----:B------:R-:W-:Y:S01]  /*1e60*/  IMAD.MOV.U32 R2, RZ, RZ, RZ ;  /* 0x000000ffff027224 */ /* 0x000fe200078e00ff */
[----:B------:R-:W-:Y:S01]  /*1e70*/  R2UR UR10, R4 ;  /* 0x00000000040a72ca */ /* 0x000fe200000e0000 */
[----:B-1----:R-:W-:Y:S01]  /*1e80*/  IMAD.MOV.U32 R0, RZ, RZ, RZ ;  /* 0x000000ffff007224 */ /* 0x002fe200078e00ff */
[----:B------:R-:W-:Y:S01]  /*1e90*/  R2UR UR9, R3 ;  /* 0x00000000030972ca */ /* 0x000fe200000e0000 */
[----:B------:R-:W-:Y:S01]  /*1ea0*/  ULEA UR74, UR6, UR16, 0xa ;  /* 0x00000010064a7291 */ /* 0x000fe2000f8e50ff */
[----:B------:R-:W-:Y:S01]  /*1eb0*/  R2UR UR8, R2 ;  /* 0x00000000020872ca */ /* 0x000fe200000e0000 */
[----:B------:R-:W-:Y:S01]  /*1ec0*/  UIADD3 UR70, UPT, UPT, UR18, 0x2, URZ ;  /* 0x0000000212467890 */ /* 0x000fe2000fffe0ff */
        /* <DEDUP_REMOVED lines=9> */
[----:B------:R-:W-:-:S02]  /*1f60*/  UIADD3 UR64, UPT, UPT, UR74, 0x6, URZ ;  /* 0x000000064a407890 */ /* 0x000fc4000fffe0ff */
[----:B------:R-:W-:Y:S02]  /*1f70*/  UIADD3 UR58, UPT, UPT, UR18, 0x400, URZ ;  /* 0x00000400123a7890 */ /* 0x000fe4000fffe0ff */
[----:B------:R-:W-:Y:S02]  /*1f80*/  UIADD3 UR60, UPT, UPT, UR74, 0x200, URZ ;  /* 0x000002004a3c7890 */ /* 0x000fe4000fffe0ff */
[----:B------:R-:W-:Y:S02]  /*1f90*/  UIADD3 UR54, UPT, UPT, UR18, 0x402, URZ ;  /* 0x0000040212367890 */ /* 0x000fe4000fffe0ff */
[----:B------:R-:W-:Y:S02]  /*1fa0*/  UIADD3 UR56, UPT, UPT, UR74, 0x202, URZ ;  /* 0x000002024a387890 */ /* 0x000fe4000fffe0ff */
[----:B------:R-:W-:Y:S02]  /*1fb0*/  UIADD3 UR50, UPT, UPT, UR18, 0x404, URZ ;  /* 0x0000040412327890 */ /* 0x000fe4000fffe0ff */
[----:B------:R-:W-:Y:S01]  /*1fc0*/  UIADD3 UR52, UPT, UPT, UR74, 0x204, URZ ;  /* 0x000002044a347890 */ /* 0x000fe2000fffe0ff */
[----:B------:R-:W-:Y:S01]  /*1fd0*/  UMOV UR42, 0x0 ;  /* 0x00000000002a7882 */ /* 0x000fe20000000000 */
[----:B------:R-:W-:Y:S01]  /*1fe0*/  UMOV UR43, 0x8100010 ;  /* 0x08100010002b7882 */ /* 0x000fe20000000000 */
[----:B------:R-:W-:Y:S01]  /*1ff0*/  UMOV UR44, UR18 ;  /* 0x00000012002c7c82 */ /* 0x000fe20008000000 */
[----:B------:R-:W-:Y:S01]  /*2000*/  UMOV UR45, 0x40004040 ;  /* 0x40004040002d7882 */ /* 0x000fe20000000000 */
[----:B------:R-:W-:Y:S01]  /*2010*/  UIADD3 UR46, UPT, UPT, UR18, 0x406, URZ ;  /* 0x00000406122e7890 */ /* 0x000fe2000fffe0ff */
[----:B------:R-:W-:Y:S01]  /*2020*/  UMOV UR75, 0x40004040 ;  /* 0x40004040004b7882 */ /* 0x000fe20000000000 */
[----:B------:R-:W-:Y:S01]  /*2030*/  UIADD3 UR48, UPT, UPT, UR74, 0x206, URZ ;  /* 0x000002064a307890 */ /* 0x000fe2000fffe0ff */
[----:B------:R1:W-:Y:S01]  /*2040*/  UTCHMMA gdesc[UR44], gdesc[UR74], tmem[UR10], tmem[UR42], idesc[UR43], !UPT ;  /* 0x00ff2a4a2c0075ea */ /* 0x0003e2000f80000a */
[----:B------:R-:W-:Y:S01]  /*2050*/  UMOV UR40, 0x0 ;  /* 0x0000000000287882 */ /* 0x000fe20000000000 */
        /* <DEDUP_REMOVED lines=11> */
[----:B------:R1:W-:Y:S01]  /*2110*/  UTCHMMA gdesc[UR70], gdesc[UR72], tmem[UR9], tmem[UR40], idesc[UR41], UPT ;  /* 0x00ff2848460075ea */ /* 0x0003e2000b800009 */
        /* <DEDUP_REMOVED lines=20> */
[----:B------:R1:W-:Y:S01]  /*2260*/  UTCHMMA gdesc[UR50], gdesc[UR52], tmem[UR11], tmem[UR30], idesc[UR31], UPT ;  /* 0x00ff1e34320075ea */ /* 0x0003e2000b80000b */
[----:B------:R1:W-:Y:S01]  /*2270*/  UTCHMMA gdesc[UR46], gdesc[UR48], tmem[UR6], tmem[UR28], idesc[UR29], UPT ;  /* 0x00ff1c302e0075ea */ /* 0x0003e2000b800006 */
[----:B------:R-:W-:Y:S05]  /*2280*/  BRA.U UP4, `(.L_x_42) ;  /* 0x0000000104047547 */ /* 0x000fea000b800000 */
[----:B-1----:R-:W-:Y:S05]  /*2290*/  BPT.TRAP 0x1 ;  /* 0x000000040000795c */ /* 0x002fea0000300000 */
.L_x_42:
[----:B-1----:R-:W-:Y:S01]  /*22a0*/  UIADD3 UR6, UPT, UPT, UR12, 0x2c050, URZ ;  /* 0x0002c0500c067890 */ /* 0x002fe2000fffe0ff */
[----:B------:R-:W-:Y:S08]  /*22b0*/  BSSY.RECONVERGENT B0, `(.L_x_43) ;  /* 0x0000004000007945 */ /* 0x000ff00003800200 */
[----:B------:R1:W-:Y:S01]  /*22c0*/  UTCBAR [UR6], URZ ;  /* 0x000000ff060073e9 */ /* 0x0003e200080000ff */
[----:B------:R-:W-:Y:S05]  /*22d0*/  @!P4 BRA `(.L_x_44) ;  /* 0x000000000004c947 */ /* 0x000fea0003800000 */
[----:B-1----:R-:W-:Y:S05]  /*22e0*/  BPT.TRAP 0x1 ;  /* 0x000000040000795c */ /* 0x002fea0000300000 */
.L_x_44:
[----:B-1----:R-:W-:Y:S05]  /*22f0*/  BSYNC.RECONVERGENT B0 ;  /* 0x0000000000007941 */ /* 0x002fea0003800200 */
.L_x_43:
[----:B------:R-:W1:Y:S01]  /*2300*/  SYNCS.PHASECHK.TRANS64.TRYWAIT P0, [UR12+0x2c008], R5 ;  /* 0x02c00805ff0075a7 */ /* 0x000e62000800110c */
[----:B------:R-:W-:Y:S01]  /*2310*/  UISETP.NE.AND UP3, UPT, UR14, URZ, UPT ;  /* 0x000000ff0e00728c */ /* 0x000fe2000bf65270 */
[----:B-1----:R-:W-:Y:S10]  /*2320*/  @!P0 BRA `(.L_x_45) ;  /* 0x0000017400288947 */ /* 0x002ff40003800000 */
.L_x_406:
[----:B------:R-:W-:Y:S05]  /*2330*/  BRA.U UP3, `(.L_x_46) ;  /* 0x0000000103047547 */ /* 0x000fea000b800000 */
[----:B------:R-:W-:Y:S05]  /*2340*/  BPT.TRAP 0x1 ;  /* 0x000000040000795c */ /* 0x000fea0000300000 */
.L_x_46:
[----:B-1----:R-:W-:Y:S02]  /*2350*/  IMAD.U32 R5, RZ, RZ, UR23 ;  /* 0x00000017ff057e24 */ /* 0x002fe4000f8e00ff */
[----:B------:R-:W-:Y:S02]  /*2360*/  HFMA2 R4, -RZ, RZ, 0, 7.62939453125e-06 ;  /* 0x00000080ff047431 */ /* 0x000fe400000001ff */
[----:B------:R-:W-:Y:S01]  /*2370*/  IMAD.MOV.U32 R3, RZ, RZ, 0x80 ;  /* 0x00000080ff037424 */ /* 0x000fe200078e00ff */
[----:B------:R-:W-:-:S04]  /*2380*/  SHF.L.U32 R5, R5, 0x1f, RZ ;  /* 0x0000001f05057819 */ /* 0x000fc800000006ff */
[----:B------:R-:W1:Y:S02]  /*2390*/  SYNCS.PHASECHK.TRANS64.TRYWAIT P0, [UR12+0x2c068], R5 ;  /* 0x02c06805ff0075a7 */ /* 0x000e64000800110c */
[----:B-1----:R-:W-:Y:S05]  /*23a0*/  @!P0 BRA `(.L_x_47) ;  /* 0x0000017400208947 */ /* 0x002fea0003800000 */
.L_x_408:
[----:B------:R-:W-:Y:S01]  /*23b0*/  IMAD.MOV.U32 R2, RZ, RZ, 0x80 ;  /* 0x00000080ff027424 */ /* 0x000fe200078e00ff */
[----:B------:R-:W-:Y:S01]  /*23c0*/  R2UR UR19, R4 ;  /* 0x00000000041372ca */ /* 0x000fe200000e0000 */
[----:B-1----:R-:W-:Y:S01]  /*23d0*/  IMAD.MOV.U32 R0, RZ, RZ, 0x80 ;  /* 0x00000080ff007424 */ /* 0x002fe200078e00ff */
[----:B------:R-:W-:Y:S01]  /*23e0*/  R2UR UR17, R3 ;  /* 0x00000000031172ca */ /* 0x000fe200000e0000 */
[----:B------:R-:W-:Y:S01]  /*23f0*/  IMAD.MOV.U32 R4, RZ, RZ, 0x80 ;  /* 0x00000080ff047424 */ /* 0x000fe200078e00ff */
[----:B------:R-:W-:Y:S01]  /*2400*/  R2UR UR11, R2 ;  /* 0x00000000020b72ca */ /* 0x000fe200000e0000 */
[----:B------:R-:W-:Y:S01]  /*2410*/  IMAD.MOV.U32 R3, RZ, RZ, 0x80 ;  /* 0x00000080ff037424 */ /* 0x000fe200078e00ff */
        /* <DEDUP_REMOVED lines=11> */
[----:B------:R-:W-:Y:S01]  /*24d0*/  UIADD3 UR62, UPT, UPT, UR18, 0xc04, URZ ;  /* 0x00000c04123e7890 */ /* 0x000fe2000fffe0ff */
[----:B------:R-:W-:Y:S01]  /*24e0*/  UMOV UR75, 0x40004040 ;  /* 0x40004040004b7882 */ /* 0x000fe20000000000 */
[----:B------:R-:W-:Y:S01]  /*24f0*/  UMOV UR28, 0x0 ;  /* 0x00000000001c7882 */ /* 0x000fe20000000000 */
[----:B------:R-:W-:Y:S01]  /*2500*/  UMOV UR29, 0x8100010 ;  /* 0x08100010001d7882 */ /* 0x000fe20000000000 */
[----:B------:R-:W-:Y:S01]  /*2510*/  UIADD3 UR70, UPT, UPT, UR18, 0xc06, URZ ;  /* 0x00000c0612467890 */ /* 0x000fe2000fffe0ff */
        /* <DEDUP_REMOVED lines=9> */
[----:B------:R1:W-:Y:S01]  /*25b0*/  UTCHMMA gdesc[UR30], gdesc[UR74], tmem[UR19], tmem[UR28], idesc[UR29], !UPT ;  /* 0x00ff1c4a1e0075ea */ /* 0x0003e2000f800013 */
        /* <DEDUP_REMOVED lines=13> */
[----:B------:R-:W-:Y:S01]  /*2690*/  UMOV UR58, UR52 ;  /* 0x00000034003a7c82 */ /* 0x000fe20008000000 */
        /* <DEDUP_REMOVED lines=16> */
.L_x_48:
[----:B-1----:R-:W-:-:S09]  /*27a0*/  UIADD3 UR6, UPT, UPT, UR12, 0x2c060, URZ ;  /* 0x0002c0600c067890 */ /* 0x002fd2000fffe0ff */
[----:B------:R1:W-:Y:S01]  /*27b0*/  UTCBAR [UR6], URZ ;  /* 0x000000ff060073e9 */ /* 0x0003e200080000ff */
[----:B------:R-:W-:Y:S05]  /*27c0*/  BRA.U !UP1, `(.L_x_49) ;  /* 0x0000000109047547 */ /* 0x000fea000b800000 */
[----:B-1----:R-:W-:Y:S05]  /*27d0*/  BPT.TRAP 0x1 ;  /* 0x000000040000795c */ /* 0x002fea0000300000 */
.L_x_49:
[----:B------:R-:W-:-:S09]  /*27e0*/  UIADD3 UR5, UPT, UPT, UR5, 0x2c038, URZ ;  /* 0x0002c03805057890 */ /* 0x000fd2000fffe0ff */
[----:B------:R2:W-:Y:S01]  /*27f0*/  UTCBAR [UR5], URZ ;  /* 0x000000ff050073e9 */ /* 0x0005e200080000ff */
[----:B------:R-:W-:Y:S05]  /*2800*/  BRA.U !UP1, `(.L_x_50) ;  /* 0x0000000109047547 */ /* 0x000fea000b800000 */
[----:B-12---:R-:W-:Y:S05]  /*2810*/  BPT.TRAP 0x1 ;  /* 0x000000040000795c */ /* 0x006fea0000300000 */
.L_x_50:
[----:B--2---:R-:W-:Y:S01]  /*2820*/  ULEA UR5, UR21, UR12, 0x3 ;  /* 0x0000000c15057291 */ /* 0x004fe2000f8e18ff */
[----:B------:R-:W-:-:S04]  /*2830*/  MOV R3, UR13 ;  /* 0x0000000d00037c02 */ /* 0x000fc80008000f00 */
[----:B------:R-:W-:-:S04]  /*2840*/  SHF.L.U32 R3, R3, 0x1f, RZ ;  /* 0x0000001f03037819 */ /* 0x000fc800000006ff */
[----:B------:R-:W2:Y:S02]  /*2850*/  SYNCS.PHASECHK.TRANS64.TRYWAIT P0, [UR5+0x2c020], R3 ;  /* 0x02c02003ff0075a7 */ /* 0x000ea40008001105 */
[----:B--2---:R-:W-:Y:S05]  /*2860*/  @!P0 BRA `(.L_x_51) ;  /* 0x0000017000088947 */ /* 0x004fea0003800000 */
.L_x_410:
[----:B-1----:R-:W-:-:S04]  /*2870*/  UIADD3 UR6, UPT, UPT, UR21, 0x1, URZ ;  /* 0x0000000115067890 */ /* 0x002fc8000fffe0ff */
[----:B------:R-:W-:-:S04]  /*2880*/  UISETP.NE.AND UP0, UPT, UR6, 0x3, UPT ;  /* 0x000000030600788c */ /* 0x000fc8000bf05270 */
[----:B------:R-:W-:Y:S02]  /*2890*/  USEL UR5, URZ, 0x1, UP0 ;  /* 0x00000001ff057887 */ /* 0x000fe40008000000 */
[----:B------:R-:W-:Y:S02]  /*28a0*/  USEL UR6, UR6, URZ, UP0 ;  /* 0x000000ff06067287 */ /* 0x000fe40008000000 */
[----:B------:R-:W-:Y:S01]  /*28b0*/  ULOP3.LUT UR13, UR13, UR5, URZ, 0x3c, !UPT ;  /* 0x000000050d0d7292 */ /* 0x000fe2000f8e3cff */
[----:B------:R-:W-:Y:S11]  /*28c0*/  BRA.U UP5, `(.L_x_52) ;  /* 0x0000000105047547 */ /* 0x000ff6000b800000 */
[----:B------:R-:W-:Y:S05]  /*28d0*/  BPT.TRAP 0x1 ;  /* 0x000000040000795c */ /* 0x000fea0000300000 */
.L_x_52:
[----:B--2---:R-:W-:-:S04]  /*28e0*/  MOV R3, UR24 ;  /* 0x0000001800037c02 */ /* 0x004fc80008000f00 */
[----:B------:R-:W-:-:S04]  /*28f0*/  SHF.L.U32 R3, R3, 0x1f, RZ ;  /* 0x0000001f03037819 */ /* 0x000fc800000006ff */
[----:B------:R-:W1:Y:S02]  /*2900*/  SYNCS.PHASECHK.TRANS64.TRYWAIT P0, [UR12+0x2c0a0], R3 ;  /* 0x02c0a003ff0075a7 */ /* 0x000e64000800110c */
[----:B-1----:R-:W-:Y:S05]  /*2910*/  @!P0 BRA `(.L_x_53) ;  /* 0x0000016c00f48947 */ /* 0x002fea0003800000 */
.L_x_412:
[----:B------:R-:W-:Y:S05]  /*2920*/  BRA.U UP4, `(.L_x_54) ;  /* 0x0000000104047547 */ /* 0x000fea000b800000 */
[----:B------:R-:W-:Y:S05]  /*2930*/  BPT.TRAP 0x1 ;  /* 0x000000040000795c */ /* 0x000fea0000300000 */
.L_x_54:
[----:B------:R-:W-:Y:S01]  /*2940*/  ULOP3.LUT UR7, UR22, 0x1, URZ, 0x3c, !UPT ;  /* 0x0000000116077892 */ /* 0x000fe2000f8e3cff */
[----:B------:R-:W-:-:S05]  /*2950*/  MOV R2, 0x20 ;  /* 0x0000002000027802 */ /* 0x000fca0000000f00 */
[----:B-1----:R-:W-:-:S05]  /*2960*/  IMAD.U32 R0, RZ, RZ, UR7 ;  /* 0x00000007ff007e24 */ /* 0x002fca000f8e00ff */
[----:B------:R-:W-:Y:S01]  /*2970*/  SHF.L.U32 R3, R0, 0x1f, RZ ;  /* 0x0000001f00037819 */ /* 0x000fe200000006ff */
[----:B------:R-:W-:-:S03]  /*2980*/  IMAD.MOV.U32 R0, RZ, RZ, 0x100 ;  /* 0x00000100ff007424 */ /* 0x000fc600078e00ff */
[----:B------:R-:W1:Y:S02]  /*2990*/  SYNCS.PHASECHK.TRANS64.TRYWAIT P0, [UR12+0x2c058], R3 ;  /* 0x02c05803ff0075a7 */ /* 0x000e64000800110c */
[----:B-1----:R-:W-:Y:S05]  /*29a0*/  @!P0 BRA `(.L_x_55) ;  /* 0x0000016c00e88947 */ /* 0x002fea0003800000 */
.L_x_414:
[----:B------:R-:W-:Y:S01]  /*29b0*/  UIADD3 UR17, UPT, UPT, UR12, 0x10000, URZ ;  /* 0x000100000c117890 */ /* 0x000fe2000fffe0ff */
[----:B-1----:R-:W-:Y:S01]  /*29c0*/  IMAD.MOV.U32 R3, RZ, RZ, 0x28 ;  /* 0x00000028ff037424 */ /* 0x002fe200078e00ff */
[----:B------:R-:W-:Y:S01]  /*29d0*/  R2UR UR20, R0 ;  /* 0x00000000001472ca */ /* 0x000fe200000e0000 */
[----:B------:R-:W-:Y:S01]  /*29e0*/  IMAD.MOV.U32 R0, RZ, RZ, 0x38 ;  /* 0x00000038ff007424 */ /* 0x000fe200078e00ff */
[----:B------:R-:W-:Y:S01]  /*29f0*/  USHF.R.U32.HI UR17, URZ, 0x4, UR17 ;  /* 0x00000004ff117899 */ /* 0x000fe20008011611 */
[----:B------:R-:W-:Y:S01]  /*2a00*/  R2UR UR19, R2 ;  /* 0x00000000021372ca */ /* 0x000fe200000e0000 */
[----:B------:R-:W-:Y:S01]  /*2a10*/  IMAD.MOV.U32 R2, RZ, RZ, 0x100 ;  /* 0x00000100ff027424 */ /* 0x000fe200078e00ff */
[----:B------:R-:W-:Y:S01]  /*2a20*/  R2UR UR11, R3 ;  /* 0x00000000030b72ca */ /* 0x000fe200000e0000 */
[----:B------:R-:W-:Y:S01]  /*2a30*/  ULOP3.LUT UR17, UR17, 0x3fff, URZ, 0xc0, !UPT ;  /* 0x00003fff11117892 */ /* 0x000fe2000f8ec0ff */
[----:B------:R-:W-:Y:S01]  /*2a40*/  IMAD.MOV.U32 R3, RZ, RZ, 0x30 ;  /* 0x00000030ff037424 */ /* 0x000fe200078e00ff */
[----:B------:R-:W-:Y:S01]  /*2a50*/  R2UR UR5, R0 ;  /* 0x00000000000572ca */ /* 0x000fe200000e0000 */
[----:B------:R-:W-:Y:S01]  /*2a60*/  IMAD.MOV.U32 R0, RZ, RZ, 0x100 ;  /* 0x00000100ff007424 */ /* 0x000fe200078e00ff */
[----:B------:R-:W-:Y:S01]  /*2a70*/  ULOP3.LUT UR17, UR17, 0x2000000, URZ, 0xfc, !UPT ;  /* 0x0200000011117892 */ /* 0x000fe2000f8efcff */
[C---:B------:R-:W-:Y:S01]  /*2a80*/  R2UR UR18, R2.reuse ;  /* 0x00000000021272ca */ /* 0x040fe200000e0000 */
[----:B------:R-:W-:Y:S01]  /*2a90*/  UMOV UR34, 0x0 ;  /* 0x0000000000227882 */ /* 0x000fe20000000000 */
[----:B------:R-:W-:Y:S01]  /*2aa0*/  R2UR UR9, R3 ;  /* 0x00000000030972ca */ /* 0x000fe200000e0000 */
[----:B------:R-:W-:Y:S01]  /*2ab0*/  ULEA UR42, UR21, UR17, 0xa ;  /* 0x00000011152a7291 */ /* 0x000fe2000f8e50ff */
[----:B------:R-:W-:Y:S01]  /*2ac0*/  R2UR UR10, R2 ;  /* 0x00000000020a72ca */ /* 0x000fe200000e0000 */
[----:B------:R-:W-:Y:S01]  /*2ad0*/  UMOV UR35, 0x8210010 ;  /* 0x0821001000237882 */ /* 0x000fe20000000000 */
[----:B------:R-:W-:Y:S01]  /*2ae0*/  R2UR UR8, R0 ;  /* 0x00000000000872ca */ /* 0x000fe200000e0000 */
[----:B------:R-:W-:-:S02]  /*2af0*/  UIADD3 UR40, UPT, UPT, UR42, 0x80, URZ ;  /* 0x000000802a287890 */ /* 0x000fc4000fffe0ff */
[----:B------:R-:W-:Y:S02]  /*2b00*/  UIADD3 UR38, UPT, UPT, UR42, 0x100, URZ ;  /* 0x000001002a267890 */ /* 0x000fe4000fffe0ff */
        /* <DEDUP_REMOVED lines=8> */
[----:B------:R1:W-:Y:S01]  /*2b90*/  UTCHMMA tmem[UR19], gdesc[UR42], tmem[UR20], tmem[UR34], idesc[UR35], !UPT ;  /* 0x00ff222a130079ea */ /* 0x0003e2000f800014 */
[----:B------:R-:W-:Y:S01]  /*2ba0*/  UMOV UR28, 0x0 ;  /* 0x00000000001c7882 */ /* 0x000fe20000000000 */
[----:B------:R-:W-:Y:S01]  /*2bb0*/  UMOV UR29, 0x8210010 ;  /* 0x08210010001d7882 */ /* 0x000fe20000000000 */
[----:B------:R-:W-:Y:S01]  /*2bc0*/  UMOV UR37, 0x40004040 ;  /* 0x4000404000257882 */ /* 0x000fe20000000000 */
[----:B------:R1:W-:Y:S01]  /*2bd0*/  UTCHMMA tmem[UR11], gdesc[UR40], tmem[UR18], tmem[UR32], idesc[UR33], UPT ;  /* 0x00ff20280b0079ea */ /* 0x0003e2000b800012 */
[----:B------:R1:W-:Y:S01]  /*2be0*/  UTCHMMA tmem[UR9], gdesc[UR38], tmem[UR10], tmem[UR30], idesc[UR31], UPT ;  /* 0x00ff1e26090079ea */ /* 0x0003e2000b80000a */
[----:B------:R1:W-:Y:S01]  /*2bf0*/  UTCHMMA tmem[UR5], gdesc[UR36], tmem[UR8], tmem[UR28], idesc[UR29], UPT ;  /* 0x00ff1c24050079ea */ /* 0x0003e2000b800008 */
[----:B------:R-:W-:Y:S05]  /*2c00*/  BRA.U UP5, `(.L_x_56) ;  /* 0x0000000105047547 */ /* 0x000fea000b800000 */
[----:B-1----:R-:W-:Y:S05]  /*2c10*/  BPT.TRAP 0x1 ;  /* 0x000000040000795c */ /* 0x002fea0000300000 */
.L_x_56:
[----:B-1----:R-:W-:Y:S02]  /*2c20*/  UIADD3 UR9, UPT, UPT, UR12, 0x2c090, URZ ;  /* 0x0002c0900c097890 */ /* 0x002fe4000fffe0ff */
[----:B------:R-:W-:Y:S02]  /*2c30*/  UISETP.GE.AND UP0, UPT, UR4, 0x41, UPT ;  /* 0x000000410400788c */ /* 0x000fe4000bf06270 */
[----:B------:R-:W-:Y:S01]  /*2c40*/  ULOP3.LUT UR8, UR23, 0x1, URZ, 0x3c, !UPT ;  /* 0x0000000117087892 */ /* 0x000fe2000f8e3cff */
[----:B------:R-:W-:Y:S01]  /*2c50*/  UMOV UR5, URZ ;  /* 0x000000ff00057c82 */ /* 0x000fe20008000000 */
[----:B------:R-:W-:Y:S01]  /*2c60*/  UMOV UR20, UR25 ;  /* 0x0000001900147c82 */ /* 0x000fe20008000000 */
[----:B------:R-:W-:Y:S02]  /*2c70*/  UMOV UR19, UR21 ;  /* 0x0000001500137c82 */ /* 0x000fe40008000000 */
[----:B------:R1:W-:Y:S02]  /*2c80*/  UTCBAR [UR9], URZ ;  /* 0x000000ff090073e9 */ /* 0x0003e400080000ff */
[----:B------:R-:W-:Y:S05]  /*2c90*/  BRA.U !UP0, `(.L_x_57) ;  /* 0x0000001108e07547 */ /* 0x000fea000b800000 */
[----:B------:R-:W-:Y:S01]  /*2ca0*/  UIADD3 UR5, UPT, UPT, UR4, 0x3f, URZ ;  /* 0x0000003f04057890 */ /* 0x000fe2000fffe0ff */
[----:B------:R-:W-:-:S03]  /*2cb0*/  UMOV UR19, UR21 ;  /* 0x0000001500137c82 */ /* 0x000fc60008000000 */
[----:B------:R-:W-:-:S04]  /*2cc0*/  USHF.R.S32.HI UR4, URZ, 0x1f, UR5 ;  /* 0x0000001fff047899 */ /* 0x000fc80008011405 */
[----:B------:R-:W-:-:S04]  /*2cd0*/  ULEA.HI UR5, UR4, UR5, URZ, 0x6 ;  /* 0x0000000504057291 */ /* 0x000fc8000f8f30ff */
[----:B------:R-:W-:-:S04]  /*2ce0*/  USHF.R.S32.HI UR5, URZ, 0x6, UR5 ;  /* 0x00000006ff057899 */ /* 0x000fc80008011405 */
[----:B------:R-:W-:-:S04]  /*2cf0*/  UISETP.LT.AND UP0, UPT, UR5, 0x2, UPT ;  /* 0x000000020500788c */ /* 0x000fc8000bf01270 */
[----:B------:R-:W-:-:S04]  /*2d00*/  USEL UR4, UR5, 0x2, UP0 ;  /* 0x0000000205047887 */ /* 0x000fc80008000000 */
[----:B------:R-:W-:-:S03]  /*2d10*/  UIADD3 UR4, UPT, UPT, -UR4, UR25, UR5 ;  /* 0x0000001904047290 */ /* 0x000fc6000fffe105 */
[----:B------:R-:W-:Y:S01]  /*2d20*/  UMOV UR5, URZ ;  /* 0x000000ff00057c82 */ /* 0x000fe20008000000 */
[----:B------:R-:W-:-:S03]  /*2d30*/  UIADD3 UR20, UPT, UPT, UR4, 0x1, URZ ;  /* 0x0000000104147890 */ /* 0x000fc6000fffe0ff */
[----:B------:R-:W-:-:S09]  /*2d40*/  UMOV UR4, UR21 ;  /* 0x0000001500047c82 */ /* 0x000fd20008000000 */
.L_x_76:
[----:B------:R-:W-:Y:S01]  /*2d50*/  UIADD3 UR25, UPT, UPT, UR25, 0x1, URZ ;  /* 0x0000000119197890 */ /* 0x000fe2000fffe0ff */
[----:B------:R-:W-:Y:S01]  /*2d60*/  UMOV UR22, UR7 ;  /* 0x0000000700167c82 */ /* 0x000fe20008000000 */
[----:B------:R-:W-:Y:S02]  /*2d70*/  UMOV UR23, UR8 ;  /* 0x0000000800177c82 */ /* 0x000fe40008000000 */
[----:B------:R-:W-:Y:S01]  /*2d80*/  UISETP.NE.AND UP2, UPT, UR25, UR20, UPT ;  /* 0x000000141900728c */ /* 0x000fe2000bf45270 */
[----:B--2---:R-:W-:Y:S10]  /*2d90*/  BRA.U !UP1, `(.L_x_58) ;  /* 0x0000000109047547 */ /* 0x004ff4000b800000 */
[----:B-1----:R-:W-:Y:S05]  /*2da0*/  BPT.TRAP 0x1 ;  /* 0x000000040000795c */ /* 0x002fea0000300000 */
.L_x_58:
[----:B------:R-:W2:Y:S01]  /*2db0*/  S2UR UR12, SR_CgaCtaId ;  /* 0x00000000000c79c3 */ /* 0x000ea20000008800 */
[----:B------:R-:W-:Y:S01]  /*2dc0*/  UMOV UR7, 0x400 ;  /* 0x0000040000077882 */ /* 0x000fe20000000000 */
[----:B------:R-:W-:Y:S02]  /*2dd0*/  IMAD.U32 R0, RZ, RZ, UR13 ;  /* 0x0000000dff007e24 */ /* 0x000fe4000f8e00ff */
[----:B------:R-:W-:Y:S03]  /*2de0*/  HFMA2 R2, -RZ, RZ, 0, 0 ;  /* 0x00000000ff027431 */ /* 0x000fe600000001ff */
[----:B------:R-:W-:Y:S01]  /*2df0*/  SHF.L.U32 R4, R0, 0x1f, RZ ;  /* 0x0000001f00047819 */ /* 0x000fe200000006ff */
[----:B------:R-:W-:Y:S01]  /*2e00*/  IMAD.MOV.U32 R0, RZ, RZ, RZ ;  /* 0x000000ffff007224 */ /* 0x000fe200078e00ff */
[----:B--2---:R-:W-:Y:S04]  /*2e10*/  ULEA UR12, UR12, UR7, 0x18 ;  /* 0x000000070c0c7291 */ /* 0x004fe8000f8ec0ff */
[----:B------:R-:W-:Y:S02]  /*2e20*/  ULEA UR7, UR6, UR12, 0x3 ;  /* 0x0000000c06077291 */ /* 0x000fe4000f8e18ff */
[----:B------:R-:W-:Y:S04]  /*2e30*/  USHF.R.U32.HI UR30, URZ, 0x4, UR12 ;  /* 0x00000004ff1e7899 */ /* 0x000fe8000801160c */
[----:B------:R-:W-:Y:S03]  /*2e40*/  ULOP3.LUT UR30, UR30, 0x3fff, URZ, 0xc0, !UPT ;  /* 0x00003fff1e1e7892 */ /* 0x000fe6000f8ec0ff */
[----:B------:R-:W2:Y:S01]  /*2e50*/  SYNCS.PHASECHK.TRANS64.TRYWAIT P0, [UR7+0x2c020], R4 ;  /* 0x02c02004ff0075a7 */ /* 0x000ea20008001107 */
[----:B------:R-:W-:Y:S01]  /*2e60*/  ULOP3.LUT UR30, UR30, 0x10000, URZ, 0xfc, !UPT ;  /* 0x000100001e1e7892 */ /* 0x000fe2000f8efcff */
[----:B--2---:R-:W-:Y:S11]  /*2e70*/  @!P0 BRA `(.L_x_59) ;  /* 0x0000016800d48947 */ /* 0x004ff60003800000 */
.L_x_416:
[----:B------:R-:W-:Y:S01]  /*2e80*/  ULEA UR74, UR6, UR16, 0xa ;  /* 0x00000010064a7291 */ /* 0x000fe2000f8e50ff */
[----:B------:R-:W-:Y:S01]  /*2e90*/  R2UR UR18, R2 ;  /* 0x00000000021272ca */ /* 0x000fe200000e0000 */
[----:B------:R-:W-:Y:S01]  /*2ea0*/  UIADD3 UR70, UPT, UPT, UR30, 0x2, URZ ;  /* 0x000000021e467890 */ /* 0x000fe2000fffe0ff */
[----:B------:R-:W-:Y:S01]  /*2eb0*/  R2UR UR17, R0 ;  /* 0x00000000001172ca */ /* 0x000fe200000e0000 */
[----:B------:R-:W-:Y:S01]  /*2ec0*/  UIADD3 UR68, UPT, UPT, UR74, 0x2, URZ ;  /* 0x000000024a447890 */ /* 0x000fe2000fffe0ff */
[----:B------:R-:W-:Y:S01]  /*2ed0*/  IMAD.MOV.U32 R2, RZ, RZ, RZ ;  /* 0x000000ffff027224 */ /* 0x000fe200078e00ff */
[----:B------:R-:W-:Y:S01]  /*2ee0*/  UIADD3 UR64, UPT, UPT, UR30, 0x4, URZ ;  /* 0x000000041e407890 */ /* 0x000fe2000fffe0ff */
[----:B------:R-:W-:Y:S01]  /*2ef0*/  IMAD.MOV.U32 R0, RZ, RZ, RZ ;  /* 0x000000ffff007224 */ /* 0x000fe200078e00ff */
[----:B------:R-:W-:Y:S02]  /*2f00*/  UIADD3 UR21, UPT, UPT, UR6, 0x1, URZ ;  /* 0x0000000106157890 */ /* 0x000fe4000fffe0ff */
[----:B------:R-:W-:Y:S01]  /*2f10*/  UIADD3 UR62, UPT, UPT, UR74, 0x4, URZ ;  /* 0x000000044a3e7890 */ /* 0x000fe2000fffe0ff */
[----:B------:R-:W-:Y:S01]  /*2f20*/  R2UR UR11, R2 ;  /* 0x00000000020b72ca */ /* 0x000fe200000e0000 */
[----:B------:R-:W-:Y:S01]  /*2f30*/  UIADD3 UR58, UPT, UPT, UR30, 0x6, URZ ;  /* 0x000000061e3a7890 */ /* 0x000fe2000fffe0ff */
[----:B------:R-:W-:Y:S01]  /*2f40*/  R2UR UR10, R0 ;  /* 0x00000000000a72ca */ /* 0x000fe200000e0000 */
[----:B------:R-:W-:Y:S01]  /*2f50*/  UIADD3 UR56, UPT, UPT, UR74, 0x6, URZ ;  /* 0x000000064a387890 */ /* 0x000fe2000fffe0ff */
[----:B-1----:R-:W-:Y:S01]  /*2f60*/  R2UR UR9, R2 ;  /* 0x00000000020972ca */ /* 0x002fe200000e0000 */
[----:B------:R-:W-:Y:S01]  /*2f70*/  UIADD3 UR52, UPT, UPT, UR30, 0x400, URZ ;  /* 0x000004001e347890 */ /* 0x000fe2000fffe0ff */
[----:B------:R-:W-:Y:S01]  /*2f80*/  R2UR UR8, R0 ;  /* 0x00000000000872ca */ /* 0x000fe200000e0000 */
[----:B------:R-:W-:Y:S01]  /*2f90*/  UIADD3 UR50, UPT, UPT, UR74, 0x200, URZ ;  /* 0x000002004a327890 */ /* 0x000fe2000fffe0ff */
[----:B------:R-:W-:Y:S01]  /*2fa0*/  R2UR UR7, R2 ;  /* 0x00000000020772ca */ /* 0x000fe200000e0000 */
[----:B------:R-:W-:Y:S01]  /*2fb0*/  UIADD3 UR46, UPT, UPT, UR30, 0x402, URZ ;  /* 0x000004021e2e7890 */ /* 0x000fe2000fffe0ff */
[----:B------:R-:W-:Y:S01]  /*2fc0*/  R2UR UR6, R0 ;  /* 0x00000000000672ca */ /* 0x000fe200000e0000 */
[----:B------:R-:W-:Y:S02]  /*2fd0*/  UIADD3 UR44, UPT, UPT, UR74, 0x202, URZ ;  /* 0x000002024a2c7890 */ /* 0x000fe4000fffe0ff */
[----:B------:R-:W-:Y:S02]  /*2fe0*/  UIADD3 UR40, UPT, UPT, UR30, 0x404, URZ ;  /* 0x000004041e287890 */ /* 0x000fe4000fffe0ff */
[----:B------:R-:W-:Y:S02]  /*2ff0*/  UIADD3 UR38, UPT, UPT, UR74, 0x204, URZ ;  /* 0x000002044a267890 */ /* 0x000fe4000fffe0ff */
[----:B------:R-:W-:Y:S02]  /*3000*/  UIADD3 UR34, UPT, UPT, UR30, 0x406, URZ ;  /* 0x000004061e227890 */ /* 0x000fe4000fffe0ff */
[----:B------:R-:W-:Y:S02]  /*3010*/  UIADD3 UR32, UPT, UPT, UR74, 0x206, URZ ;  /* 0x000002064a207890 */ /* 0x000fe4000fffe0ff */
[----:B------:R-:W-:Y:S02]  /*3020*/  UISETP.NE.AND UP4, UPT, UR15, URZ, UPT ;  /* 0x000000ff0f00728c */ /* 0x000fe4000bf85270 */
[----:B------:R-:W-:Y:S01]  /*3030*/  UISETP.NE.AND UP0, UPT, UR21, 0x3, UPT ;  /* 0x000000031500788c */ /* 0x000fe2000bf05270 */
[----:B------:R-:W-:Y:S01]  /*3040*/  UMOV UR72, 0x0 ;  /* 0x0000000000487882 */ /* 0x000fe20000000000 */
[----:B------:R-:W-:Y:S02]  /*3050*/  UMOV UR73, 0x8100010 ;  /* 0x0810001000497882 */ /* 0x000fe40000000000 */
[----:B------:R-:W-:Y:S01]  /*3060*/  USEL UR21, UR21, URZ, UP0 ;  /* 0x000000ff15157287 */ /* 0x000fe20008000000 */
        /* <DEDUP_REMOVED lines=28> */
[----:B-1----:R-:W-:Y:S01]  /*3230*/  USEL UR18, URZ, 0x1, UP0 ;  /* 0x00000001ff127887 */ /* 0x002fe20008000000 */
[----:B------:R3:W-:Y:S01]  /*3240*/  UTCHMMA gdesc[UR46], gdesc[UR44], tmem[UR8], tmem[UR42], idesc[UR43], UPT ;  /* 0x00ff2a2c2e0075ea */ /* 0x0007e2000b800008 */
[----:B------:R-:W-:Y:S01]  /*3250*/  UMOV UR37, 0x8100010 ;  /* 0x0810001000257882 */ /* 0x000fe20000000000 */
[----:B------:R-:W-:Y:S01]  /*3260*/  UMOV UR41, 0x40004040 ;  /* 0x4000404000297882 */ /* 0x000fe20000000000 */
[----:B------:R-:W-:Y:S01]  /*3270*/  ULOP3.LUT UR13, UR13, UR18, URZ, 0x3c, !UPT ;  /* 0x000000120d0d7292 */ /* 0x000fe2000f8e3cff */
[----:B------:R-:W-:Y:S01]  /*3280*/  UMOV UR39, 0x40004040 ;  /* 0x4000404000277882 */ /* 0x000fe20000000000 */
[----:B------:R-:W-:Y:S01]  /*3290*/  UMOV UR28, 0x0 ;  /* 0x00000000001c7882 */ /* 0x000fe20000000000 */
[----:B------:R3:W-:Y:S01]  /*32a0*/  UTCHMMA gdesc[UR40], gdesc[UR38], tmem[UR7], tmem[UR36], idesc[UR37], UPT ;  /* 0x00ff2426280075ea */ /* 0x0007e2000b800007 */
[----:B------:R-:W-:Y:S01]  /*32b0*/  UMOV UR29, 0x8100010 ;  /* 0x08100010001d7882 */ /* 0x000fe20000000000 */
[----:B------:R-:W-:Y:S01]  /*32c0*/  UMOV UR35, 0x40004040 ;  /* 0x4000404000237882 */ /* 0x000fe20000000000 */
[----:B------:R-:W-:Y:S02]  /*32d0*/  UMOV UR33, 0x40004040 ;  /* 0x4000404000217882 */ /* 0x000fe40000000000 */
[----:B------:R3:W-:Y:S01]  /*32e0*/  UTCHMMA gdesc[UR34], gdesc[UR32], tmem[UR6], tmem[UR28], idesc[UR29], UPT ;  /* 0x00ff1c20220075ea */ /* 0x0007e2000b800006 */
[----:B------:R-:W-:Y:S05]  /*32f0*/  BRA.U UP4, `(.L_x_60) ;  /* 0x0000000104047547 */ /* 0x000fea000b800000 */
[----:B---3--:R-:W-:Y:S05]  /*3300*/  BPT.TRAP 0x1 ;  /* 0x000000040000795c */ /* 0x008fea0000300000 */
.L_x_60:
[----:B---3--:R-:W-:Y:S09]  /*3310*/  UIADD3 UR6, UPT, UPT, UR12, 0x2c050, URZ ;  /* 0x0002c0500c067890 */ /* 0x008ff2000fffe0ff */
[----:B------:R1:W-:Y:S01]  /*3320*/  UTCBAR [UR6], URZ ;  /* 0x000000ff060073e9 */ /* 0x0003e200080000ff */
[----:B------:R-:W-:Y:S05]  /*3330*/  BRA.U UP5, `(.L_x_61) ;  /* 0x0000000105047547 */ /* 0x000fea000b800000 */
[----:B-1----:R-:W-:Y:S05]  /*3340*/  BPT.TRAP 0x1 ;  /* 0x000000040000795c */ /* 0x002fea0000300000 */
.L_x_61:
[----:B------:R-:W-:Y:S01]  /*3350*/  MOV R0, UR24 ;  /* 0x0000001800007c02 */ /* 0x000fe20008000f00 */
[----:B------:R-:W-:Y:S03]  /*3360*/  UISETP.NE.AND UP3, UPT, UR14, URZ, UPT ;  /* 0x000000ff0e00728c */ /* 0x000fe6000bf65270 */
[----:B--2---:R-:W-:Y:S04]  /*3370*/  SHF.L.U32 R3, R0, 0x1f, RZ ;  /* 0x0000001f00037819 */ /* 0x004fe800000006ff */
[----:B------:R-:W2:Y:S02]  /*3380*/  SYNCS.PHASECHK.TRANS64.TRYWAIT P0, [UR12+0x2c0a8], R3 ;  /* 0x02c0a803ff0075a7 */ /* 0x000ea4000800110c */
[----:B--2---:R-:W-:Y:S05]  /*3390*/  @!P0 BRA `(.L_x_62) ;  /* 0x0000016400a48947 */ /* 0x004fea0003800000 */
.L_x_418:
[----:B------:R-:W-:Y:S05]  /*33a0*/  BRA.U UP3, `(.L_x_63) ;  /* 0x0000000103047547 */ /* 0x000fea000b800000 */
[----:B-1----:R-:W-:Y:S05]  /*33b0*/  BPT.TRAP 0x1 ;  /* 0x000000040000795c */ /* 0x002fea0000300000 */
.L_x_63:
[----:B--2---:R-:W-:Y:S01]  /*33c0*/  IMAD.U32 R0, RZ, RZ, UR23 ;  /* 0x00000017ff007e24 */ /* 0x004fe2000f8e00ff */
[----:B------:R-:W-:Y:S04]  /*33d0*/  MOV R2, 0xa0 ;  /* 0x000000a000027802 */ /* 0x000fe80000000f00 */
[----:B------:R-:W-:Y:S01]  /*33e0*/  SHF.L.U32 R4, R0, 0x1f, RZ ;  /* 0x0000001f00047819 */ /* 0x000fe200000006ff */
[----:B------:R-:W-:Y:S03]  /*33f0*/  IMAD.MOV.U32 R0, RZ, RZ, 0x180 ;  /* 0x00000180ff007424 */ /* 0x000fe600078e00ff */
[----:B------:R-:W2:Y:S02]  /*3400*/  SYNCS.PHASECHK.TRANS64.TRYWAIT P0, [UR12+0x2c068], R4 ;  /* 0x02c06804ff0075a7 */ /* 0x000ea4000800110c */
[----:B--2---:R-:W-:Y:S05]  /*3410*/  @!P0 BRA `(.L_x_64) ;  /* 0x00000164009c8947 */ /* 0x004fea0003800000 */
.L_x_420:
[----:B------:R-:W-:Y:S01]  /*3420*/  UIADD3 UR17, UPT, UPT, UR12, 0x10000, URZ ;  /* 0x000100000c117890 */ /* 0x000fe2000fffe0ff */
[----:B------:R-:W-:Y:S01]  /*3430*/  R2UR UR18, R0 ;  /* 0x00000000001272ca */ /* 0x000fe200000e0000 */
[----:B------:R-:W-:Y:S01]  /*3440*/  UISETP.NE.U32.AND UP0, UPT, UR5, URZ, UPT ;  /* 0x000000ff0500728c */ /* 0x000fe2000bf05070 */
[----:B------:R-:W-:Y:S01]  /*3450*/  R2UR UR11, R2 ;  /* 0x00000000020b72ca */ /* 0x000fe200000e0000 */
[----:B------:R-:W-:Y:S01]  /*3460*/  USHF.R.U32.HI UR17, URZ, 0x4, UR17 ;  /* 0x00000004ff117899 */ /* 0x000fe20008011611 */
[----:B--2---:R-:W-:Y:S01]  /*3470*/  IMAD.MOV.U32 R3, RZ, RZ, 0xa8 ;  /* 0x000000a8ff037424 */ /* 0x004fe200078e00ff */
[----:B------:R-:W-:Y:S01]  /*3480*/  UMOV UR40, 0x0 ;  /* 0x0000000000287882 */ /* 0x000fe20000000000 */
[----:B------:R-:W-:Y:S01]  /*3490*/  IMAD.MOV.U32 R0, RZ, RZ, 0xb8 ;  /* 0x000000b8ff007424 */ /* 0x000fe200078e00ff */
[----:B------:R-:W-:Y:S01]  /*34a0*/  ULOP3.LUT UR17, UR17, 0x3fff, URZ, 0xc0, !UPT ;  /* 0x00003fff11117892 */ /* 0x000fe2000f8ec0ff */
[----:B------:R-:W-:Y:S01]  /*34b0*/  IMAD.MOV.U32 R2, RZ, RZ, 0x180 ;  /* 0x00000180ff027424 */ /* 0x000fe200078e00ff */
[----:B------:R-:W-:Y:S01]  /*34c0*/  R2UR UR9, R3 ;  /* 0x00000000030972ca */ /* 0x000fe200000e0000 */
[----:B------:R-:W-:Y:S01]  /*34d0*/  UMOV UR41, 0x8210010 ;  /* 0x0821001000297882 */ /* 0x000fe20000000000 */
[----:B------:R-:W-:Y:S01]  /*34e0*/  ULOP3.LUT UR17, UR17, 0x2000000, URZ, 0xfc, !UPT ;  /* 0x0200000011117892 */ /* 0x000fe2000f8efcff */
[----:B-1----:R-:W-:Y:S01]  /*34f0*/  R2UR UR6, R0 ;  /* 0x00000000000672ca */ /* 0x002fe200000e0000 */
[----:B------:R-:W-:Y:S01]  /*3500*/  IMAD.MOV.U32 R3, RZ, RZ, 0xb0 ;  /* 0x000000b0ff037424 */ /* 0x000fe200078e00ff */
[C---:B------:R-:W-:Y:S01]  /*3510*/  R2UR UR10, R2.reuse ;  /* 0x00000000020a72ca */ /* 0x040fe200000e0000 */
[----:B------:R-:W-:Y:S01]  /*3520*/  ULEA UR52, UR4, UR17, 0xa ;  /* 0x0000001104347291 */ /* 0x000fe2000f8e50ff */
[----:B------:R-:W-:Y:S01]  /*3530*/  IMAD.MOV.U32 R0, RZ, RZ, 0x180 ;  /* 0x00000180ff007424 */ /* 0x000fe200078e00ff */
[----:B------:R-:W-:Y:S01]  /*3540*/  R2UR UR8, R2 ;  /* 0x00000000020872ca */ /* 0x000fe200000e0000 */
[----:B------:R-:W-:Y:S01]  /*3550*/  UMOV UR53, 0x40004040 ;  /* 0x4000404000357882 */ /* 0x000fe20000000000 */
[----:B------:R-:W-:Y:S01]  /*3560*/  UIADD3 UR48, UPT, UPT, UR52, 0x80, URZ ;  /* 0x0000008034307890 */ /* 0x000fe2000fffe0ff */
[----:B------:R-:W-:Y:S01]  /*3570*/  R2UR UR7, R3 ;  /* 0x00000000030772ca */ /* 0x000fe200000e0000 */
[----:B------:R-:W-:Y:S01]  /*3580*/  UIADD3 UR46, UPT, UPT, UR52, 0x100, URZ ;  /* 0x00000100342e7890 */ /* 0x000fe2000fffe0ff */
[----:B------:R-:W-:Y:S01]  /*3590*/  R2UR UR4, R0 ;  /* 0x00000000000472ca */ /* 0x000fe200000e0000 */
[----:B------:R-:W-:Y:S01]  /*35a0*/  UIADD3 UR42, UPT, UPT, UR52, 0x180, URZ ;  /* 0x00000180342a7890 */ /* 0x000fe2000fffe0ff */
[----:B------:R1:W-:Y:S01]  /*35b0*/  UTCHMMA tmem[UR11], gdesc[UR52], tmem[UR18], tmem[UR40], idesc[UR41], UP0 ;  /* 0x00ff28340b0079ea */ /* 0x0003e20008000012 */
[----:B------:R-:W-:Y:S01]  /*35c0*/  UMOV UR36, 0x0 ;  /* 0x0000000000247882 */ /* 0x000fe20000000000 */
[----:B------:R-:W-:Y:S01]  /*35d0*/  UMOV UR37, 0x8210010 ;  /* 0x0821001000257882 */ /* 0x000fe20000000000 */
[----:B------:R-:W-:Y:S01]  /*35e0*/  UMOV UR49, 0x40004040 ;  /* 0x4000404000317882 */ /* 0x000fe20000000000 */
[----:B------:R-:W-:Y:S01]  /*35f0*/  UMOV UR34, 0x0 ;  /* 0x0000000000227882 */ /* 0x000fe20000000000 */
[----:B------:R1:W-:Y:S01]  /*3600*/  UTCHMMA tmem[UR9], gdesc[UR48], tmem[UR10], tmem[UR36], idesc[UR37], UPT ;  /* 0x00ff2430090079ea */ /* 0x0003e2000b80000a */
[----:B------:R-:W-:Y:S01]  /*3610*/  UMOV UR35, 0x8210010 ;  /* 0x0821001000237882 */ /* 0x000fe20000000000 */
[----:B------:R-:W-:Y:S01]  /*3620*/  UMOV UR47, 0x40004040 ;  /* 0x40004040002f7882 */ /* 0x000fe20000000000 */
[----:B------:R-:W-:Y:S01]  /*3630*/  UMOV UR28, 0x0 ;  /* 0x00000000001c7882 */ /* 0x000fe20000000000 */
[----:B------:R1:W-:Y:S01]  /*3640*/  UTCHMMA tmem[UR7], gdesc[UR46], tmem[UR8], tmem[UR34], idesc[UR35], UPT ;  /* 0x00ff222e070079ea */ /* 0x0003e2000b800008 */
[----:B------:R-:W-:Y:S01]  /*3650*/  UMOV UR29, 0x8210010 ;  /* 0x08210010001d7882 */ /* 0x000fe20000000000 */
[----:B------:R-:W-:Y:S02]  /*3660*/  UMOV UR43, 0x40004040 ;  /* 0x40004040002b7882 */ /* 0x000fe40000000000 */
[----:B------:R1:W-:Y:S01]  /*3670*/  UTCHMMA tmem[UR6], gdesc[UR42], tmem[UR4], tmem[UR28], idesc[UR29], UPT ;  /* 0x00ff1c2a060079ea */ /* 0x0003e2000b800004 */
[----:B------:R-:W-:Y:S05]  /*3680*/  BRA.U UP5, `(.L_x_65) ;  /* 0x0000000105047547 */ /* 0x000fea000b800000 */
[----:B-1----:R-:W-:Y:S05]  /*3690*/  BPT.TRAP 0x1 ;  /* 0x000000040000795c */ /* 0x002fea0000300000 */
.L_x_65:
[----:B-1----:R-:W-:Y:S02]  /*36a0*/  UIADD3 UR4, UPT, UPT, UR12, 0x2c098, URZ ;  /* 0x0002c0980c047890 */ /* 0x002fe4000fffe0ff */
[----:B------:R-:W-:Y:S07]  /*36b0*/  ULOP3.LUT UR24, UR24, 0x1, URZ, 0x3c, !UPT ;  /* 0x0000000118187892 */ /* 0x000fee000f8e3cff */
[----:B------:R1:W-:Y:S01]  /*36c0*/  UTCBAR [UR4], URZ ;  /* 0x000000ff040073e9 */ /* 0x0003e200080000ff */
[----:B------:R-:W-:Y:S05]  /*36d0*/  BRA.U !UP1, `(.L_x_66) ;  /* 0x0000000109047547 */ /* 0x000fea000b800000 */
[----:B-1----:R-:W-:Y:S05]  /*36e0*/  BPT.TRAP 0x1 ;  /* 0x000000040000795c */ /* 0x002fea0000300000 */
.L_x_66:
[----:B------:R-:W-:Y:S01]  /*36f0*/  ULEA UR18, UR19, UR12, 0x3 ;  /* 0x0000000c13127291 */ /* 0x000fe2000f8e18ff */
[----:B------:R-:W-:Y:S01]  /*3700*/  IMAD.MOV.U32 R4, RZ, RZ, 0x80 ;  /* 0x00000080ff047424 */ /* 0x000fe200078e00ff */
[----:B------:R-:W-:Y:S01]  /*3710*/  UIADD3 UR72, UPT, UPT, UR30, 0x800, URZ ;  /* 0x000008001e487890 */ /* 0x000fe2000fffe0ff */
[----:B------:R-:W-:Y:S01]  /*3720*/  IMAD.MOV.U32 R3, RZ, RZ, 0x80 ;  /* 0x00000080ff037424 */ /* 0x000fe200078e00ff */
[----:B------:R-:W-:Y:S01]  /*3730*/  UIADD3 UR18, UPT, UPT, UR18, 0x2c038, URZ ;  /* 0x0002c03812127890 */ /* 0x000fe2000fffe0ff */
[----:B------:R-:W-:Y:S01]  /*3740*/  IMAD.MOV.U32 R2, RZ, RZ, 0x80 ;  /* 0x00000080ff027424 */ /* 0x000fe200078e00ff */
[----:B------:R-:W-:Y:S01]  /*3750*/  UIADD3 UR66, UPT, UPT, UR30, 0x802, URZ ;  /* 0x000008021e427890 */ /* 0x000fe2000fffe0ff */
[----:B------:R-:W-:Y:S01]  /*3760*/  R2UR UR11, R4 ;  /* 0x00000000040b72ca */ /* 0x000fe200000e0000 */
[----:B------:R-:W-:Y:S01]  /*3770*/  UIADD3 UR60, UPT, UPT, UR30, 0x804, URZ ;  /* 0x000008041e3c7890 */ /* 0x000fe2000fffe0ff */
[----:B------:R-:W-:Y:S01]  /*3780*/  R2UR UR10, R3 ;  /* 0x00000000030a72ca */ /* 0x000fe200000e0000 */
[----:B------:R-:W-:Y:S01]  /*3790*/  UIADD3 UR54, UPT, UPT, UR30, 0x806, URZ ;  /* 0x000008061e367890 */ /* 0x000fe2000fffe0ff */
[C---:B------:R-:W-:Y:S01]  /*37a0*/  R2UR UR9, R2.reuse ;  /* 0x00000000020972ca */ /* 0x040fe200000e0000 */
[----:B------:R-:W-:Y:S01]  /*37b0*/  UIADD3 UR48, UPT, UPT, UR30, 0xc00, URZ ;  /* 0x00000c001e307890 */ /* 0x000fe2000fffe0ff */
[----:B------:R-:W-:Y:S01]  /*37c0*/  IMAD.MOV.U32 R0, RZ, RZ, 0x80 ;  /* 0x00000080ff007424 */ /* 0x000fe200078e00ff */
[----:B------:R-:W-:Y:S01]  /*37d0*/  UIADD3 UR42, UPT, UPT, UR30, 0xc02, URZ ;  /* 0x00000c021e2a7890 */ /* 0x000fe2000fffe0ff */
[----:B------:R2:W-:Y:S01]  /*37e0*/  UTCBAR [UR18], URZ ;  /* 0x000000ff120073e9 */ /* 0x0005e200080000ff */
[----:B------:R-:W-:Y:S01]  /*37f0*/  UIADD3 UR36, UPT, UPT, UR30, 0xc04, URZ ;  /* 0x00000c041e247890 */ /* 0x000fe2000fffe0ff */
[----:B------:R-:W-:Y:S01]  /*3800*/  R2UR UR7, R2 ;  /* 0x00000000020772ca */ /* 0x000fe200000e0000 */
[----:B------:R-:W-:Y:S01]  /*3810*/  UIADD3 UR30, UPT, UPT, UR30, 0xc06, URZ ;  /* 0x00000c061e1e7890 */ /* 0x000fe2000fffe0ff */
[C---:B------:R-:W-:Y:S01]  /*3820*/  R2UR UR8, R0.reuse ;  /* 0x00000000000872ca */ /* 0x040fe200000e0000 */
[----:B------:R-:W-:Y:S01]  /*3830*/  UIADD3 UR19, UPT, UPT, UR19, 0x1, URZ ;  /* 0x0000000113137890 */ /* 0x000fe2000fffe0ff */
[----:B------:R-:W-:Y:S01]  /*3840*/  R2UR UR6, R0 ;  /* 0x00000000000672ca */ /* 0x000fe200000e0000 */
[----:B------:R-:W-:Y:S01]  /*3850*/  UMOV UR75, 0x40004040 ;  /* 0x40004040004b7882 */ /* 0x000fe20000000000 */
[----:B------:R-:W-:Y:S01]  /*3860*/  R2UR UR5, R2 ;  /* 0x00000000020572ca */ /* 0x000fe200000e0000 */
[----:B------:R-:W-:Y:S01]  /*3870*/  UISETP.NE.AND UP0, UPT, UR19, 0x3, UPT ;  /* 0x000000031300788c */ /* 0x000fe2000bf05270 */
[----:B-1----:R-:W-:Y:S01]  /*3880*/  R2UR UR4, R0 ;  /* 0x00000000000472ca */ /* 0x002fe200000e0000 */
        /* <DEDUP_REMOVED lines=13> */
[----:B--2---:R-:W-:Y:S01]  /*3960*/  USEL UR18, UR19, URZ, UP0 ;  /* 0x000000ff13127287 */ /* 0x004fe20008000000 */
[----:B------:R1:W-:Y:S01]  /*3970*/  UTCHMMA gdesc[UR60], gdesc[UR62], tmem[UR9], tmem[UR58], idesc[UR59], UPT ;  /* 0x00ff3a3e3c0075ea */ /* 0x0003e2000b800009 */
        /* <DEDUP_REMOVED lines=26> */
[----:B-1----:R-:W-:Y:S05]  /*3b20*/  BPT.TRAP 0x1 ;  /* 0x000000040000795c */ /* 0x002fea0000300000 */
.L_x_67:
[----:B-1----:R-:W-:Y:S09]  /*3b30*/  UIADD3 UR4, UPT, UPT, UR12, 0x2c060, URZ ;  /* 0x0002c0600c047890 */ /* 0x002ff2000fffe0ff */
[----:B------:R1:W-:Y:S01]  /*3b40*/  UTCBAR [UR4], URZ ;  /* 0x000000ff040073e9 */ /* 0x0003e200080000ff */
[----:B------:R-:W-:Y:S05]  /*3b50*/  BRA.U !UP1, `(.L_x_68) ;  /* 0x0000000109047547 */ /* 0x000fea000b800000 */
[----:B-1----:R-:W-:Y:S05]  /*3b60*/  BPT.TRAP 0x1 ;  /* 0x000000040000795c */ /* 0x002fea0000300000 */
.L_x_68:
[----:B------:R-:W-:Y:S02]  /*3b70*/  ULEA UR5, UR18, UR12, 0x3 ;  /* 0x0000000c12057291 */ /* 0x000fe4000f8e18ff */
[----:B------:R-:W-:Y:S02]  /*3b80*/  UIADD3 UR18, UPT, UPT, UR18, 0x1, URZ ;  /* 0x0000000112127890 */ /* 0x000fe4000fffe0ff */
[----:B-1----:R-:W-:Y:S02]  /*3b90*/  UIADD3 UR4, UPT, UPT, UR5, 0x2c038, URZ ;  /* 0x0002c03805047890 */ /* 0x002fe4000fffe0ff */
[----:B------:R-:W-:Y:S04]  /*3ba0*/  UISETP.NE.AND UP0, UPT, UR18, 0x3, UPT ;  /* 0x000000031200788c */ /* 0x000fe8000bf05270 */
[----:B------:R-:W-:Y:S03]  /*3bb0*/  USEL UR19, UR18, URZ, UP0 ;  /* 0x000000ff12137287 */ /* 0x000fe60008000000 */
[----:B------:R1:W-:Y:S01]  /*3bc0*/  UTCBAR [UR4], URZ ;  /* 0x000000ff040073e9 */ /* 0x0003e200080000ff */
[----:B------:R-:W-:Y:S08]  /*3bd0*/  BRA.U !UP1, `(.L_x_69) ;  /* 0x0000000109047547 */ /* 0x000ff0000b800000 */
[----:B-1----:R-:W-:Y:S05]  /*3be0*/  BPT.TRAP 0x1 ;  /* 0x000000040000795c */ /* 0x002fea0000300000 */
.L_x_69:
[----:B-1----:R-:W-:Y:S01]  /*3bf0*/  ULEA UR4, UR21, UR12, 0x3 ;  /* 0x0000000c15047291 */ /* 0x002fe2000f8e18ff */
[----:B------:R-:W-:Y:S04]  /*3c00*/  MOV R0, UR13 ;  /* 0x0000000d00007c02 */ /* 0x000fe80008000f00 */
[----:B------:R-:W-:Y:S04]  /*3c10*/  SHF.L.U32 R3, R0, 0x1f, RZ ;  /* 0x0000001f00037819 */ /* 0x000fe800000006ff */
[----:B------:R-:W1:Y:S02]  /*3c20*/  SYNCS.PHASECHK.TRANS64.TRYWAIT P0, [UR4+0x2c020], R3 ;  /* 0x02c02003ff0075a7 */ /* 0x000e640008001104 */
[----:B-1----:R-:W-:Y:S05]  /*3c30*/  @!P0 BRA `(.L_x_70) ;  /* 0x0000015c00ac8947 */ /* 0x002fea0003800000 */
.L_x_422:
[----:B------:R-:W-:Y:S04]  /*3c40*/  UIADD3 UR6, UPT, UPT, UR21, 0x1, URZ ;  /* 0x0000000115067890 */ /* 0x000fe8000fffe0ff */
[----:B------:R-:W-:Y:S04]  /*3c50*/  UISETP.NE.AND UP0, UPT, UR6, 0x3, UPT ;  /* 0x000000030600788c */ /* 0x000fe8000bf05270 */
[----:B------:R-:W-:Y:S02]  /*3c60*/  USEL UR4, URZ, 0x1, UP0 ;  /* 0x00000001ff047887 */ /* 0x000fe40008000000 */
[----:B------:R-:W-:Y:S02]  /*3c70*/  USEL UR6, UR6, URZ, UP0 ;  /* 0x000000ff06067287 */ /* 0x000fe40008000000 */
[----:B------:R-:W-:Y:S01]  /*3c80*/  ULOP3.LUT UR13, UR13, UR4, URZ, 0x3c, !UPT ;  /* 0x000000040d0d7292 */ /* 0x000fe2000f8e3cff */
[----:B------:R-:W-:Y:S11]  /*3c90*/  BRA.U UP5, `(.L_x_71) ;  /* 0x0000000105047547 */ /* 0x000ff6000b800000 */
[----:B------:R-:W-:Y:S05]  /*3ca0*/  BPT.TRAP 0x1 ;  /* 0x000000040000795c */ /* 0x000fea0000300000 */
.L_x_71:
[----:B-1----:R-:W-:Y:S04]  /*3cb0*/  MOV R0, UR24 ;  /* 0x0000001800007c02 */ /* 0x002fe80008000f00 */
[----:B------:R-:W-:Y:S04]  /*3cc0*/  SHF.L.U32 R3, R0, 0x1f, RZ ;  /* 0x0000001f00037819 */ /* 0x000fe800000006ff */
[----:B------:R-:W1:Y:S02]  /*3cd0*/  SYNCS.PHASECHK.TRANS64.TRYWAIT P0, [UR12+0x2c0a0], R3 ;  /* 0x02c0a003ff0075a7 */ /* 0x000e64000800110c */
[----:B-1----:R-:W-:Y:S05]  /*3ce0*/  @!P0 BRA `(.L_x_72) ;  /* 0x0000015c00988947 */ /* 0x002fea0003800000 */
.L_x_424:
[----:B------:R-:W-:Y:S05]  /*3cf0*/  BRA.U UP4, `(.L_x_73) ;  /* 0x0000000104047547 */ /* 0x000fea000b800000 */
[----:B------:R-:W-:Y:S05]  /*3d00*/  BPT.TRAP 0x1 ;  /* 0x000000040000795c */ /* 0x000fea0000300000 */
.L_x_73:
[----:B------:R-:W-:Y:S01]  /*3d10*/  ULOP3.LUT UR7, UR22, 0x1, URZ, 0x3c, !UPT ;  /* 0x0000000116077892 */ /* 0x000fe2000f8e3cff */
[----:B------:R-:W-:Y:S02]  /*3d20*/  HFMA2 R2, -RZ, RZ, 0, 1.52587890625e-05 ;  /* 0x00000100ff027431 */ /* 0x000fe400000001ff */
[----:B-1----:R-:W-:Y:S03]  /*3d30*/  IMAD.MOV.U32 R3, RZ, RZ, 0x20 ;  /* 0x00000020ff037424 */ /* 0x002fe600078e00ff */
[----:B------:R-:W-:Y:S05]  /*3d40*/  IMAD.U32 R0, RZ, RZ, UR7 ;  /* 0x00000007ff007e24 */ /* 0x000fea000f8e00ff */
[----:B------:R-:W-:Y:S02]  /*3d50*/  SHF.L.U32 R4, R0, 0x1f, RZ ;  /* 0x0000001f00047819 */ /* 0x000fe400000006ff */
[----:B------:R-:W-:Y:S02]  /*3d60*/  MOV R0, 0x28 ;  /* 0x0000002800007802 */ /* 0x000fe40000000f00 */
[----:B------:R-:W1:Y:S02]  /*3d70*/  SYNCS.PHASECHK.TRANS64.TRYWAIT P0, [UR12+0x2c058], R4 ;  /* 0x02c05804ff0075a7 */ /* 0x000e64000800110c */
[----:B-1----:R-:W-:Y:S05]  /*3d80*/  @!P0 BRA `(.L_x_74) ;  /* 0x0000015c00888947 */ /* 0x002fea0003800000 */
.L_x_426:
[----:B------:R-:W-:Y:S01]  /*3d90*/  ULEA UR42, UR21, UR17, 0xa ;  /* 0x00000011152a7291 */ /* 0x000fe2000f8e50ff */
[----:B------:R-:W-:Y:S01]  /*3da0*/  R2UR UR10, R0 ;  /* 0x00000000000a72ca */ /* 0x000fe200000e0000 */
[----:B------:R-:W-:Y:S01]  /*3db0*/  IMAD.MOV.U32 R0, RZ, RZ, 0x38 ;  /* 0x00000038ff007424 */ /* 0x000fe200078e00ff */
[----:B------:R-:W-:Y:S01]  /*3dc0*/  R2UR UR18, R3 ;  /* 0x00000000031272ca */ /* 0x000fe200000e0000 */
[----:B------:R-:W-:Y:S01]  /*3dd0*/  UIADD3 UR40, UPT, UPT, UR42, 0x80, URZ ;  /* 0x000000802a287890 */ /* 0x000fe2000fffe0ff */
[----:B------:R-:W-:Y:S01]  /*3de0*/  R2UR UR27, R2 ;  /* 0x00000000021b72ca */ /* 0x000fe200000e0000 */
[----:B------:R-:W-:Y:S01]  /*3df0*/  UIADD3 UR38, UPT, UPT, UR42, 0x100, URZ ;  /* 0x000001002a267890 */ /* 0x000fe2000fffe0ff */
[----:B-1----:R-:W-:Y:S01]  /*3e00*/  IMAD.MOV.U32 R4, RZ, RZ, 0x100 ;  /* 0x00000100ff047424 */ /* 0x002fe200078e00ff */
[----:B------:R-:W-:Y:S01]  /*3e10*/  UIADD3 UR36, UPT, UPT, UR42, 0x180, URZ ;  /* 0x000001802a247890 */ /* 0x000fe2000fffe0ff */
[----:B------:R-:W-:Y:S01]  /*3e20*/  R2UR UR4, R0 ;  /* 0x00000000000472ca */ /* 0x000fe200000e0000 */
[----:B------:R-:W-:Y:S01]  /*3e30*/  IMAD.MOV.U32 R3, RZ, RZ, 0x30 ;  /* 0x00000030ff037424 */ /* 0x000fe200078e00ff */
[----:B------:R-:W-:Y:S01]  /*3e40*/  UMOV UR34, 0x0 ;  /* 0x0000000000227882 */ /* 0x000fe20000000000 */
[----:B------:R-:W-:Y:S01]  /*3e50*/  IMAD.MOV.U32 R2, RZ, RZ, 0x100 ;  /* 0x00000100ff027424 */ /* 0x000fe200078e00ff */
[----:B------:R-:W-:Y:S01]  /*3e60*/  R2UR UR11, R4 ;  /* 0x00000000040b72ca */ /* 0x000fe200000e0000 */
[----:B------:R-:W-:Y:S01]  /*3e70*/  IMAD.MOV.U32 R0, RZ, RZ, 0x100 ;  /* 0x00000100ff007424 */ /* 0x000fe200078e00ff */
[----:B------:R-:W-:Y:S01]  /*3e80*/  R2UR UR8, R3 ;  /* 0x00000000030872ca */ /* 0x000fe200000e0000 */
[----:B------:R-:W-:Y:S01]  /*3e90*/  UMOV UR35, 0x8210010 ;  /* 0x0821001000237882 */ /* 0x000fe20000000000 */
[----:B------:R-:W-:Y:S01]  /*3ea0*/  R2UR UR9, R2 ;  /* 0x00000000020972ca */ /* 0x000fe200000e0000 */
[----:B------:R-:W-:Y:S01]  /*3eb0*/  UMOV UR43, 0x40004040 ;  /* 0x40004040002b7882 */ /* 0x000fe20000000000 */
[----:B------:R-:W-:Y:S01]  /*3ec0*/  R2UR UR5, R0 ;  /* 0x00000000000572ca */ /* 0x000fe200000e0000 */
[----:B------:R1:W-:Y:S01]  /*3ed0*/  UTCHMMA tmem[UR18], gdesc[UR42], tmem[UR27], tmem[UR34], idesc[UR35], UPT ;  /* 0x00ff222a120079ea */ /* 0x0003e2000b80001b */
[----:B------:R-:W-:Y:S01]  /*3ee0*/  UMOV UR32, 0x0 ;  /* 0x0000000000207882 */ /* 0x000fe20000000000 */
        /* <DEDUP_REMOVED lines=8> */
[----:B------:R-:W-:Y:S01]  /*3f70*/  UMOV UR37, 0x40004040 ;  /* 0x4000404000257882 */ /* 0x000fe20000000000 */
[----:B------:R1:W-:Y:S01]  /*3f80*/  UTCHMMA tmem[UR8], gdesc[UR38], tmem[UR9], tmem[UR30], idesc[UR31], UPT ;  /* 0x00ff1e26080079ea */ /* 0x0003e2000b800009 */
[----:B------:R1:W-:Y:S01]  /*3f90*/  UTCHMMA tmem[UR4], gdesc[UR36], tmem[UR5], tmem[UR28], idesc[UR29], UPT ;  /* 0x00ff1c24040079ea */ /* 0x0003e2000b800005 */
[----:B------:R-:W-:Y:S05]  /*3fa0*/  BRA.U UP5, `(.L_x_75) ;  /* 0x0000000105047547 */ /* 0x000fea000b800000 */
[----:B-1----:R-:W-:Y:S05]  /*3fb0*/  BPT.TRAP 0x1 ;  /* 0x000000040000795c */ /* 0x002fea0000300000 */
.L_x_75:
[----:B-1----:R-:W-:Y:S02]  /*3fc0*/  UIADD3 UR9, UPT, UPT, UR12, 0x2c090, URZ ;  /* 0x0002c0900c097890 */ /* 0x002fe4000fffe0ff */
[----:B------:R-:W-:Y:S01]  /*3fd0*/  ULOP3.LUT UR8, UR23, 0x1, URZ, 0x3c, !UPT ;  /* 0x0000000117087892 */ /* 0x000fe2000f8e3cff */
[----:B------:R-:W-:Y:S01]  /*3fe0*/  UMOV UR5, 0x1 ;  /* 0x0000000100057882 */ /* 0x000fe20000000000 */
[----:B------:R-:W-:Y:S05]  /*3ff0*/  UMOV UR4, UR21 ;  /* 0x0000001500047c82 */ /* 0x000fea0008000000 */
[----:B------:R2:W-:Y:S01]  /*4000*/  UTCBAR [UR9], URZ ;  /* 0x000000ff090073e9 */ /* 0x0005e200080000ff */
[----:B------:R-:W-:Y:S05]  /*4010*/  BRA.U UP2, `(.L_x_76) ;  /* 0xffffffed024c7547 */ /* 0x000fea000b83ffff */
.L_x_57:
[----:B------:R-:W-:Y:S04]  /*4020*/  BSSY.RECONVERGENT B0, `(.L_x_77) ;  /* 0x0000003000007945 */ /* 0x000fe80003800200 */
[----:B------:R-:W-:Y:S05]  /*4030*/  @!P4 BRA `(.L_x_78) ;  /* 0x000000000004c947 */ /* 0x000fea0003800000 */
[----:B-12---:R-:W-:Y:S05]  /*4040*/  BPT.TRAP 0x1 ;  /* 0x000000040000795c */ /* 0x006fea0000300000 */
.L_x_78:
[----:B-12---:R-:W-:Y:S05]  /*4050*/  BSYNC.RECONVERGENT B0 ;  /* 0x0000000000007941 */ /* 0x006fea0003800200 */
.L_x_77:
[----:B------:R-:W-:Y:S01]  /*4060*/  UIADD3 UR4, UPT, UPT, UR12, 0x2c010, URZ ;  /* 0x0002c0100c047890 */ /* 0x000fe2000fffe0ff */
[----:B------:R-:W-:Y:S08]  /*4070*/  BSSY.RECONVERGENT B0, `(.L_x_79) ;  /* 0x0000004000007945 */ /* 0x000ff00003800200 */
[----:B------:R1:W-:Y:S01]  /*4080*/  UTCBAR [UR4], URZ ;  /* 0x000000ff040073e9 */ /* 0x0003e200080000ff */
[----:B------:R-:W-:Y:S05]  /*4090*/  @!P4 BRA `(.L_x_80) ;  /* 0x000000000004c947 */ /* 0x000fea0003800000 */
[----:B-1----:R-:W-:Y:S05]  /*40a0*/  BPT.TRAP 0x1 ;  /* 0x000000040000795c */ /* 0x002fea0000300000 */
.L_x_80:
[----:B-1----:R-:W-:Y:S05]  /*40b0*/  BSYNC.RECONVERGENT B0 ;  /* 0x0000000000007941 */ /* 0x002fea0003800200 */
.L_x_79:
[----:B------:R-:W-:-:S09]  /*40c0*/  UIADD3 UR4, UPT, UPT, UR12, 0x2c018, URZ ;  /* 0x0002c0180c047890 */ /* 0x000fd2000fffe0ff */
[----:B------:R1:W-:Y:S01]  /*40d0*/  UTCBAR [UR4], URZ ;  /* 0x000000ff040073e9 */ /* 0x0003e200080000ff */
[----:B------:R-:W-:Y:S05]  /*40e0*/  BRA.U UP5, `(.L_x_81) ;  /* 0x0000000105047547 */ /* 0x000fea000b800000 */
[----:B-1----:R-:W-:Y:S05]  /*40f0*/  BPT.TRAP 0x1 ;  /* 0x000000040000795c */ /* 0x002fea0000300000 */
.L_x_81:
[----:B------:R-:W-:-:S04]  /*4100*/  MOV R3, UR24 ;  /* 0x0000001800037c02 */ /* 0x000fc80008000f00 */
[----:B------:R-:W-:-:S04]  /*4110*/  SHF.L.U32 R3, R3, 0x1f, RZ ;  /* 0x0000001f03037819 */ /* 0x000fc800000006ff */
[----:B------:R-:W2:Y:S02]  /*4120*/  SYNCS.PHASECHK.TRANS64.TRYWAIT P0, [UR12+0x2c0a8], R3 ;  /* 0x02c0a803ff0075a7 */ /* 0x000ea4000800110c */
[----:B--2---:R-:W-:Y:S05]  /*4130*/  @!P0 BRA `(.L_x_82) ;  /* 0x0000015800bc8947 */ /* 0x004fea0003800000 */
.L_x_428:
[----:B------:R-:W-:Y:S05]  /*4140*/  BRA.U UP3, `(.L_x_83) ;  /* 0x0000000103047547 */ /* 0x000fea000b800000 */
[----:B-1----:R-:W-:Y:S05]  /*4150*/  BPT.TRAP 0x1 ;  /* 0x000000040000795c */ /* 0x002fea0000300000 */
.L_x_83:
[----:B------:R-:W-:Y:S02]  /*4160*/  IMAD.U32 R5, RZ, RZ, UR8 ;  /* 0x00000008ff057e24 */ /* 0x000fe4000f8e00ff */
[----:B------:R-:W-:Y:S02]  /*4170*/  HFMA2 R2, -RZ, RZ, 0, 2.288818359375e-05 ;  /* 0x00000180ff027431 */ /* 0x000fe400000001ff */
[----:B--2---:R-:W-:Y:S01]  /*4180*/  IMAD.MOV.U32 R3, RZ, RZ, 0xa0 ;  /* 0x000000a0ff037424 */ /* 0x004fe200078e00ff */
[----:B------:R-:W-:Y:S02]  /*4190*/  MOV R0, 0xa8 ;  /* 0x000000a800007802 */ /* 0x000fe40000000f00 */
[----:B------:R-:W-:-:S04]  /*41a0*/  SHF.L.U32 R5, R5, 0x1f, RZ ;  /* 0x0000001f05057819 */ /* 0x000fc800000006ff */
[----:B------:R-:W2:Y:S02]  /*41b0*/  SYNCS.PHASECHK.TRANS64.TRYWAIT P0, [UR12+0x2c068], R5 ;  /* 0x02c06805ff0075a7 */ /* 0x000ea4000800110c */
[----:B--2---:R-:W-:Y:S05]  /*41c0*/  @!P0 BRA `(.L_x_84) ;  /* 0x0000015800b08947 */ /* 0x004fea0003800000 */
.L_x_430:
[----:B------:R-:W-:Y:S01]  /*41d0*/  R2UR UR9, R0 ;  /* 0x00000000000972ca */ /* 0x000fe200000e0000 */
[----:B------:R-:W-:Y:S01]  /*41e0*/  IMAD.MOV.U32 R0, RZ, RZ, 0xb8 ;  /* 0x000000b8ff007424 */ /* 0x000fe200078e00ff */
[----:B------:R-:W-:Y:S01]  /*41f0*/  R2UR UR11, R3 ;  /* 0x00000000030b72ca */ /* 0x000fe200000e0000 */
[----:B--2---:R-:W-:Y:S01]  /*4200*/  IMAD.MOV.U32 R4, RZ, RZ, 0x180 ;  /* 0x00000180ff047424 */ /* 0x004fe200078e00ff */
[----:B------:R-:W-:Y:S01]  /*4210*/  R2UR UR18, R2 ;  /* 0x00000000021272ca */ /* 0x000fe200000e0000 */
[----:B------:R-:W-:Y:S01]  /*4220*/  IMAD.MOV.U32 R3, RZ, RZ, 0xb0 ;  /* 0x000000b0ff037424 */ /* 0x000fe200078e00ff */
[----:B-1----:R-:W-:Y:S01]  /*4230*/  R2UR UR4, R0 ;  /* 0x00000000000472ca */ /* 0x002fe200000e0000 */
[----:B------:R-:W-:Y:S01]  /*4240*/  IMAD.MOV.U32 R2, RZ, RZ, 0x180 ;  /* 0x00000180ff027424 */ /* 0x000fe200078e00ff */
[----:B------:R-:W-:Y:S01]  /*4250*/  R2UR UR10, R4 ;  /* 0x00000000040a72ca */ /* 0x000fe200000e0000 */
[----:B------:R-:W-:Y:S01]  /*4260*/  IMAD.MOV.U32 R0, RZ, RZ, 0x180 ;  /* 0x00000180ff007424 */ /* 0x000fe200078e00ff */
[----:B------:R-:W-:Y:S01]  /*4270*/  ULEA UR28, UR21, UR17, 0xa ;  /* 0x00000011151c7291 */ /* 0x000fe2000f8e50ff */
[----:B------:R-:W-:Y:S01]  /*4280*/  R2UR UR7, R3 ;  /* 0x00000000030772ca */ /* 0x000fe200000e0000 */
[----:B------:R-:W-:Y:S01]  /*4290*/  UISETP.NE.U32.AND UP0, UPT, UR5, URZ, UPT ;  /* 0x000000ff0500728c */ /* 0x000fe2000bf05070 */
[----:B------:R-:W-:Y:S01]  /*42a0*/  R2UR UR8, R2 ;  /* 0x00000000020872ca */ /* 0x000fe200000e0000 */
[----:B------:R-:W-:Y:S01]  /*42b0*/  UIADD3 UR42, UPT, UPT, UR28, 0x80, URZ ;  /* 0x000000801c2a7890 */ /* 0x000fe2000fffe0ff */
[----:B------:R-:W-:Y:S01]  /*42c0*/  R2UR UR5, R0 ;  /* 0x00000000000572ca */ /* 0x000fe200000e0000 */
[----:B------:R-:W-:-:S02]  /*42d0*/  UIADD3 UR40, UPT, UPT, UR28, 0x100, URZ ;  /* 0x000001001c287890 */ /* 0x000fc4000fffe0ff */
        /* <DEDUP_REMOVED lines=10> */
[----:B------:R1:W-:Y:S01]  /*4380*/  UTCHMMA tmem[UR11], gdesc[UR28], tmem[UR18], tmem[UR36], idesc[UR37], UP0 ;  /* 0x00ff241c0b0079ea */ /* 0x0003e20008000012 */
        /* <DEDUP_REMOVED lines=8> */
.L_x_85:
[----:B-1----:R-:W-:-:S09]  /*4410*/  UIADD3 UR4, UPT, UPT, UR12, 0x2c098, URZ ;  /* 0x0002c0980c047890 */ /* 0x002fd2000fffe0ff */
[----:B------:R1:W-:Y:S01]  /*4420*/  UTCBAR [UR4], URZ ;  /* 0x000000ff040073e9 */ /* 0x0003e200080000ff */
[----:B------:R-:W-:Y:S05]  /*4430*/  BRA.U !UP1, `(.L_x_86) ;  /* 0x0000000109047547 */ /* 0x000fea000b800000 */
[----:B-1----:R-:W-:Y:S05]  /*4440*/  BPT.TRAP 0x1 ;  /* 0x000000040000795c */ /* 0x002fea0000300000 */
.L_x_86:
[----:B-1----:R-:W-:-:S04]  /*4450*/  ULEA UR4, UR19, UR12, 0x3 ;  /* 0x0000000c13047291 */ /* 0x002fc8000f8e18ff */
[----:B------:R-:W-:-:S09]  /*4460*/  UIADD3 UR4, UPT, UPT, UR4, 0x2c038, URZ ;  /* 0x0002c03804047890 */ /* 0x000fd2000fffe0ff */
[----:B------:R1:W-:Y:S01]  /*4470*/  UTCBAR [UR4], URZ ;  /* 0x000000ff040073e9 */ /* 0x0003e200080000ff */
[----:B------:R-:W-:Y:S05]  /*4480*/  BRA.U UP4, `(.L_x_87) ;  /* 0x0000000104047547 */ /* 0x000fea000b800000 */
[----:B-1----:R-:W-:Y:S05]  /*4490*/  BPT.TRAP 0x1 ;  /* 0x000000040000795c */ /* 0x002fea0000300000 */
.L_x_87:
[----:B-1----:R-:W-:-:S09]  /*44a0*/  UIADD3 UR4, UPT, UPT, UR12, 0x2c050, URZ ;  /* 0x0002c0500c047890 */ /* 0x002fd2000fffe0ff */
[----:B------:R1:W-:Y:S01]  /*44b0*/  UTCBAR [UR4], URZ ;  /* 0x000000ff040073e9 */ /* 0x0003e200080000ff */
[----:B------:R-:W-:Y:S05]  /*44c0*/  BRA.U UP3, `(.L_x_88) ;  /* 0x0000000103047547 */ /* 0x000fea000b800000 */
[----:B-1----:R-:W-:Y:S05]  /*44d0*/  BPT.TRAP 0x1 ;  /* 0x000000040000795c */ /* 0x002fea0000300000 */
.L_x_88:
[----:B------:R-:W-:Y:S01]  /*44e0*/  UIADD3 UR12, UPT, UPT, UR12, 0x2c060, URZ ;  /* 0x0002c0600c0c7890 */ /* 0x000fe2000fffe0ff */
[----:B------:R-:W-:Y:S01]  /*44f0*/  LOP3.LUT R6, R6, 0x1, RZ, 0x3c, !PT ;  /* 0x0000000106067812 */ /* 0x000fe200078e3cff */
[----:B------:R-:W-:Y:S02]  /*4500*/  UIADD3 UR25, UPT, UPT, UR20, 0x2, URZ ;  /* 0x0000000214197890 */ /* 0x000fe4000fffe0ff */
[----:B------:R-:W-:-:S05]  /*4510*/  ULOP3.LUT UR24, UR24, 0x1, URZ, 0x3c, !UPT ;  /* 0x0000000118187892 */ /* 0x000fca000f8e3cff */
[----:B------:R2:W-:Y:S01]  /*4520*/  UTCBAR [UR12], URZ ;  /* 0x000000ff0c0073e9 */ /* 0x0005e200080000ff */
[----:B------:R-:W-:Y:S02]  /*4530*/  NOP ;  /* 0x0000000000007918 */ /* 0x000fe40000000000 */
.L_x_29:
[----:B------:R-:W3:Y:S01]  /*4540*/  LDCU UR5, c[0x0][0x370] ;  /* 0x00006e00ff0577ac */ /* 0x000ee20008000800 */
[----:B-1----:R-:W1:Y:S01]  /*4550*/  LDCU UR4, c[0x0][0x900] ;  /* 0x00012000ff0477ac */ /* 0x002e620008000800 */
[----:B---3--:R-:W-:-:S04]  /*4560*/  UIADD3 UR26, UPT, UPT, UR5, UR26, URZ ;  /* 0x0000001a051a7290 */ /* 0x008fc8000fffe0ff */
[----:B-1----:R-:W-:-:S09]  /*4570*/  UISETP.GE.AND UP0, UPT, UR26, UR4, UPT ;  /* 0x000000041a00728c */ /* 0x002fd2000bf06270 */
[----:B------:R-:W-:Y:S05]  /*4580*/  BRA.U !UP0, `(.L_x_89) ;  /* 0xffffffd108d07547 */ /* 0x000fea000b83ffff */
[----:B--2---:R-:W-:Y:S05]  /*4590*/  EXIT ;  /* 0x000000000000794d */ /* 0x004fea0003800000 */
.L_x_28:
[----:B------:R-:W-:-:S08]  /*45a0*/  NOP ;  /* 0x0000000000007918 */ /* 0x000fd00000000000 */
[----:B------:R-:W1:-:S00]  /*45b0*/  USETMAXREG.DEALLOC.CTAPOOL 0x60 ;  /* 0x00000060000079c8 */ /* 0x000e4000080e0500 */
[----:B-1----:R-:W1:Y:S01]  /*45c0*/  LDC R0, c[0x0][0x900] ;  /* 0x00024000ff007b82 */ /* 0x002e620000000800 */
[----:B------:R-:W-:Y:S02]  /*45d0*/  MOV R57, UR26 ;  /* 0x0000001a00397c02 */ /* 0x000fe40008000f00 */
[----:B-1----:R-:W-:-:S13]  /*45e0*/  ISETP.LE.AND P0, PT, R0, UR26, PT ;  /* 0x0000001a00007c0c */ /* 0x002fda000bf03270 */
[----:B------:R-:W-:Y:S05]  /*45f0*/  @P0 EXIT ;  /* 0x000000000000094d */ /* 0x000fea0003800000 */
[----:B------:R-:W1:Y:S01]  /*4600*/  S2UR UR6, SR_CTAID.Z ;  /* 0x00000000000679c3 */ /* 0x000e620000002700 */
[----:B------:R-:W-:Y:S01]  /*4610*/  LOP3.LUT P0, RZ, R3, 0x7f, RZ, 0xc0, !PT ;  /* 0x0000007f03ff7812 */ /* 0x000fe2000780c0ff */
[----:B------:R-:W-:Y:S01]  /*4620*/  HFMA2 R23, -RZ, RZ, 0, 0 ;  /* 0x00000000ff177431 */ /* 0x000fe200000001ff */
[----:B------:R-:W-:Y:S01]  /*4630*/  BSSY B8, `(.L_x_90) ;  /* 0x0000ca9000087945 */ /* 0x000fe20003800000 */
[----:B------:R-:W-:Y:S01]  /*4640*/  IMAD.MOV.U32 R56, RZ, RZ, 0x1 ;  /* 0x00000001ff387424 */ /* 0x000fe200078e00ff */
[----:B------:R-:W-:Y:S01]  /*4650*/  MOV R62, RZ ;  /* 0x000000ff003e7202 */ /* 0x000fe20000000f00 */
[----:B------:R-:W2:Y:S02]  /*4660*/  LDCU.64 UR44, c[0x0][0x358] ;  /* 0x00006b00ff2c77ac */ /* 0x000ea40008000a00 */
[----:B------:R-:W1:Y:S01]  /*4670*/  LDC R2, c[0x0][0x370] ;  /* 0x0000dc00ff027b82 */ /* 0x000e620000000800 */
[----:B------:R-:W3:Y:S01]  /*4680*/  LDCU UR4, c[0x0][0x374] ;  /* 0x00006e80ff0477ac */ /* 0x000ee20008000800 */
[----:B------:R-:W-:Y:S01]  /*4690*/  UMOV UR42, URZ ;  /* 0x000000ff002a7c82 */ /* 0x000fe20008000000 */
[----:B------:R-:W-:-:S05]  /*46a0*/  UMOV UR38, URZ ;  /* 0x000000ff00267c82 */ /* 0x000fca0008000000 */
[----:B------:R-:W4:Y:S01]  /*46b0*/  S2UR UR5, SR_CTAID.Y ;  /* 0x00000000000579c3 */ /* 0x000f220000002600 */
[----:B-1----:R-:W-:-:S04]  /*46c0*/  IMAD R0, R2, UR6, RZ ;  /* 0x0000000602007c24 */ /* 0x002fc8000f8e02ff */
[----:B------:R-:W-:Y:S02]  /*46d0*/  IMAD.MOV R0, RZ, RZ, -R0 ;  /* 0x000000ffff007224 */ /* 0x000fe400078e0a00 */
[----:B----4-:R-:W-:Y:S02]  /*46e0*/  IMAD R2, R2, UR5, R57 ;  /* 0x0000000502027c24 */ /* 0x010fe4000f8e0239 */
[----:B---3--:R-:W-:-:S05]  /*46f0*/  IMAD R5, R0, UR4, RZ ;  /* 0x0000000400057c24 */ /* 0x008fca000f8e02ff */
[----:B------:R-:W-:-:S04]  /*4700*/  ISETP.NE.OR P0, PT, R2, R5, P0 ;  /* 0x000000050200720c */ /* 0x000fc80000705670 */
[----:B--2---:R-:W-:-:S09]  /*4710*/  P2R R58, PR, RZ, 0x1 ;  /* 0x00000001ff3a7803 */ /* 0x004fd20000000000 */
.L_x_258:
[----:B------:R-:W-:Y:S05]  /*4720*/  YIELD ;  /* 0x0000000000007946 */ /* 0x000fea0003800000 */
[----:B-1----:R-:W1:Y:S01]  /*4730*/  LDC R6, c[0x0][0x904] ;  /* 0x00024100ff067b82 */ /* 0x002e620000000800 */
[----:B------:R-:W2:Y:S01]  /*4740*/  LDCU.64 UR4, c[0x0][0x908] ;  /* 0x00012100ff0477ac */ /* 0x000ea20008000a00 */
[----:B------:R-:W-:Y:S01]  /*4750*/  BSSY B7, `(.L_x_91) ;  /* 0x0000c91000077945 */ /* 0x000fe20003800000 */
[----:B---3--:R-:W3:Y:S05]  /*4760*/  LDCU.64 UR6, c[0x0][0x920] ;  /* 0x00012400ff0677ac */ /* 0x008eea0008000a00 */
[----:B----4-:R-:W4:Y:S08]  /*4770*/  LDC.64 R4, c[0x0][0x918] ;  /* 0x00024600ff047b82 */ /* 0x010f300000000a00 */
[----:B------:R-:W5:Y:S01]  /*4780*/  LDC.64 R2, c[0x0][0x910] ;  /* 0x00024400ff027b82 */ /* 0x000f620000000a00 */
[----:B--2---:R-:W-:Y:S01]  /*4790*/  IMAD.HI.U32 R22, R57, UR4, RZ ;  /* 0x0000000439167c27 */ /* 0x004fe2000f8e00ff */
[----:B------:R-:W2:Y:S04]  /*47a0*/  LDCU UR4, c[0x0][0x380] ;  /* 0x00007000ff0477ac */ /* 0x000ea80008000800 */
[----:B------:R-:W-:-:S02]  /*47b0*/  SHF.R.U32.HI R22, RZ, UR5, R22 ;  /* 0x00000005ff167c19 */ /* 0x000fc40008011616 */
[----:B-1----:R-:W-:-:S04]  /*47c0*/  ISETP.NE.AND P0, PT, R6, 0x1, PT ;  /* 0x000000010600780c */ /* 0x002fc80003f05270 */
[----:B------:R-:W-:Y:S02]  /*47d0*/  SEL R22, R57, R22, !P0 ;  /* 0x0000001639167207 */ /* 0x000fe40004000000 */
[----:B----4-:R-:W-:-:S03]  /*47e0*/  ISETP.NE.AND P0, PT, R5, 0x1, PT ;  /* 0x000000010500780c */ /* 0x010fc60003f05270 */
[----:B---3--:R-:W-:-:S05]  /*47f0*/  IMAD.HI.U32 R7, R22, UR6, RZ ;  /* 0x0000000616077c27 */ /* 0x008fca000f8e00ff */
[----:B------:R-:W-:-:S04]  /*4800*/  SHF.R.U32.HI R7, RZ, UR7, R7 ;  /* 0x00000007ff077c19 */ /* 0x000fc80008011607 */
[----:B------:R-:W-:Y:S01]  /*4810*/  SEL R0, R22, R7, !P0 ;  /* 0x0000000716007207 */ /* 0x000fe20004000000 */
[----:B------:R-:W-:Y:S01]  /*4820*/  IMAD.MOV R7, RZ, RZ, -R22 ;  /* 0x000000ffff077224 */ /* 0x000fe200078e0a16 */
[----:B-----5:R-:W-:-:S03]  /*4830*/  ISETP.NE.AND P0, PT, R2, 0x1, PT ;  /* 0x000000010200780c */ /* 0x020fc60003f05270 */
[----:B------:R-:W-:-:S04]  /*4840*/  IMAD.HI.U32 R3, R0, R3, RZ ;  /* 0x0000000300037227 */ /* 0x000fc800078e00ff */
[----:B------:R-:W-:Y:S01]  /*4850*/  IMAD R7, R6, R7, R57 ;  /* 0x0000000706077224 */ /* 0x000fe200078e0239 */
[----:B------:R-:W-:Y:S01]  /*4860*/  SHF.R.U32.HI R3, RZ, R4, R3 ;  /* 0x00000004ff037219 */ /* 0x000fe20000011603 */
[----:B------:R-:W-:Y:S02]  /*4870*/  IMAD.MOV R4, RZ, RZ, -R0 ;  /* 0x000000ffff047224 */ /* 0x000fe400078e0a00 */
[----:B------:R-:W-:Y:S01]  /*4880*/  IMAD.SHL.U32 R7, R7, 0x100, RZ ;  /* 0x0000010007077824 */ /* 0x000fe200078e00ff */
[----:B------:R-:W-:Y:S01]  /*4890*/  SEL R3, R0, R3, !P0 ;  /* 0x0000000300037207 */ /* 0x000fe20004000000 */
[----:B------:R-:W-:-:S03]  /*48a0*/  IMAD R22, R5, R4, R22 ;  /* 0x0000000405167224 */ /* 0x000fc600078e0216 */
[----:B--2---:R-:W-:Y:S01]  /*48b0*/  ISETP.GE.AND P0, PT, R7, UR4, PT ;  /* 0x0000000407007c0c */ /* 0x004fe2000bf06270 */
[----:B------:R-:W-:-:S04]  /*48c0*/  IMAD.MOV R3, RZ, RZ, -R3 ;  /* 0x000000ffff037224 */ /* 0x000fc800078e0a03 */
[----:B------:R-:W-:-:S08]  /*48d0*/  IMAD R2, R2, R3, R0 ;  /* 0x0000000302027224 */ /* 0x000fd000078e0200 */
[----:B------:R-:W-:Y:S05]  /*48e0*/  @P0 BRA `(.L_x_92) ;  /* 0x000000c400dc0947 */ /* 0x000fea0003800000 */
[----:B------:R-:W1:Y:S02]  /*48f0*/  LDC R4, c[0x0][0x384] ;  /* 0x0000e100ff047b82 */ /* 0x000e640000000800 */
[----:B-1----:R-:W-:-:S13]  /*4900*/  ISETP.NE.AND P0, PT, R4, RZ, PT ;  /* 0x000000ff0400720c */ /* 0x002fda0003f05270 */
[----:B------:R-:W-:Y:S05]  /*4910*/  @P0 BRA `(.L_x_93) ;  /* 0x0000005800480947 */ /* 0x000fea0003800000 */
[----:B------:R-:W-:-:S09]  /*4920*/  UISETP.NE.AND UP0, UPT, UR41, URZ, UPT ;  /* 0x000000ff2900728c */ /* 0x000fd2000bf05270 */
[----:B------:R-:W-:Y:S05]  /*4930*/  BRA.U UP0, `(.L_x_94) ;  /* 0x0000000100047547 */ /* 0x000fea000b800000 */
[----:B------:R-:W-:Y:S05]  /*4940*/  BPT.TRAP 0x1 ;  /* 0x000000040000795c */ /* 0x000fea0000300000 */
.L_x_94:
[----:B------:R-:W1:Y:S01]  /*4950*/  S2R R16, SR_CgaCtaId ;  /* 0x0000000000107919 */ /* 0x000e620000008800 */
[----:B------:R-:W-:Y:S01]  /*4960*/  MOV R5, 0x400 ;  /* 0x0000040000057802 */ /* 0x000fe20000000f00 */
[----:B------:R-:W-:Y:S01]  /*4970*/  BSSY B0, `(.L_x_95) ;  /* 0x0000005000007945 */ /* 0x000fe20003800000 */
[----:B------:R-:W-:Y:S02]  /*4980*/  SHF.L.U32 R3, R56, 0x1f, RZ ;  /* 0x0000001f38037819 */ /* 0x000fe400000006ff */
[----:B-1----:R-:W-:-:S04]  /*4990*/  LEA R16, R16, R5, 0x18 ;  /* 0x0000000510107211 */ /* 0x002fc800078ec0ff */
[----:B------:R-:W1:Y:S02]  /*49a0*/  SYNCS.PHASECHK.TRANS64.TRYWAIT P0, [R16+URZ+0x2c0c0], R3 ;  /* 0x02c0c003100075a7 */ /* 0x000e6400080011ff */
[----:B-1----:R-:W-:Y:S05]  /*49b0*/  @!P0 BRA `(.L_x_96) ;  /* 0x0000015000cc8947 */ /* 0x002fea0003800000 */
.L_x_431:
[----:B------:R-:W-:Y:S05]  /*49c0*/  BSYNC B0 ;  /* 0x0000000000007941 */ /* 0x000fea0003800000 */
.L_x_95:
[----:B------:R-:W-:Y:S01]  /*49d0*/  ISETP.NE.AND P0, PT, R58, RZ, PT ;  /* 0x000000ff3a00720c */ /* 0x000fe20003f05270 */
[----:B------:R-:W-:-:S12]  /*49e0*/  BSSY.RECONVERGENT B6, `(.L_x_97) ;  /* 0x0000233000067945 */ /* 0x000fd80003800200 */
[----:B------:R-:W-:Y:S05]  /*49f0*/  @P0 BRA `(.L_x_98) ;  /* 0x0000002000c40947 */ /* 0x000fea0003800000 */
[----:B------:R-:W2:Y:S01]  /*4a00*/  LDC.64 R10, c[0x4][0xa0] ;  /* 0x01002800ff0a7b82 */ /* 0x000ea20000000a00 */
[----:B------:R-:W-:Y:S01]  /*4a10*/  MOV R17, 0x0 ;  /* 0x0000000000117802 */ /* 0x000fe20000000f00 */
[----:B------:R-:W3:Y:S01]  /*4a20*/  LDCU.64 UR4, c[0x4][0xd0] ;  /* 0x01001a00ff0477ac */ /* 0x000ee20008000a00 */
[----:B------:R-:W-:Y:S02]  /*4a30*/  MOV R6, UR37 ;  /* 0x0000002500067c02 */ /* 0x000fe40008000f00 */
[----:B------:R-:W-:-:S03]  /*4a40*/  MOV R7, UR36 ;  /* 0x0000002400077c02 */ /* 0x000fc60008000f00 */
[----:B------:R4:W1:Y:S01]  /*4a50*/  LDC.64 R8, c[0x4][R17] ;  /* 0x0100000011087b82 */ /* 0x0008620000000a00 */
[----:B---3--:R-:W-:Y:S02]  /*4a60*/  IMAD.U32 R4, RZ, RZ, UR4 ;  /* 0x00000004ff047e24 */ /* 0x008fe4000f8e00ff */
[----:B------:R-:W-:Y:S01]  /*4a70*/  IMAD.U32 R5, RZ, RZ, UR5 ;  /* 0x00000005ff057e24 */ /* 0x000fe2000f8e00ff */
[----:B--2---:R4:W-:Y:S04]  /*4a80*/  STL.64 [R1], R10 ;  /* 0x0000000a01007387 */ /* 0x0049e80000100a00 */
[----:B------:R-:W-:-:S07]  /*4a90*/  LEPC R20, `(.L_x_99) ;  /* 0x000000001014794e */ /* 0x000fce0000000000 */
[----:B-1--4-:R-:W-:Y:S05]  /*4aa0*/  CALL.ABS.NOINC R8 ;  /* 0x0000000008007343 */ /* 0x012fea0003c00000 */
.L_x_99:
[----:B------:R-:W-:Y:S01]  /*4ab0*/  IMAD.MOV.U32 R8, RZ, RZ, 0x3 ;  /* 0x00000003ff087424 */ /* 0x000fe200078e00ff */
[----:B------:R1:W2:Y:S01]  /*4ac0*/  LDC.64 R10, c[0x4][R17] ;  /* 0x01000000110a7b82 */ /* 0x0002a20000000a00 */
[----:B------:R-:W-:Y:S01]  /*4ad0*/  IMAD.MOV.U32 R9, RZ, RZ, 0x4 ;  /* 0x00000004ff097424 */ /* 0x000fe200078e00ff */
[----:B------:R-:W3:Y:S01]  /*4ae0*/  LDCU.64 UR4, c[0x4][0xe8] ;  /* 0x01001d00ff0477ac */ /* 0x000ee20008000a00 */
[----:B------:R-:W-:Y:S01]  /*4af0*/  MOV R6, UR37 ;  /* 0x0000002500067c02 */ /* 0x000fe20008000f00 */
[----:B------:R1:W-:Y:S01]  /*4b00*/  STL [R1+0x8], R8 ;  /* 0x0000080801007387 */ /* 0x0003e20000100800 */
[----:B------:R-:W-:-:S03]  /*4b10*/  MOV R7, UR36 ;  /* 0x0000002400077c02 */ /* 0x000fc60008000f00 */
[----:B------:R1:W-:Y:S01]  /*4b20*/  STL.64 [R1], R8 ;  /* 0x0000000801007387 */ /* 0x0003e20000100a00 */
[----:B---3--:R-:W-:Y:S01]  /*4b30*/  MOV R4, UR4 ;  /* 0x0000000400047c02 */ /* 0x008fe20008000f00 */
[----:B------:R-:W-:Y:S02]  /*4b40*/  IMAD.U32 R5, RZ, RZ, UR5 ;  /* 0x00000005ff057e24 */ /* 0x000fe4000f8e00ff */
[----:B------:R-:W-:-:S07]  /*4b50*/  LEPC R20, `(.L_x_100) ;  /* 0x000000001014794e */ /* 0x000fce0000000000 */
[----:B-12---:R-:W-:Y:S05]  /*4b60*/  CALL.ABS.NOINC R10 ;  /* 0x000000000a007343 */ /* 0x006fea0003c00000 */
.L_x_100:
[----:B------:R1:W2:Y:S01]  /*4b70*/  LDC.64 R8, c[0x4][R17] ;  /* 0x0100000011087b82 */ /* 0x0002a20000000a00 */
[----:B------:R-:W3:Y:S01]  /*4b80*/  LDCU.64 UR4, c[0x4][0xe0] ;  /* 0x01001c00ff0477ac */ /* 0x000ee20008000a00 */
[----:B------:R-:W-:Y:S01]  /*4b90*/  CS2R R6, SRZ ;  /* 0x0000000000067805 */ /* 0x000fe2000001ff00 */
[----:B---3--:R-:W-:Y:S01]  /*4ba0*/  IMAD.U32 R4, RZ, RZ, UR4 ;  /* 0x00000004ff047e24 */ /* 0x008fe2000f8e00ff */
[----:B------:R-:W-:-:S04]  /*4bb0*/  MOV R5, UR5 ;  /* 0x0000000500057c02 */ /* 0x000fc80008000f00 */
[----:B------:R-:W-:-:S07]  /*4bc0*/  LEPC R20, `(.L_x_101) ;  /* 0x000000001014794e */ /* 0x000fce0000000000 */
[----:B-12---:R-:W-:Y:S05]  /*4bd0*/  CALL.ABS.NOINC R8 ;  /* 0x0000000008007343 */ /* 0x006fea0003c00000 */
.L_x_101:
[----:B------:R1:W2:Y:S01]  /*4be0*/  LDC.64 R8, c[0x4][R17] ;  /* 0x0100000011087b82 */ /* 0x0002a20000000a00 */
[----:B------:R-:W3:Y:S01]  /*4bf0*/  LDCU.64 UR4, c[0x4][0xf0] ;  /* 0x01001e00ff0477ac */ /* 0x000ee20008000a00 */
[----:B------:R-:W-:Y:S01]  /*4c00*/  CS2R R6, SRZ ;  /* 0x0000000000067805 */ /* 0x000fe2000001ff00 */
[----:B---3--:R-:W-:Y:S01]  /*4c10*/  IMAD.U32 R4, RZ, RZ, UR4 ;  /* 0x00000004ff047e24 */ /* 0x008fe2000f8e00ff */
[----:B------:R-:W-:-:S04]  /*4c20*/  MOV R5, UR5 ;  /* 0x0000000500057c02 */ /* 0x000fc80008000f00 */
[----:B------:R-:W-:-:S07]  /*4c30*/  LEPC R20, `(.L_x_102) ;  /* 0x000000001014794e */ /* 0x000fce0000000000 */
[----:B-12---:R-:W-:Y:S05]  /*4c40*/  CALL.ABS.NOINC R8 ;  /* 0x0000000008007343 */ /* 0x006fea0003c00000 */
.L_x_102:
[----:B------:R1:W2:Y:S01]  /*4c50*/  LDC.64 R8, c[0x4][R17] ;  /* 0x0100000011087b82 */ /* 0x0002a20000000a00 */
[----:B------:R-:W3:Y:S01]  /*4c60*/  LDCU.64 UR4, c[0x4][0xf8] ;  /* 0x01001f00ff0477ac */ /* 0x000ee20008000a00 */
[----:B------:R-:W-:Y:S01]  /*4c70*/  CS2R R6, SRZ ;  /* 0x0000000000067805 */ /* 0x000fe2000001ff00 */
[----:B---3--:R-:W-:Y:S01]  /*4c80*/  IMAD.U32 R4, RZ, RZ, UR4 ;  /* 0x00000004ff047e24 */ /* 0x008fe2000f8e00ff */
[----:B------:R-:W-:-:S04]  /*4c90*/  MOV R5, UR5 ;  /* 0x0000000500057c02 */ /* 0x000fc80008000f00 */
[----:B------:R-:W-:-:S07]  /*4ca0*/  LEPC R20, `(.L_x_103) ;  /* 0x000000001014794e */ /* 0x000fce0000000000 */
[----:B-12---:R-:W-:Y:S05]  /*4cb0*/  CALL.ABS.NOINC R8 ;  /* 0x0000000008007343 */ /* 0x006fea0003c00000 */
.L_x_103:
[----:B------:R-:W-:Y:S01]  /*4cc0*/  HFMA2 R0, -RZ, RZ, 0, 9.5367431640625e-07 ;  /* 0x00000010ff007431 */ /* 0x000fe200000001ff */
[----:B------:R1:W2:Y:S01]  /*4cd0*/  LDC.64 R8, c[0x4][R17] ;  /* 0x0100000011087b82 */ /* 0x0002a20000000a00 */
[----:B------:R-:W3:Y:S01]  /*4ce0*/  LDCU.64 UR4, c[0x4][0xc8] ;  /* 0x01001900ff0477ac */ /* 0x000ee20008000a00 */
[----:B------:R-:W-:Y:S01]  /*4cf0*/  MOV R6, UR37 ;  /* 0x0000002500067c02 */ /* 0x000fe20008000f00 */
[----:B------:R-:W-:Y:S01]  /*4d00*/  IMAD.U32 R7, RZ, RZ, UR36 ;  /* 0x00000024ff077e24 */ /* 0x000fe2000f8e00ff */
[----:B------:R1:W-:Y:S01]  /*4d10*/  STL [R1], R0 ;  /* 0x0000000001007387 */ /* 0x0003e20000100800 */
[----:B---3--:R-:W-:Y:S01]  /*4d20*/  MOV R4, UR4 ;  /* 0x0000000400047c02 */ /* 0x008fe20008000f00 */
[----:B------:R-:W-:-:S04]  /*4d30*/  IMAD.U32 R5, RZ, RZ, UR5 ;  /* 0x00000005ff057e24 */ /* 0x000fc8000f8e00ff */
[----:B------:R-:W-:-:S07]  /*4d40*/  LEPC R20, `(.L_x_104) ;  /* 0x000000001014794e */ /* 0x000fce0000000000 */
[----:B-12---:R-:W-:Y:S05]  /*4d50*/  CALL.ABS.NOINC R8 ;  /* 0x0000000008007343 */ /* 0x006fea0003c00000 */
.L_x_104:
[----:B------:R-:W1:Y:S01]  /*4d60*/  S2R R3, SR_SWINHI ;  /* 0x0000000000037919 */ /* 0x000e620000002f00 */
[----:B------:R2:W3:Y:S01]  /*4d70*/  LDC.64 R8, c[0x4][R17] ;  /* 0x0100000011087b82 */ /* 0x0004e20000000a00 */
[----:B------:R-:W4:Y:S01]  /*4d80*/  LDCU.64 UR4, c[0x4][0x100] ;  /* 0x01002000ff0477ac */ /* 0x000f220008000a00 */
[----:B------:R-:W-:Y:S01]  /*4d90*/  MOV R6, UR37 ;  /* 0x0000002500067c02 */ /* 0x000fe20008000f00 */
[----:B------:R-:W-:Y:S01]  /*4da0*/  IMAD.U32 R7, RZ, RZ, UR36 ;  /* 0x00000024ff077e24 */ /* 0x000fe2000f8e00ff */
[----:B------:R-:W-:Y:S02]  /*4db0*/  MOV R4, R16 ;  /* 0x0000001000047202 */ /* 0x000fe40000000f00 */
[----:B-1----:R-:W-:Y:S02]  /*4dc0*/  MOV R5, R3 ;  /* 0x0000000300057202 */ /* 0x002fe40000000f00 */
[----:B------:R-:W-:Y:S02]  /*4dd0*/  IADD3 R10, P0, PT, R4, 0x1c000, RZ ;  /* 0x0001c000040a7810 */ /* 0x000fe40007f1e0ff */
[----:B----4-:R-:W-:-:S03]  /*4de0*/  MOV R4, UR4 ;  /* 0x0000000400047c02 */ /* 0x010fc60008000f00 */
[----:B------:R-:W-:Y:S02]  /*4df0*/  IMAD.X R11, RZ, RZ, R5, P0 ;  /* 0x000000ffff0b7224 */ /* 0x000fe400000e0605 */
[----:B------:R-:W-:-:S03]  /*4e00*/  IMAD.U32 R5, RZ, RZ, UR5 ;  /* 0x00000005ff057e24 */ /* 0x000fc6000f8e00ff */
[----:B------:R2:W-:Y:S04]  /*4e10*/  STL.64 [R1], R10 ;  /* 0x0000000a01007387 */ /* 0x0005e80000100a00 */
[----:B------:R-:W-:-:S07]  /*4e20*/  LEPC R20, `(.L_x_105) ;  /* 0x000000001014794e */ /* 0x000fce0000000000 */
[----:B--23--:R-:W-:Y:S05]  /*4e30*/  CALL.ABS.NOINC R8 ;  /* 0x0000000008007343 */ /* 0x00cfea0003c00000 */
.L_x_105:
[----:B------:R-:W1:Y:S01]  /*4e40*/  LDC.64 R10, c[0x4][0xd8] ;  /* 0x01003600ff0a7b82 */ /* 0x000e620000000a00 */
[----:B------:R-:W2:Y:S01]  /*4e50*/  LDCU.64 UR4, c[0x4][0xd0] ;  /* 0x01001a00ff0477ac */ /* 0x000ea20008000a00 */
[----:B------:R-:W-:Y:S02]  /*4e60*/  MOV R6, UR37 ;  /* 0x0000002500067c02 */ /* 0x000fe40008000f00 */
[----:B------:R-:W-:-:S04]  /*4e70*/  MOV R7, UR36 ;  /* 0x0000002400077c02 */ /* 0x000fc80008000f00 */
[----:B------:R3:W4:Y:S01]  /*4e80*/  LDC.64 R8, c[0x4][R17] ;  /* 0x0100000011087b82 */ /* 0x0007220000000a00 */
[----:B--2---:R-:W-:Y:S02]  /*4e90*/  IMAD.U32 R4, RZ, RZ, UR4 ;  /* 0x00000004ff047e24 */ /* 0x004fe4000f8e00ff */
[----:B------:R-:W-:Y:S01]  /*4ea0*/  IMAD.U32 R5, RZ, RZ, UR5 ;  /* 0x00000005ff057e24 */ /* 0x000fe2000f8e00ff */
[----:B-1----:R3:W-:Y:S04]  /*4eb0*/  STL.64 [R1], R10 ;  /* 0x0000000a01007387 */ /* 0x0027e80000100a00 */
[----:B------:R-:W-:-:S07]  /*4ec0*/  LEPC R20, `(.L_x_106) ;  /* 0x000000001014794e */ /* 0x000fce0000000000 */
[----:B---34-:R-:W-:Y:S05]  /*4ed0*/  CALL.ABS.NOINC R8 ;  /* 0x0000000008007343 */ /* 0x018fea0003c00000 */
.L_x_106:
[----:B------:R-:W-:Y:S01]  /*4ee0*/  HFMA2 R0, -RZ, RZ, 0, 2.384185791015625e-06 ;  /* 0x00000028ff007431 */ /* 0x000fe200000001ff */
        /* <DEDUP_REMOVED lines=9> */
.L_x_107:
        /* <DEDUP_REMOVED lines=10> */
.L_x_108:
[----:B------:R1:W2:Y:S01]  /*5020*/  LDC.64 R8, c[0x4][R17] ;  /* 0x0100000011087b82 */ /* 0x0002a20000000a00 */
[----:B------:R-:W3:Y:S01]  /*5030*/  LDCU.64 UR4, c[0x4][0xe0] ;  /* 0x01001c00ff0477ac */ /* 0x000ee20008000a00 */
[----:B------:R-:W-:Y:S01]  /*5040*/  CS2R R6, SRZ ;  /* 0x0000000000067805 */ /* 0x000fe2000001ff00 */
[----:B---3--:R-:W-:Y:S01]  /*5050*/  IMAD.U32 R4, RZ, RZ, UR4 ;  /* 0x00000004ff047e24 */ /* 0x008fe2000f8e00ff */
[----:B------:R-:W-:-:S04]  /*5060*/  MOV R5, UR5 ;  /* 0x0000000500057c02 */ /* 0x000fc80008000f00 */
[----:B------:R-:W-:-:S07]  /*5070*/  LEPC R20, `(.L_x_109) ;  /* 0x000000001014794e */ /* 0x000fce0000000000 */
[----:B-12---:R-:W-:Y:S05]  /*5080*/  CALL.ABS.NOINC R8 ;  /* 0x0000000008007343 */ /* 0x006fea0003c00000 */
.L_x_109:
[----:B------:R-:W-:Y:S01]  /*5090*/  HFMA2 R0, -RZ, RZ, 0, 4.76837158203125e-07 ;  /* 0x00000008ff007431 */ /* 0x000fe200000001ff */
        /* <DEDUP_REMOVED lines=9> */
.L_x_110:
[----:B------:R-:W-:Y:S01]  /*5130*/  HFMA2 R0, -RZ, RZ, 0, 2.6226043701171875e-06 ;  /* 0x0000002cff007431 */ /* 0x000fe200000001ff */
        /* <DEDUP_REMOVED lines=9> */
.L_x_111:
[----:B------:R1:W2:Y:S01]  /*51d0*/  LDC.64 R8, c[0x4][R17] ;  /* 0x0100000011087b82 */ /* 0x0002a20000000a00 */
[----:B------:R-:W3:Y:S01]  /*51e0*/  LDCU.64 UR4, c[0x4][0xe0] ;  /* 0x01001c00ff0477ac */ /* 0x000ee20008000a00 */
[----:B------:R-:W-:Y:S01]  /*51f0*/  CS2R R6, SRZ ;  /* 0x0000000000067805 */ /* 0x000fe2000001ff00 */
[----:B---3--:R-:W-:Y:S01]  /*5200*/  IMAD.U32 R4, RZ, RZ, UR4 ;  /* 0x00000004ff047e24 */ /* 0x008fe2000f8e00ff */
[----:B------:R-:W-:-:S04]  /*5210*/  MOV R5, UR5 ;  /* 0x0000000500057c02 */ /* 0x000fc80008000f00 */
[----:B------:R-:W-:-:S07]  /*5220*/  LEPC R20, `(.L_x_112) ;  /* 0x000000001014794e */ /* 0x000fce0000000000 */
[----:B-12---:R-:W-:Y:S05]  /*5230*/  CALL.ABS.NOINC R8 ;  /* 0x0000000008007343 */ /* 0x006fea0003c00000 */
.L_x_112:
        /* <DEDUP_REMOVED lines=10> */
.L_x_113:
[----:B------:R-:W-:Y:S01]  /*52e0*/  HFMA2 R0, -RZ, RZ, 0, 2.443790435791015625e-06 ;  /* 0x00000029ff007431 */ /* 0x000fe200000001ff */
        /* <DEDUP_REMOVED lines=9> */
.L_x_114:
        /* <DEDUP_REMOVED lines=10> */
.L_x_115:
        /* <DEDUP_REMOVED lines=10> */
.L_x_116:
[----:B------:R1:W2:Y:S01]  /*54c0*/  LDC.64 R8, c[0x4][R17] ;  /* 0x0100000011087b82 */ /* 0x0002a20000000a00 */
[----:B------:R-:W3:Y:S01]  /*54d0*/  LDCU.64 UR4, c[0x4][0xe0] ;  /* 0x01001c00ff0477ac */ /* 0x000ee20008000a00 */
[----:B------:R-:W-:Y:S01]  /*54e0*/  CS2R R6, SRZ ;  /* 0x0000000000067805 */ /* 0x000fe2000001ff00 */
[----:B---3--:R-:W-:Y:S01]  /*54f0*/  IMAD.U32 R4, RZ, RZ, UR4 ;  /* 0x00000004ff047e24 */ /* 0x008fe2000f8e00ff */
[----:B------:R-:W-:-:S04]  /*5500*/  MOV R5, UR5 ;  /* 0x0000000500057c02 */ /* 0x000fc80008000f00 */
[----:B------:R-:W-:-:S07]  /*5510*/  LEPC R20, `(.L_x_117) ;  /* 0x000000001014794e */ /* 0x000fce0000000000 */
[----:B-12---:R-:W-:Y:S05]  /*5520*/  CALL.ABS.NOINC R8 ;  /* 0x0000000008007343 */ /* 0x006fea0003c00000 */
.L_x_117:
[----:B------:R-:W-:Y:S01]  /*5530*/  HFMA2 R0, -RZ, RZ, 0, 3.814697265625e-06 ;  /* 0x00000040ff007431 */ /* 0x000fe200000001ff */
        /* <DEDUP_REMOVED lines=9> */
.L_x_118:
        /* <DEDUP_REMOVED lines=10> */
.L_x_119:
[----:B------:R1:W2:Y:S01]  /*5670*/  LDC.64 R8, c[0x4][R17] ;  /* 0x0100000011087b82 */ /* 0x0002a20000000a00 */
[----:B------:R-:W3:Y:S01]  /*5680*/  LDCU.64 UR4, c[0x4][0xe0] ;  /* 0x01001c00ff0477ac */ /* 0x000ee20008000a00 */
[----:B------:R-:W-:Y:S01]  /*5690*/  CS2R R6, SRZ ;  /* 0x0000000000067805 */ /* 0x000fe2000001ff00 */
[----:B---3--:R-:W-:Y:S01]  /*56a0*/  IMAD.U32 R4, RZ, RZ, UR4 ;  /* 0x00000004ff047e24 */ /* 0x008fe2000f8e00ff */
[----:B------:R-:W-:-:S04]  /*56b0*/  MOV R5, UR5 ;  /* 0x0000000500057c02 */ /* 0x000fc80008000f00 */
[----:B------:R-:W-:-:S07]  /*56c0*/  LEPC R20, `(.L_x_120) ;  /* 0x000000001014794e */ /* 0x000fce0000000000 */
[----:B-12---:R-:W-:Y:S05]  /*56d0*/  CALL.ABS.NOINC R8 ;  /* 0x0000000008007343 */ /* 0x006fea0003c00000 */
.L_x_120:
[----:B------:R-:W-:Y:S01]  /*56e0*/  HFMA2 R0, -RZ, RZ, 0, 1.1920928955078125e-07 ;  /* 0x00000002ff007431 */ /* 0x000fe200000001ff */
        /* <DEDUP_REMOVED lines=9> */
.L_x_121:
        /* <DEDUP_REMOVED lines=10> */
.L_x_122:
        /* <DEDUP_REMOVED lines=10> */
.L_x_123:
        /* <DEDUP_REMOVED lines=10> */
.L_x_124:
[----:B------:R1:W2:Y:S01]  /*5960*/  LDC.64 R8, c[0x4][R17] ;  /* 0x0100000011087b82 */ /* 0x0002a20000000a00 */
[----:B------:R-:W3:Y:S01]  /*5970*/  LDCU.64 UR4, c[0x4][0xe0] ;  /* 0x01001c00ff0477ac */ /* 0x000ee20008000a00 */
[----:B------:R-:W-:Y:S01]  /*5980*/  CS2R R6, SRZ ;  /* 0x0000000000067805 */ /* 0x000fe2000001ff00 */
[----:B---3--:R-:W-:Y:S01]  /*5990*/  IMAD.U32 R4, RZ, RZ, UR4 ;  /* 0x00000004ff047e24 */ /* 0x008fe2000f8e00ff */
[----:B------:R-:W-:-:S04]  /*59a0*/  MOV R5, UR5 ;  /* 0x0000000500057c02 */ /* 0x000fc80008000f00 */
[----:B------:R-:W-:-:S07]  /*59b0*/  LEPC R20, `(.L_x_125) ;  /* 0x000000001014794e */ /* 0x000fce0000000000 */
[----:B-12---:R-:W-:Y:S05]  /*59c0*/  CALL.ABS.NOINC R8 ;  /* 0x0000000008007343 */ /* 0x006fea0003c00000 */
.L_x_125:
[----:B------:R-:W-:Y:S01]  /*59d0*/  HFMA2 R0, -RZ, RZ, 0, 5.9604644775390625e-08 ;  /* 0x00000001ff007431 */ /* 0x000fe200000001ff */
        /* <DEDUP_REMOVED lines=9> */
.L_x_126:
        /* <DEDUP_REMOVED lines=10> */
.L_x_127:
[----:B------:R1:W2:Y:S01]  /*5b10*/  LDC.64 R8, c[0x4][R17] ;  /* 0x0100000011087b82 */ /* 0x0002a20000000a00 */
[----:B------:R-:W3:Y:S01]  /*5b20*/  LDCU.64 UR4, c[0x4][0xe0] ;  /* 0x01001c00ff0477ac */ /* 0x000ee20008000a00 */
[----:B------:R-:W-:Y:S01]  /*5b30*/  CS2R R6, SRZ ;  /* 0x0000000000067805 */ /* 0x000fe2000001ff00 */
[----:B---3--:R-:W-:Y:S01]  /*5b40*/  IMAD.U32 R4, RZ, RZ, UR4 ;  /* 0x00000004ff047e24 */ /* 0x008fe2000f8e00ff */
[----:B------:R-:W-:-:S04]  /*5b50*/  MOV R5, UR5 ;  /* 0x0000000500057c02 */ /* 0x000fc80008000f00 */
[----:B------:R-:W-:-:S07]  /*5b60*/  LEPC R20, `(.L_x_128) ;  /* 0x000000001014794e */ /* 0x000fce0000000000 */
[----:B-12---:R-:W-:Y:S05]  /*5b70*/  CALL.ABS.NOINC R8 ;  /* 0x0000000008007343 */ /* 0x006fea0003c00000 */
.L_x_128:
        /* <DEDUP_REMOVED lines=10> */
.L_x_129:
        /* <DEDUP_REMOVED lines=10> */
.L_x_130:
        /* <DEDUP_REMOVED lines=10> */
.L_x_131:
        /* <DEDUP_REMOVED lines=10> */
.L_x_132:
        /* <DEDUP_REMOVED lines=10> */
.L_x_133:
        /* <DEDUP_REMOVED lines=10> */
.L_x_134:
[----:B------:R1:W2:Y:S01]  /*5f40*/  LDC.64 R8, c[0x4][R17] ;  /* 0x0100000011087b82 */ /* 0x0002a20000000a00 */
[----:B------:R-:W3:Y:S01]  /*5f50*/  LDCU.64 UR4, c[0x4][0xe0] ;  /* 0x01001c00ff0477ac */ /* 0x000ee20008000a00 */
[----:B------:R-:W-:Y:S01]  /*5f60*/  CS2R R6, SRZ ;  /* 0x0000000000067805 */ /* 0x000fe2000001ff00 */
[----:B---3--:R-:W-:Y:S01]  /*5f70*/  IMAD.U32 R4, RZ, RZ, UR4 ;  /* 0x00000004ff047e24 */ /* 0x008fe2000f8e00ff */
[----:B------:R-:W-:-:S04]  /*5f80*/  MOV R5, UR5 ;  /* 0x0000000500057c02 */ /* 0x000fc80008000f00 */
[----:B------:R-:W-:-:S07]  /*5f90*/  LEPC R20, `(.L_x_135) ;  /* 0x000000001014794e */ /* 0x000fce0000000000 */
[----:B-12---:R-:W-:Y:S05]  /*5fa0*/  CALL.ABS.NOINC R8 ;  /* 0x0000000008007343 */ /* 0x006fea0003c00000 */
.L_x_135:
        /* <DEDUP_REMOVED lines=10> */
.L_x_136:
        /* <DEDUP_REMOVED lines=10> */
.L_x_137:
[----:B------:R1:W2:Y:S01]  /*60f0*/  LDC.64 R8, c[0x4][R17] ;  /* 0x0100000011087b82 */ /* 0x0002a20000000a00 */
[----:B------:R-:W3:Y:S01]  /*6100*/  LDCU.64 UR4, c[0x4][0xe0] ;  /* 0x01001c00ff0477ac */ /* 0x000ee20008000a00 */
[----:B------:R-:W-:Y:S01]  /*6110*/  CS2R R6, SRZ ;  /* 0x0000000000067805 */ /* 0x000fe2000001ff00 */
[----:B---3--:R-:W-:Y:S01]  /*6120*/  IMAD.U32 R4, RZ, RZ, UR4 ;  /* 0x00000004ff047e24 */ /* 0x008fe2000f8e00ff */
[----:B------:R-:W-:-:S04]  /*6130*/  MOV R5, UR5 ;  /* 0x0000000500057c02 */ /* 0x000fc80008000f00 */
[----:B------:R-:W-:-:S07]  /*6140*/  LEPC R20, `(.L_x_138) ;  /* 0x000000001014794e */ /* 0x000fce0000000000 */
[----:B-12---:R-:W-:Y:S05]  /*6150*/  CALL.ABS.NOINC R8 ;  /* 0x0000000008007343 */ /* 0x006fea0003c00000 */
.L_x_138:
[----:B------:R-:W-:Y:S01]  /*6160*/  HFMA2 R0, -RZ, RZ, 0, 6.103515625e-05 ;  /* 0x00000400ff007431 */ /* 0x000fe200000001ff */
        /* <DEDUP_REMOVED lines=9> */
.L_x_139:
        /* <DEDUP_REMOVED lines=10> */
.L_x_140:
        /* <DEDUP_REMOVED lines=10> */
.L_x_141:
        /* <DEDUP_REMOVED lines=10> */
.L_x_142:
[----:B------:R1:W2:Y:S01]  /*63e0*/  LDC.64 R8, c[0x4][R17] ;  /* 0x0100000011087b82 */ /* 0x0002a20000000a00 */
[----:B------:R-:W3:Y:S01]  /*63f0*/  LDCU.64 UR4, c[0x4][0xe0] ;  /* 0x01001c00ff0477ac */ /* 0x000ee20008000a00 */
[----:B------:R-:W-:Y:S01]  /*6400*/  CS2R R6, SRZ ;  /* 0x0000000000067805 */ /* 0x000fe2000001ff00 */
[----:B---3--:R-:W-:Y:S01]  /*6410*/  IMAD.U32 R4, RZ, RZ, UR4 ;  /* 0x00000004ff047e24 */ /* 0x008fe2000f8e00ff */
[----:B------:R-:W-:-:S04]  /*6420*/  MOV R5, UR5 ;  /* 0x0000000500057c02 */ /* 0x000fc80008000f00 */
[----:B------:R-:W-:-:S07]  /*6430*/  LEPC R20, `(.L_x_143) ;  /* 0x000000001014794e */ /* 0x000fce0000000000 */
[----:B-12---:R-:W-:Y:S05]  /*6440*/  CALL.ABS.NOINC R8 ;  /* 0x0000000008007343 */ /* 0x006fea0003c00000 */
.L_x_143:
        /* <DEDUP_REMOVED lines=10> */
.L_x_144:
        /* <DEDUP_REMOVED lines=10> */
.L_x_145:
[----:B------:R1:W2:Y:S01]  /*6590*/  LDC.64 R8, c[0x4][R17] ;  /* 0x0100000011087b82 */ /* 0x0002a20000000a00 */
[----:B------:R-:W3:Y:S01]  /*65a0*/  LDCU.64 UR4, c[0x4][0xe0] ;  /* 0x01001c00ff0477ac */ /* 0x000ee20008000a00 */
[----:B------:R-:W-:Y:S01]  /*65b0*/  CS2R R6, SRZ ;  /* 0x0000000000067805 */ /* 0x000fe2000001ff00 */
[----:B---3--:R-:W-:Y:S01]  /*65c0*/  IMAD.U32 R4, RZ, RZ, UR4 ;  /* 0x00000004ff047e24 */ /* 0x008fe2000f8e00ff */
[----:B------:R-:W-:-:S04]  /*65d0*/  MOV R5, UR5 ;  /* 0x0000000500057c02 */ /* 0x000fc80008000f00 */
[----:B------:R-:W-:-:S07]  /*65e0*/  LEPC R20, `(.L_x_146) ;  /* 0x000000001014794e */ /* 0x000fce0000000000 */
[----:B-12---:R-:W-:Y:S05]  /*65f0*/  CALL.ABS.NOINC R8 ;  /* 0x0000000008007343 */ /* 0x006fea0003c00000 */
.L_x_146:
[----:B------:R-:W-:Y:S01]  /*6600*/  HFMA2 R0, -RZ, RZ, 0, 3.0517578125e-05 ;  /* 0x00000200ff007431 */ /* 0x000fe200000001ff */
        /* <DEDUP_REMOVED lines=9> */
.L_x_147:
        /* <DEDUP_REMOVED lines=10> */
.L_x_148:
        /* <DEDUP_REMOVED lines=10> */
.L_x_149:
        /* <DEDUP_REMOVED lines=10> */
.L_x_150:
[----:B------:R1:W2:Y:S01]  /*6880*/  LDC.64 R8, c[0x4][R17] ;  /* 0x0100000011087b82 */ /* 0x0002a20000000a00 */
[----:B------:R-:W3:Y:S01]  /*6890*/  LDCU.64 UR4, c[0x4][0xe0] ;  /* 0x01001c00ff0477ac */ /* 0x000ee20008000a00 */
[----:B------:R-:W-:Y:S01]  /*68a0*/  CS2R R6, SRZ ;  /* 0x0000000000067805 */ /* 0x000fe2000001ff00 */
[----:B---3--:R-:W-:Y:S01]  /*68b0*/  IMAD.U32 R4, RZ, RZ, UR4 ;  /* 0x00000004ff047e24 */ /* 0x008fe2000f8e00ff */
[----:B------:R-:W-:-:S04]  /*68c0*/  MOV R5, UR5 ;  /* 0x0000000500057c02 */ /* 0x000fc80008000f00 */
[----:B------:R-:W-:-:S07]  /*68d0*/  LEPC R20, `(.L_x_151) ;  /* 0x000000001014794e */ /* 0x000fce0000000000 */
[----:B-12---:R-:W-:Y:S05]  /*68e0*/  CALL.ABS.NOINC R8 ;  /* 0x0000000008007343 */ /* 0x006fea0003c00000 */
.L_x_151:
[----:B------:R1:W-:Y:S01]  /*68f0*/  STL [R1], RZ ;  /* 0x000000ff01007387 */ /* 0x0003e20000100800 */
[----:B------:R1:W2:Y:S01]  /*6900*/  LDC.64 R8, c[0x4][R17] ;  /* 0x0100000011087b82 */ /* 0x0002a20000000a00 */
[----:B------:R-:W3:Y:S01]  /*6910*/  LDCU.64 UR4, c[0x4][0xc8] ;  /* 0x01001900ff0477ac */ /* 0x000ee20008000a00 */
[----:B------:R-:W-:Y:S02]  /*6920*/  MOV R6, UR37 ;  /* 0x0000002500067c02 */ /* 0x000fe40008000f00 */
[----:B------:R-:W-:Y:S01]  /*6930*/  MOV R7, UR36 ;  /* 0x0000002400077c02 */ /* 0x000fe20008000f00 */
[----:B---3--:R-:W-:Y:S02]  /*6940*/  IMAD.U32 R4, RZ, RZ, UR4 ;  /* 0x00000004ff047e24 */ /* 0x008fe4000f8e00ff */
[----:B------:R-:W-:Y:S02]  /*6950*/  IMAD.U32 R5, RZ, RZ, UR5 ;  /* 0x00000005ff057e24 */ /* 0x000fe4000f8e00ff */
[----:B------:R-:W-:-:S07]  /*6960*/  LEPC R20, `(.L_x_152) ;  /* 0x000000001014794e */ /* 0x000fce0000000000 */
[----:B-12---:R-:W-:Y:S05]  /*6970*/  CALL.ABS.NOINC R8 ;  /* 0x0000000008007343 */ /* 0x006fea0003c00000 */
.L_x_152:
        /* <DEDUP_REMOVED lines=10> */
.L_x_153:
[----:B------:R1:W2:Y:S01]  /*6a20*/  LDC.64 R8, c[0x4][R17] ;  /* 0x0100000011087b82 */ /* 0x0002a20000000a00 */
[----:B------:R-:W3:Y:S01]  /*6a30*/  LDCU.64 UR4, c[0x4][0xe0] ;  /* 0x01001c00ff0477ac */ /* 0x000ee20008000a00 */
[----:B------:R-:W-:Y:S01]  /*6a40*/  CS2R R6, SRZ ;  /* 0x0000000000067805 */ /* 0x000fe2000001ff00 */
[----:B---3--:R-:W-:Y:S01]  /*6a50*/  IMAD.U32 R4, RZ, RZ, UR4 ;  /* 0x00000004ff047e24 */ /* 0x008fe2000f8e00ff */
[----:B------:R-:W-:-:S04]  /*6a60*/  MOV R5, UR5 ;  /* 0x0000000500057c02 */ /* 0x000fc80008000f00 */
[----:B------:R-:W-:-:S07]  /*6a70*/  LEPC R20, `(.L_x_154) ;  /* 0x000000001014794e */ /* 0x000fce0000000000 */
[----:B-12---:R-:W-:Y:S05]  /*6a80*/  CALL.ABS.NOINC R8 ;  /* 0x0000000008007343 */ /* 0x006fea0003c00000 */
.L_x_154:
[----:B------:R-:W-:Y:S01]  /*6a90*/  HFMA2 R0, -RZ, RZ, 0, 2 ;  /* 0x00004000ff007431 */ /* 0x000fe200000001ff */
        /* <DEDUP_REMOVED lines=9> */
.L_x_155:
        /* <DEDUP_REMOVED lines=10> */
.L_x_156:
        /* <DEDUP_REMOVED lines=10> */
.L_x_157:
        /* <DEDUP_REMOVED lines=10> */
.L_x_98:
[----:B------:R-:W-:Y:S05]  /*6d10*/  BSYNC.RECONVERGENT B6 ;  /* 0x0000000000067941 */ /* 0x000fea0003800200 */
.L_x_97:
[----:B------:R-:W2:Y:S01]  /*6d20*/  S2R R5, SR_TID.X ;  /* 0x0000000000057919 */ /* 0x000ea20000002100 */
[----:B------:R-:W-:Y:S01]  /*6d30*/  MOV R4, 0x400 ;  /* 0x0000040000047802 */ /* 0x000fe20000000f00 */
[----:B------:R-:W3:Y:S01]  /*6d40*/  LDCU.64 UR4, c[0x0][0x880] ;  /* 0x00011000ff0477ac */ /* 0x000ee20008000a00 */
[----:B-1----:R-:W1:Y:S01]  /*6d50*/  S2R R3, SR_CgaCtaId ;  /* 0x0000000000037919 */ /* 0x002e620000008800 */
[----:B------:R-:W4:Y:S01]  /*6d60*/  S2R R0, SR_SWINHI ;  /* 0x0000000000007919 */ /* 0x000f220000002f00 */
[----:B---3--:R-:W-:-:S04]  /*6d70*/  ISETP.NE.U32.AND P5, PT, RZ, UR4, PT ;  /* 0x00000004ff007c0c */ /* 0x008fc8000bfa5070 */
[----:B------:R-:W-:Y:S01]  /*6d80*/  ISETP.NE.AND.EX P5, PT, RZ, UR5, PT, P5 ;  /* 0x00000005ff007c0c */ /* 0x000fe2000bfa5350 */
[----:B--2---:R-:W-:Y:S01]  /*6d90*/  IMAD.SHL.U32 R5, R5, 0x2, RZ ;  /* 0x0000000205057824 */ /* 0x004fe200078e00ff */
[----:B-1----:R-:W-:-:S04]  /*6da0*/  LEA R3, R3, R4, 0x18 ;  /* 0x0000000403037211 */ /* 0x002fc800078ec0ff */
[----:B------:R-:W-:Y:S02]  /*6db0*/  LOP3.LUT R5, R5, 0xfe, RZ, 0xc0, !PT ;  /* 0x000000fe05057812 */ /* 0x000fe400078ec0ff */
[----:B------:R-:W-:Y:S02]  /*6dc0*/  MOV R42, R3 ;  /* 0x00000003002a7202 */ /* 0x000fe40000000f00 */
[----:B----4-:R-:W-:-:S03]  /*6dd0*/  MOV R43, R0 ;  /* 0x00000000002b7202 */ /* 0x010fc60000000f00 */
[----:B------:R-:W-:-:S03]  /*6de0*/  IMAD.WIDE.U32 R42, R5, 0x2, R42 ;  /* 0x00000002052a7825 */ /* 0x000fc600078e002a */
[C---:B------:R-:W-:Y:S02]  /*6df0*/  IADD3 R3, P1, PT, R42.reuse, 0x1c000, RZ ;  /* 0x0001c0002a037810 */ /* 0x040fe40007f3e0ff */
[----:B------:R-:W-:-:S03]  /*6e00*/  IADD3 R5, P0, PT, R42, 0x1c200, RZ ;  /* 0x0001c2002a057810 */ /* 0x000fc60007f1e0ff */
[--C-:B------:R-:W-:Y:S02]  /*6e10*/  IMAD.X R79, RZ, RZ, R43.reuse, P1 ;  /* 0x000000ffff4f7224 */ /* 0x100fe400008e062b */
[----:B------:R-:W-:Y:S01]  /*6e20*/  IMAD.X R69, RZ, RZ, R43, P0 ;  /* 0x000000ffff457224 */ /* 0x000fe200000e062b */
[C---:B------:R-:W-:Y:S02]  /*6e30*/  IADD3 R9, P0, PT, R42.reuse, 0x1c800, RZ ;  /* 0x0001c8002a097810 */ /* 0x040fe40007f1e0ff */
[----:B------:R-:W-:Y:S02]  /*6e40*/  SHF.R.U64 R4, R3, 0x3, R79 ;  /* 0x0000000303047819 */ /* 0x000fe4000000124f */
[----:B------:R-:W-:Y:S01]  /*6e50*/  SHF.R.U64 R0, R5, 0x3, R69 ;  /* 0x0000000305007819 */ /* 0x000fe20000001245 */
[----:B------:R-:W-:Y:S01]  /*6e60*/  IMAD.X R67, RZ, RZ, R43, P0 ;  /* 0x000000ffff437224 */ /* 0x000fe200000e062b */
[----:B------:R-:W-:Y:S02]  /*6e70*/  LOP3.LUT R78, R3, 0x70, R4, 0x78, !PT ;  /* 0x00000070034e7812 */ /* 0x000fe400078e7804 */
[----:B------:R-:W-:-:S02]  /*6e80*/  IADD3 R3, P2, PT, R42, 0x1d200, RZ ;  /* 0x0001d2002a037810 */ /* 0x000fc40007f5e0ff */
[----:B------:R-:W-:Y:S01]  /*6e90*/  LOP3.LUT R68, R5, 0x70, R0, 0x78, !PT ;  /* 0x0000007005447812 */ /* 0x000fe200078e7800 */
[----:B------:R-:W-:Y:S01]  /*6ea0*/  ST.E desc[UR44][R78.64], RZ ;  /* 0x000000ff4e007985 */ /* 0x000fe2000c10192c */
[C---:B------:R-:W-:Y:S01]  /*6eb0*/  IADD3 R7, P0, PT, R42.reuse, 0x1ca00, RZ ;  /* 0x0001ca002a077810 */ /* 0x040fe20007f1e0ff */
[----:B------:R-:W-:Y:S01]  /*6ec0*/  IMAD.X R55, RZ, RZ, R43, P2 ;  /* 0x000000ffff377224 */ /* 0x000fe200010e062b */
[C---:B------:R-:W-:Y:S01]  /*6ed0*/  SHF.R.U64 R0, R9.reuse, 0x3, R67 ;  /* 0x0000000309007819 */ /* 0x040fe20000001243 */
[----:B------:R1:W-:Y:S01]  /*6ee0*/  ST.E desc[UR44][R68.64], RZ ;  /* 0x000000ff44007985 */ /* 0x0003e2000c10192c */
[C---:B------:R-:W-:Y:S01]  /*6ef0*/  IADD3 R5, P1, PT, R42.reuse, 0x1d000, RZ ;  /* 0x0001d0002a057810 */ /* 0x040fe20007f3e0ff */
[----:B------:R-:W-:Y:S01]  /*6f00*/  IMAD.X R65, RZ, RZ, R43, P0 ;  /* 0x000000ffff417224 */ /* 0x000fe200000e062b */
[----:B------:R-:W-:Y:S02]  /*6f10*/  LOP3.LUT R66, R9, 0x70, R0, 0x78, !PT ;  /* 0x0000007009427812 */ /* 0x000fe400078e7800 */
[----:B------:R-:W-:Y:S01]  /*6f20*/  SHF.R.U64 R0, R3, 0x3, R55 ;  /* 0x0000000303007819 */ /* 0x000fe20000001237 */
[----:B------:R-:W-:Y:S01]  /*6f30*/  IMAD.X R61, RZ, RZ, R43, P1 ;  /* 0x000000ffff3d7224 */ /* 0x000fe200008e062b */
[----:B------:R-:W-:Y:S01]  /*6f40*/  IADD3 R9, P0, PT, R42, 0x1d800, RZ ;  /* 0x0001d8002a097810 */ /* 0x000fe20007f1e0ff */
[----:B------:R-:W-:Y:S01]  /*6f50*/  ST.E desc[UR44][R66.64], RZ ;  /* 0x000000ff42007985 */ /* 0x000fe2000c10192c */
[----:B------:R-:W-:-:S02]  /*6f60*/  SHF.R.U64 R6, R7, 0x3, R65 ;  /* 0x0000000307067819 */ /* 0x000fc40000001241 */
[----:B------:R-:W-:Y:S01]  /*6f70*/  LOP3.LUT R54, R3, 0x70, R0, 0x78, !PT ;  /* 0x0000007003367812 */ /* 0x000fe200078e7800 */
[----:B------:R-:W-:Y:S01]  /*6f80*/  IMAD.X R53, RZ, RZ, R43, P0 ;  /* 0x000000ffff357224 */ /* 0x000fe200000e062b */
[C---:B------:R-:W-:Y:S02]  /*6f90*/  IADD3 R3, P2, PT, R42.reuse, 0x1e200, RZ ;  /* 0x0001e2002a037810 */ /* 0x040fe40007f5e0ff */
        /* <DEDUP_REMOVED lines=9> */
[----:B------:R-:W-:Y:S01]  /*7030*/  LOP3.LUT R52, R9, 0x70, R0, 0x78, !PT ;  /* 0x0000007009347812 */ /* 0x000fe200078e7800 */
[----:B------:R2:W-:Y:S01]  /*7040*/  ST.E desc[UR44][R60.64], RZ ;  /* 0x000000ff3c007985 */ /* 0x0005e2000c10192c */
[----:B------:R-:W-:Y:S01]  /*7050*/  SHF.R.U64 R0, R3, 0x3, R47 ;  /* 0x0000000303007819 */ /* 0x000fe2000000122f */
[----:B------:R-:W-:Y:S01]  /*7060*/  IMAD.X R49, RZ, RZ, R43, P1 ;  /* 0x000000ffff317224 */ /* 0x000fe200008e062b */
[----:B------:R-:W-:Y:S01]  /*7070*/  IADD3 R9, P0, PT, R42, 0x1e800, RZ ;  /* 0x0001e8002a097810 */ /* 0x000fe20007f1e0ff */
[----:B------:R-:W-:Y:S01]  /*7080*/  ST.E desc[UR44][R54.64], RZ ;  /* 0x000000ff36007985 */ /* 0x000fe2000c10192c */
[----:B------:R-:W-:-:S02]  /*7090*/  SHF.R.U64 R6, R7, 0x3, R51 ;  /* 0x0000000307067819 */ /* 0x000fc40000001233 */
[----:B------:R-:W-:Y:S01]  /*70a0*/  LOP3.LUT R46, R3, 0x70, R0, 0x78, !PT ;  /* 0x00000070032e7812 */ /* 0x000fe200078e7800 */
[----:B------:R-:W-:Y:S01]  /*70b0*/  IMAD.X R45, RZ, RZ, R43, P0 ;  /* 0x000000ffff2d7224 */ /* 0x000fe200000e062b */
[C---:B------:R-:W-:Y:S01]  /*70c0*/  IADD3 R3, P2, PT, R42.reuse, 0x1f200, RZ ;  /* 0x0001f2002a037810 */ /* 0x040fe20007f5e0ff */
[----:B------:R-:W-:Y:S01]  /*70d0*/  ST.E desc[UR44][R52.64], RZ ;  /* 0x000000ff34007985 */ /* 0x000fe2000c10192c */
[----:B------:R-:W-:Y:S02]  /*70e0*/  LOP3.LUT R50, R7, 0x70, R6, 0x78, !PT ;  /* 0x0000007007327812 */ /* 0x000fe400078e7806 */
[----:B------:R-:W-:Y:S01]  /*70f0*/  SHF.R.U64 R4, R5, 0x3, R49 ;  /* 0x0000000305047819 */ /* 0x000fe20000001231 */
[----:B------:R-:W-:Y:S01]  /*7100*/  IMAD.X R37, RZ, RZ, R43, P2 ;  /* 0x000000ffff257224 */ /* 0x000fe200010e062b */
[----:B------:R-:W-:Y:S01]  /*7110*/  IADD3 R7, P0, PT, R42, 0x1ea00, RZ ;  /* 0x0001ea002a077810 */ /* 0x000fe20007f1e0ff */
[----:B------:R3:W-:Y:S01]  /*7120*/  ST.E desc[UR44][R50.64], RZ ;  /* 0x000000ff32007985 */ /* 0x0007e2000c10192c */
[----:B------:R-:W-:-:S02]  /*7130*/  SHF.R.U64 R0, R9, 0x3, R45 ;  /* 0x0000000309007819 */ /* 0x000fc4000000122d */
[----:B------:R-:W-:Y:S01]  /*7140*/  LOP3.LUT R48, R5, 0x70, R4, 0x78, !PT ;  /* 0x0000007005307812 */ /* 0x000fe200078e7804 */
[----:B------:R-:W-:Y:S01]  /*7150*/  IMAD.X R41, RZ, RZ, R43, P0 ;  /* 0x000000ffff297224 */ /* 0x000fe200000e062b */
[C---:B------:R-:W-:Y:S02]  /*7160*/  IADD3 R5, P1, PT, R42.reuse, 0x1f000, RZ ;  /* 0x0001f0002a057810 */ /* 0x040fe40007f3e0ff */
[----:B------:R-:W-:Y:S01]  /*7170*/  LOP3.LUT R44, R9, 0x70, R0, 0x78, !PT ;  /* 0x00000070092c7812 */ /* 0x000fe200078e7800 */
[----:B------:R-:W-:Y:S01]  /*7180*/  ST.E desc[UR44][R48.64], RZ ;  /* 0x000000ff30007985 */ /* 0x000fe2000c10192c */
        /* <DEDUP_REMOVED lines=8> */
[----:B------:R4:W-:Y:S01]  /*7210*/  ST.E desc[UR44][R44.64], RZ ;  /* 0x000000ff2c007985 */ /* 0x0009e2000c10192c */
        /* <DEDUP_REMOVED lines=14> */
[----:B------:R5:W-:Y:S01]  /*7300*/  ST.E desc[UR44][R36.64], RZ ;  /* 0x000000ff24007985 */ /* 0x000be2000c10192c */
        /* <DEDUP_REMOVED lines=53> */
[----:B------:R-:W-:Y:S02]  /*7660*/  IADD3 R5, P1, PT, R42, 0x23000, RZ ;  /* 0x000230002a057810 */ /* 0x000fe40007f3e0ff */
[----:B------:R-:W-:Y:S01]  /*7670*/  LOP3.LUT R76, R0, 0x70, R9, 0x78, !PT ;  /* 0x00000070004c7812 */ /* 0x000fe200078e7809 */
[----:B------:R-:W-:Y:S01]  /*7680*/  ST.E desc[UR44][R12.64], RZ ;  /* 0x000000ff0c007985 */ /* 0x000fe2000c10192c */
[C---:B------:R-:W-:Y:S01]  /*7690*/  SHF.R.U64 R4, R3.reuse, 0x3, R71 ;  /* 0x0000000303047819 */ /* 0x040fe20000001247 */
[----:B------:R-:W-:Y:S01]  /*76a0*/  IMAD.X R73, RZ, RZ, R43, P1 ;  /* 0x000000ffff497224 */ /* 0x000fe200008e062b */
[----:B------:R-:W-:Y:S01]  /*76b0*/  IADD3 R0, P0, PT, R42, 0x23800, RZ ;  /* 0x000238002a007810 */ /* 0x000fe20007f1e0ff */
[----:B------:R5:W-:Y:S01]  /*76c0*/  ST.E desc[UR44][R10.64], RZ ;  /* 0x000000ff0a007985 */ /* 0x000be2000c10192c */
[----:B------:R-:W-:-:S02]  /*76d0*/  LOP3.LUT R70, R3, 0x70, R4, 0x78, !PT ;  /* 0x0000007003467812 */ /* 0x000fc400078e7804 */
[----:B------:R-:W-:Y:S01]  /*76e0*/  SHF.R.U64 R8, R7, 0x3, R75 ;  /* 0x0000000307087819 */ /* 0x000fe2000000124b */
[----:B------:R-:W-:Y:S01]  /*76f0*/  IMAD.X R85, RZ, RZ, R43, P0 ;  /* 0x000000ffff557224 */ /* 0x000fe200000e062b */
[C---:B------:R-:W-:Y:S01]  /*7700*/  IADD3 R3, P2, PT, R42.reuse, 0x1c600, RZ ;  /* 0x0001c6002a037810 */ /* 0x040fe20007f5e0ff */
[----:B------:R1:W-:Y:S01]  /*7710*/  ST.E desc[UR44][R76.64], RZ ;  /* 0x000000ff4c007985 */ /* 0x0003e2000c10192c */
[----:B------:R-:W-:Y:S02]  /*7720*/  SHF.R.U64 R6, R5, 0x3, R73 ;  /* 0x0000000305067819 */ /* 0x000fe40000001249 */
[----:B------:R-:W-:Y:S01]  /*7730*/  LOP3.LUT R74, R7, 0x70, R8, 0x78, !PT ;  /* 0x00000070074a7812 */ /* 0x000fe200078e7808 */
[----:B------:R-:W-:Y:S01]  /*7740*/  IMAD.X R9, RZ, RZ, R43, P2 ;  /* 0x000000ffff097224 */ /* 0x000fe200010e062b */
[----:B------:R-:W-:Y:S02]  /*7750*/  IADD3 R4, P1, PT, R42, 0x1c400, RZ ;  /* 0x0001c4002a047810 */ /* 0x000fe40007f3e0ff */
[----:B------:R-:W-:Y:S01]  /*7760*/  SHF.R.U64 R7, R0, 0x3, R85 ;  /* 0x0000000300077819 */ /* 0x000fe20000001255 */
[----:B------:R1:W-:Y:S01]  /*7770*/  ST.E desc[UR44][R74.64], RZ ;  /* 0x000000ff4a007985 */ /* 0x0003e2000c10192c */
[----:B------:R-:W-:Y:S01]  /*7780*/  LOP3.LUT R72, R5, 0x70, R6, 0x78, !PT ;  /* 0x0000007005487812 */ /* 0x000fe200078e7806 */
[----:B------:R-:W-:Y:S01]  /*7790*/  IMAD.X R81, RZ, RZ, R43, P1 ;  /* 0x000000ffff517224 */ /* 0x000fe200008e062b */
[----:B------:R-:W-:-:S02]  /*77a0*/  IADD3 R5, P0, PT, R42, 0x23a00, RZ ;  /* 0x00023a002a057810 */ /* 0x000fc40007f1e0ff */
[----:B------:R-:W-:Y:S01]  /*77b0*/  LOP3.LUT R84, R0, 0x70, R7, 0x78, !PT ;  /* 0x0000007000547812 */ /* 0x000fe200078e7807 */
[----:B------:R1:W-:Y:S01]  /*77c0*/  ST.E desc[UR44][R72.64], RZ ;  /* 0x000000ff48007985 */ /* 0x0003e2000c10192c */
[C---:B------:R-:W-:Y:S01]  /*77d0*/  SHF.R.U64 R0, R3.reuse, 0x3, R9 ;  /* 0x0000000303007819 */ /* 0x040fe20000001209 */
[----:B------:R-:W-:Y:S01]  /*77e0*/  IMAD.X R83, RZ, RZ, R43, P0 ;  /* 0x000000ffff537224 */ /* 0x000fe200000e062b */
[----:B------:R-:W-:Y:S01]  /*77f0*/  SHF.R.U64 R7, R4, 0x3, R81 ;  /* 0x0000000304077819 */ /* 0x000fe20000001251 */
[----:B------:R1:W-:Y:S01]  /*7800*/  ST.E desc[UR44][R70.64], RZ ;  /* 0x000000ff46007985 */ /* 0x0003e2000c10192c */
[----:B------:R-:W-:Y:S02]  /*7810*/  LOP3.LUT R8, R3, 0x70, R0, 0x78, !PT ;  /* 0x0000007003087812 */ /* 0x000fe400078e7800 */
[----:B------:R-:W-:Y:S01]  /*7820*/  IADD3 R3, P0, PT, R42, 0x1cc00, RZ ;  /* 0x0001cc002a037810 */ /* 0x000fe20007f1e0ff */
[----:B------:R1:W-:Y:S01]  /*7830*/  ST.E desc[UR44][R84.64], RZ ;  /* 0x000000ff54007985 */ /* 0x0003e2000c10192c */
[----:B------:R-:W-:-:S02]  /*7840*/  LOP3.LUT R80, R4, 0x70, R7, 0x78, !PT ;  /* 0x0000007004507812 */ /* 0x000fc400078e7807 */
[C---:B------:R-:W-:Y:S01]  /*7850*/  SHF.R.U64 R6, R5.reuse, 0x3, R83 ;  /* 0x0000000305067819 */ /* 0x040fe20000001253 */
[----:B------:R-:W-:Y:S01]  /*7860*/  IMAD.X R7, RZ, RZ, R43, P0 ;  /* 0x000000ffff077224 */ /* 0x000fe200000e062b */
[C---:B------:R-:W-:Y:S02]  /*7870*/  IADD3 R0, P0, PT, R42.reuse, 0x1d400, RZ ;  /* 0x0001d4002a007810 */ /* 0x040fe40007f1e0ff */
[----:B------:R-:W-:Y:S02]  /*7880*/  LOP3.LUT R82, R5, 0x70, R6, 0x78, !PT ;  /* 0x0000007005527812 */ /* 0x000fe400078e7806 */
[C---:B------:R-:W-:Y:S01]  /*7890*/  SHF.R.U64 R6, R3.reuse, 0x3, R7 ;  /* 0x0000000303067819 */ /* 0x040fe20000001207 */
[----:B------:R-:W-:Y:S01]  /*78a0*/  IMAD.X R87, RZ, RZ, R43, P0 ;  /* 0x000000ffff577224 */ /* 0x000fe200000e062b */
[----:B------:R-:W-:Y:S01]  /*78b0*/  IADD3 R4, P1, PT, R42, 0x1ce00, RZ ;  /* 0x0001ce002a047810 */ /* 0x000fe20007f3e0ff */
[----:B------:R2:W-:Y:S01]  /*78c0*/  ST.E desc[UR44][R82.64], RZ ;  /* 0x000000ff52007985 */ /* 0x0005e2000c10192c */
[----:B------:R-:W-:-:S02]  /*78d0*/  LOP3.LUT R6, R3, 0x70, R6, 0x78, !PT ;  /* 0x0000007003067812 */ /* 0x000fc400078e7806 */
[C---:B------:R-:W-:Y:S01]  /*78e0*/  SHF.R.U64 R3, R0.reuse, 0x3, R87 ;  /* 0x0000000300037819 */ /* 0x040fe20000001257 */
[----:B------:R-:W-:Y:S01]  /*78f0*/  IMAD.X R89, RZ, RZ, R43, P1 ;  /* 0x000000ffff597224 */ /* 0x000fe200008e062b */
[----:B------:R2:W-:Y:S02]  /*7900*/  ST.E desc[UR44][R80.64], RZ ;  /* 0x000000ff50007985 */ /* 0x0005e4000c10192c */
[----:B------:R-:W-:Y:S02]  /*7910*/  LOP3.LUT R86, R0, 0x70, R3, 0x78, !PT ;  /* 0x0000007000567812 */ /* 0x000fe400078e7803 */
[----:B------:R-:W-:Y:S01]  /*7920*/  IADD3 R0, P0, PT, R42, 0x1d600, RZ ;  /* 0x0001d6002a007810 */ /* 0x000fe20007f1e0ff */
[----:B------:R2:W-:Y:S01]  /*7930*/  ST.E desc[UR44][R8.64], RZ ;  /* 0x000000ff08007985 */ /* 0x0005e2000c10192c */
[----:B------:R-:W-:-:S03]  /*7940*/  SHF.R.U64 R5, R4, 0x3, R89 ;  /* 0x0000000304057819 */ /* 0x000fc60000001259 */
[----:B-1----:R-:W-:Y:S01]  /*7950*/  IMAD.X R69, RZ, RZ, R43, P0 ;  /* 0x000000ffff457224 */ /* 0x002fe200000e062b */
[----:B------:R-:W-:Y:S01]  /*7960*/  IADD3 R3, P0, PT, R42, 0x1de00, RZ ;  /* 0x0001de002a037810 */ /* 0x000fe20007f1e0ff */
[----:B------:R1:W-:Y:S01]  /*7970*/  ST.E desc[UR44][R6.64], RZ ;  /* 0x000000ff06007985 */ /* 0x0003e2000c10192c */
[----:B------:R-:W-:Y:S02]  /*7980*/  LOP3.LUT R88, R4, 0x70, R5, 0x78, !PT ;  /* 0x0000007004587812 */ /* 0x000fe400078e7805 */
[----:B------:R-:W-:Y:S01]  /*7990*/  SHF.R.U64 R5, R0, 0x3, R69 ;  /* 0x0000000300057819 */ /* 0x000fe20000001245 */
[----:B------:R-:W-:Y:S01]  /*79a0*/  IMAD.X R79, RZ, RZ, R43, P0 ;  /* 0x000000ffff4f7224 */ /* 0x000fe200000e062b */
[----:B------:R-:W-:Y:S01]  /*79b0*/  IADD3 R4, P1, PT, R42, 0x1dc00, RZ ;  /* 0x0001dc002a047810 */ /* 0x000fe20007f3e0ff */
[----:B------:R1:W-:Y:S01]  /*79c0*/  ST.E desc[UR44][R88.64], RZ ;  /* 0x000000ff58007985 */ /* 0x0003e2000c10192c */
[----:B------:R-:W-:Y:S02]  /*79d0*/  LOP3.LUT R68, R0, 0x70, R5, 0x78, !PT ;  /* 0x0000007000447812 */ /* 0x000fe400078e7805 */
[C---:B------:R-:W-:Y:S01]  /*79e0*/  SHF.R.U64 R0, R3.reuse, 0x3, R79 ;  /* 0x0000000303007819 */ /* 0x040fe2000000124f */
[----:B------:R-:W-:Y:S01]  /*79f0*/  IMAD.X R91, RZ, RZ, R43, P1 ;  /* 0x000000ffff5b7224 */ /* 0x000fe200008e062b */
[----:B------:R1:W-:Y:S02]  /*7a00*/  ST.E desc[UR44][R86.64], RZ ;  /* 0x000000ff56007985 */ /* 0x0003e4000c10192c */
[----:B------:R-:W-:-:S02]  /*7a10*/  LOP3.LUT R78, R3, 0x70, R0, 0x78, !PT ;  /* 0x00000070034e7812 */ /* 0x000fc400078e7800 */
[----:B------:R-:W-:Y:S01]  /*7a20*/  IADD3 R0, P0, PT, R42, 0x1e400, RZ ;  /* 0x0001e4002a007810 */ /* 0x000fe20007f1e0ff */
[----:B------:R1:W-:Y:S01]  /*7a30*/  ST.E desc[UR44][R68.64], RZ ;  /* 0x000000ff44007985 */ /* 0x0003e2000c10192c */
[----:B------:R-:W-:-:S03]  /*7a40*/  SHF.R.U64 R5, R4, 0x3, R91 ;  /* 0x0000000304057819 */ /* 0x000fc6000000125b */
[----:B--2---:R-:W-:Y:S01]  /*7a50*/  IMAD.X R61, RZ, RZ, R43, P0 ;  /* 0x000000ffff3d7224 */ /* 0x004fe200000e062b */
[----:B------:R-:W-:Y:S02]  /*7a60*/  IADD3 R3, P0, PT, R42, 0x1ec00, RZ ;  /* 0x0001ec002a037810 */ /* 0x000fe40007f1e0ff */
        /* <DEDUP_REMOVED lines=13> */
[----:B---3--:R-:W-:Y:S01]  /*7b40*/  IMAD.X R51, RZ, RZ, R43, P0 ;  /* 0x000000ffff337224 */ /* 0x008fe200000e062b */
        /* <DEDUP_REMOVED lines=14> */
[----:B----4-:R-:W-:Y:S01]  /*7c30*/  IMAD.X R45, RZ, RZ, R43, P0 ;  /* 0x000000ffff2d7224 */ /* 0x010fe200000e062b */
        /* <DEDUP_REMOVED lines=14> */
[----:B-----5:R-:W-:Y:S01]  /*7d20*/  IMAD.X R37, RZ, RZ, R43, P0 ;  /* 0x000000ffff257224 */ /* 0x020fe200000e062b */
        /* <DEDUP_REMOVED lines=14> */
[----:B------:R-:W-:Y:S01]  /*7e10*/  IMAD.X R31, RZ, RZ, R43, P0 ;  /* 0x000000ffff1f7224 */ /* 0x000fe200000e062b */
        /* <DEDUP_REMOVED lines=43> */
[----:B------:R-:W-:Y:S02]  /*80d0*/  SHF.R.U64 R5, R4, 0x3, R21 ;  /* 0x0000000304057819 */ /* 0x000fe40000001215 */
[----:B------:R-:W-:Y:S01]  /*80e0*/  IADD3 R3, P0, PT, R42, 0x23c00, RZ ;  /* 0x00023c002a037810 */ /* 0x000fe20007f1e0ff */
[----:B------:R-:W-:Y:S01]  /*80f0*/  IMAD.X R11, RZ, RZ, R43, P1 ;  /* 0x000000ffff0b7224 */ /* 0x000fe200008e062b */
[----:B------:R-:W-:Y:S02]  /*8100*/  LOP3.LUT R20, R4, 0x70, R5, 0x78, !PT ;  /* 0x0000007004147812 */ /* 0x000fe400078e7805 */
[----:B------:R-:W-:Y:S01]  /*8110*/  IADD3 R4, P1, PT, R42, 0x23e00, RZ ;  /* 0x00023e002a047810 */ /* 0x000fe20007f3e0ff */
[----:B------:R-:W-:Y:S01]  /*8120*/  IMAD.X R15, RZ, RZ, R43, P0 ;  /* 0x000000ffff0f7224 */ /* 0x000fe200000e062b */
[C---:B------:R-:W-:Y:S01]  /*8130*/  SHF.R.U64 R5, R0.reuse, 0x3, R11 ;  /* 0x0000000300057819 */ /* 0x040fe2000000120b */
[----:B------:R1:W-:Y:S02]  /*8140*/  ST.E desc[UR44][R20.64], RZ ;  /* 0x000000ff14007985 */ /* 0x0003e4000c10192c */
[----:B------:R-:W-:Y:S01]  /*8150*/  IMAD.X R13, RZ, RZ, R43, P1 ;  /* 0x000000ffff0d7224 */ /* 0x000fe200008e062b */
[----:B------:R-:W-:Y:S01]  /*8160*/  LOP3.LUT R10, R0, 0x70, R5, 0x78, !PT ;  /* 0x00000070000a7812 */ /* 0x000fe200078e7805 */
[----:B------:R1:W-:Y:S01]  /*8170*/  ST.E desc[UR44][R18.64], RZ ;  /* 0x000000ff12007985 */ /* 0x0003e2000c10192c */
[----:B------:R-:W-:-:S02]  /*8180*/  SHF.R.U64 R0, R3, 0x3, R15 ;  /* 0x0000000303007819 */ /* 0x000fc4000000120f */
[C---:B------:R-:W-:Y:S01]  /*8190*/  SHF.R.U64 R5, R4.reuse, 0x3, R13 ;  /* 0x0000000304057819 */ /* 0x040fe2000000120d */
[----:B------:R1:W-:Y:S01]  /*81a0*/  ST.E desc[UR44][R10.64], RZ ;  /* 0x000000ff0a007985 */ /* 0x0003e2000c10192c */
[----:B------:R-:W-:Y:S02]  /*81b0*/  LOP3.LUT R14, R3, 0x70, R0, 0x78, !PT ;  /* 0x00000070030e7812 */ /* 0x000fe400078e7800 */
[----:B------:R-:W-:-:S03]  /*81c0*/  LOP3.LUT R12, R4, 0x70, R5, 0x78, !PT ;  /* 0x00000070040c7812 */ /* 0x000fc600078e7805 */
[----:B------:R1:W-:Y:S04]  /*81d0*/  ST.E desc[UR44][R14.64], RZ ;  /* 0x000000ff0e007985 */ /* 0x0003e8000c10192c */
[----:B------:R1:W-:Y:S01]  /*81e0*/  ST.E desc[UR44][R12.64], RZ ;  /* 0x000000ff0c007985 */ /* 0x0003e2000c10192c */
[----:B------:R-:W-:Y:S05]  /*81f0*/  @!P5 BRA `(.L_x_158) ;  /* 0x0000000000ccd947 */ /* 0x000fea0003800000 */
[----:B------:R-:W2:Y:S01]  /*8200*/  LDC R3, c[0x0][0x904] ;  /* 0x00024100ff037b82 */ /* 0x000ea20000000800 */
[----:B------:R-:W3:Y:S01]  /*8210*/  LDCU.64 UR4, c[0x0][0x908] ;  /* 0x00012100ff0477ac */ /* 0x000ee20008000a00 */
[----:B------:R-:W4:Y:S01]  /*8220*/  S2R R0, SR_TID.X ;  /* 0x0000000000007919 */ /* 0x000f220000002100 */
[----:B------:R-:W-:Y:S01]  /*8230*/  BSSY.RECONVERGENT B0, `(.L_x_158) ;  /* 0x000002f000007945 */ /* 0x000fe20003800200 */
[----:B---3--:R-:W-:Y:S01]  /*8240*/  IMAD.HI.U32 R4, R57, UR4, RZ ;  /* 0x0000000439047c27 */ /* 0x008fe2000f8e00ff */
[----:B------:R-:W3:Y:S01]  /*8250*/  LDCU UR4, c[0x0][0x380] ;  /* 0x00007000ff0477ac */ /* 0x000ee20008000800 */
[----:B--2---:R-:W-:-:S03]  /*8260*/  ISETP.NE.AND P0, PT, R3, 0x1, PT ;  /* 0x000000010300780c */ /* 0x004fc60003f05270 */
[----:B------:R-:W-:-:S04]  /*8270*/  SHF.R.U32.HI R4, RZ, UR5, R4 ;  /* 0x00000005ff047c19 */ /* 0x000fc80008011604 */
[----:B------:R-:W-:Y:S02]  /*8280*/  SEL R4, R57, R4, !P0 ;  /* 0x0000000439047207 */ /* 0x000fe40004000000 */
[----:B----4-:R-:W-:-:S03]  /*8290*/  LOP3.LUT R0, R0, 0x7f, RZ, 0xc0, !PT ;  /* 0x0000007f00007812 */ /* 0x010fc600078ec0ff */
[----:B------:R-:W-:-:S04]  /*82a0*/  IMAD.MOV R4, RZ, RZ, -R4 ;  /* 0x000000ffff047224 */ /* 0x000fc800078e0a04 */
[----:B------:R-:W-:-:S04]  /*82b0*/  IMAD R3, R3, R4, R57 ;  /* 0x0000000403037224 */ /* 0x000fc800078e0239 */
[----:B------:R-:W-:-:S05]  /*82c0*/  IMAD R3, R3, 0x100, R0 ;  /* 0x0000010003037824 */ /* 0x000fca00078e0200 */
[----:B---3--:R-:W-:-:S13]  /*82d0*/  ISETP.GE.AND P0, PT, R3, UR4, PT ;  /* 0x0000000403007c0c */ /* 0x008fda000bf06270 */
[----:B------:R-:W-:Y:S05]  /*82e0*/  @P0 BRA `(.L_x_159) ;  /* 0x00000000008c0947 */ /* 0x000fea0003800000 */
[----:B------:R-:W1:Y:S01]  /*82f0*/  LDC R5, c[0x0][0x38c] ;  /* 0x0000e300ff057b82 */ /* 0x000e620000000800 */
[----:B------:R-:W2:Y:S01]  /*8300*/  LDCU UR6, c[0x0][0x890] ;  /* 0x00011200ff0677ac */ /* 0x000ea20008000800 */
[----:B------:R-:W3:Y:S01]  /*8310*/  LDCU.64 UR4, c[0x0][0x888] ;  /* 0x00011100ff0477ac */ /* 0x000ee20008000a00 */
[----:B--2---:R-:W-:Y:S01]  /*8320*/  IMAD R3, R22, UR6, R3 ;  /* 0x0000000616037c24 */ /* 0x004fe2000f8e0203 */
[----:B-1----:R-:W-:-:S04]  /*8330*/  IABS R6, R5 ;  /* 0x0000000500067213 */ /* 0x002fc80000000000 */
[----:B------:R-:W1:Y:S08]  /*8340*/  I2F.RP R7, R6 ;  /* 0x0000000600077306 */ /* 0x000e700000209400 */
[----:B-1----:R-:W1:Y:S02]  /*8350*/  MUFU.RCP R8, R7 ;  /* 0x0000000700087308 */ /* 0x002e640000001000 */
[----:B-1----:R-:W-:-:S06]  /*8360*/  IADD3 R8, PT, PT, R8, 0xffffffe, RZ ;  /* 0x0ffffffe08087810 */ /* 0x002fcc0007ffe0ff */
[----:B------:R1:W2:Y:S02]  /*8370*/  F2I.FTZ.U32.TRUNC.NTZ R9, R8 ;  /* 0x0000000800097305 */ /* 0x0002a4000021f000 */
[----:B-1----:R-:W-:Y:S02]  /*8380*/  HFMA2 R8, -RZ, RZ, 0, 0 ;  /* 0x00000000ff087431 */ /* 0x002fe400000001ff */
[----:B--2---:R-:W-:-:S04]  /*8390*/  IMAD.MOV R0, RZ, RZ, -R9 ;  /* 0x000000ffff007224 */ /* 0x004fc800078e0a09 */
[----:B------:R-:W-:Y:S01]  /*83a0*/  IMAD R4, R0, R6, RZ ;  /* 0x0000000600047224 */ /* 0x000fe200078e02ff */
[----:B------:R-:W-:-:S03]  /*83b0*/  IABS R0, R2 ;  /* 0x0000000200007213 */ /* 0x000fc60000000000 */
[----:B------:R-:W-:-:S06]  /*83c0*/  IMAD.HI.U32 R9, R9, R4, R8 ;  /* 0x0000000409097227 */ /* 0x000fcc00078e0008 */
[----:B------:R-:W-:-:S04]  /*83d0*/  IMAD.HI.U32 R4, R9, R0, RZ ;  /* 0x0000000009047227 */ /* 0x000fc800078e00ff */
[----:B------:R-:W-:-:S04]  /*83e0*/  IMAD.MOV R7, RZ, RZ, -R4 ;  /* 0x000000ffff077224 */ /* 0x000fc800078e0a04 */
[----:B------:R-:W-:Y:S01]  /*83f0*/  IMAD R7, R6, R7, R0 ;  /* 0x0000000706077224 */ /* 0x000fe200078e0200 */
[----:B------:R-:W-:-:S04]  /*8400*/  LOP3.LUT R0, R2, R5, RZ, 0x3c, !PT ;  /* 0x0000000502007212 */ /* 0x000fc800078e3cff */
[----:B------:R-:W-:Y:S02]  /*8410*/  ISETP.GT.U32.AND P1, PT, R6, R7, PT ;  /* 0x000000070600720c */ /* 0x000fe40003f24070 */
[----:B------:R-:W-:-:S11]  /*8420*/  ISETP.GE.AND P0, PT, R0, RZ, PT ;  /* 0x000000ff0000720c */ /* 0x000fd60003f06270 */
[-C--:B------:R-:W-:Y:S01]  /*8430*/  @!P1 IADD3 R7, PT, PT, R7, -R6.reuse, RZ ;  /* 0x8000000607079210 */ /* 0x080fe20007ffe0ff */
[----:B------:R-:W-:Y:S01]  /*8440*/  @!P1 VIADD R4, R4, 0x1 ;  /* 0x0000000104049836 */ /* 0x000fe20000000000 */
[----:B------:R-:W-:Y:S02]  /*8450*/  ISETP.NE.AND P1, PT, R5, RZ, PT ;  /* 0x000000ff0500720c */ /* 0x000fe40003f25270 */
[----:B------:R-:W-:Y:S02]  /*8460*/  ISETP.GE.U32.AND P2, PT, R7, R6, PT ;  /* 0x000000060700720c */ /* 0x000fe40003f46070 */
[----:B------:R-:W1:Y:S11]  /*8470*/  LDC.64 R6, c[0x0][0x880] ;  /* 0x00022000ff067b82 */ /* 0x000e760000000a00 */
[----:B------:R-:W-:-:S05]  /*8480*/  @P2 IADD3 R4, PT, PT, R4, 0x1, RZ ;  /* 0x0000000104042810 */ /* 0x000fca0007ffe0ff */
[----:B------:R-:W-:Y:S01]  /*8490*/  @!P0 IMAD.MOV R4, RZ, RZ, -R4 ;  /* 0x000000ffff048224 */ /* 0x000fe200078e0a04 */
[----:B------:R-:W-:-:S04]  /*84a0*/  @!P1 LOP3.LUT R4, RZ, R5, RZ, 0x33, !PT ;  /* 0x00000005ff049212 */ /* 0x000fc800078e33ff */
[C---:B------:R-:W-:Y:S01]  /*84b0*/  IADD3 R0, PT, PT, -R4.reuse, RZ, RZ ;  /* 0x000000ff04007210 */ /* 0x040fe20007ffe1ff */
[----:B---3--:R-:W-:-:S04]  /*84c0*/  IMAD R3, R4, UR5, R3 ;  /* 0x0000000504037c24 */ /* 0x008fc8000f8e0203 */
[----:B------:R-:W-:-:S04]  /*84d0*/  IMAD R0, R5, R0, R2 ;  /* 0x0000000005007224 */ /* 0x000fc800078e0202 */
[----:B------:R-:W-:Y:S01]  /*84e0*/  IMAD R3, R0, UR4, R3 ;  /* 0x0000000400037c24 */ /* 0x000fe2000f8e0203 */
[----:B------:R-:W-:-:S03]  /*84f0*/  MOV R0, 0xff800000 ;  /* 0xff80000000007802 */ /* 0x000fc60000000f00 */
[----:B-1----:R-:W-:-:S05]  /*8500*/  IMAD.WIDE R6, R3, 0x4, R6 ;  /* 0x0000000403067825 */ /* 0x002fca00078e0206 */
[----:B------:R2:W-:Y:S02]  /*8510*/  STG.E desc[UR44][R6.64], R0 ;  /* 0x0000000006007986 */ /* 0x0005e4000c10192c */
.L_x_159:
[----:B------:R-:W-:Y:S05]  /*8520*/  BSYNC.RECONVERGENT B0 ;  /* 0x0000000000007941 */ /* 0x000fea0003800200 */
.L_x_158:
[----:B------:R-:W-:-:S09]  /*8530*/  UISETP.NE.AND UP0, UPT, UR41, URZ, UPT ;  /* 0x000000ff2900728c */ /* 0x000fd2000bf05270 */
[----:B------:R-:W-:Y:S05]  /*8540*/  BRA.U UP0, `(.L_x_160) ;  /* 0x0000000100047547 */ /* 0x000fea000b800000 */
[----:B------:R-:W-:Y:S05]  /*8550*/  BPT.TRAP 0x1 ;  /* 0x000000040000795c */ /* 0x000fea0000300000 */
.L_x_160:
[C---:B------:R-:W-:Y:S01]  /*8560*/  IADD3 R3, P0, PT, R42.reuse, 0x24000, RZ ;  /* 0x000240002a037810 */ /* 0x040fe20007f1e0ff */
[----:B------:R-:W3:Y:S01]  /*8570*/  S2UR UR4, SR_CgaCtaId ;  /* 0x00000000000479c3 */ /* 0x000ee20000008800 */
[C---:B------:R-:W-:Y:S01]  /*8580*/  IADD3 R9, P1, PT, R42.reuse, 0x24200, RZ ;  /* 0x000242002a097810 */ /* 0x040fe20007f3e0ff */
[----:B------:R-:W-:Y:S01]  /*8590*/  UMOV UR5, 0x400 ;  /* 0x0000040000057882 */ /* 0x000fe20000000000 */
[----:B------:R-:W-:Y:S01]  /*85a0*/  STL.64 [R1+0x60], R56 ;  /* 0x0000603801007387 */ /* 0x000fe20000100a00 */
[--C-:B-1----:R-:W-:Y:S01]  /*85b0*/  IMAD.X R47, RZ, RZ, R43.reuse, P0 ;  /* 0x000000ffff2f7224 */ /* 0x102fe200000e062b */
[C---:B--2---:R-:W-:Y:S01]  /*85c0*/  IADD3 R7, P0, PT, R42.reuse, 0x24800, RZ ;  /* 0x000248002a077810 */ /* 0x044fe20007f1e0ff */
[----:B------:R-:W-:Y:S01]  /*85d0*/  IMAD.X R45, RZ, RZ, R43, P1 ;  /* 0x000000ffff2d7224 */ /* 0x000fe200008e062b */
[C---:B------:R-:W-:Y:S01]  /*85e0*/  IADD3 R5, P1, PT, R42.reuse, 0x24a00, RZ ;  /* 0x00024a002a057810 */ /* 0x040fe20007f3e0ff */
[----:B------:R-:W-:Y:S01]  /*85f0*/  STL.64 [R1+0x58], R22 ;  /* 0x0000581601007387 */ /* 0x000fe20000100a00 */
[C---:B------:R-:W-:Y:S01]  /*8600*/  SHF.R.U64 R0, R3.reuse, 0x3, R47 ;  /* 0x0000000303007819 */ /* 0x040fe2000000122f */
[--C-:B------:R-:W-:Y:S01]  /*8610*/  IMAD.X R41, RZ, RZ, R43.reuse, P0 ;  /* 0x000000ffff297224 */ /* 0x100fe200000e062b */
[----:B------:R-:W-:Y:S01]  /*8620*/  UISETP.NE.AND UP0, UPT, UR41, URZ, UPT ;  /* 0x000000ff2900728c */ /* 0x000fe2000bf05270 */
[----:B------:R-:W-:Y:S01]  /*8630*/  IMAD.X R39, RZ, RZ, R43, P1 ;  /* 0x000000ffff277224 */ /* 0x000fe200008e062b */
[----:B------:R-:W-:Y:S01]  /*8640*/  LOP3.LUT R46, R3, 0x70, R0, 0x78, !PT ;  /* 0x00000070032e7812 */ /* 0x000fe200078e7800 */
[----:B------:R-:W-:Y:S01]  /*8650*/  STL [R1+0x6c], R62 ;  /* 0x00006c3e01007387 */ /* 0x000fe20000100800 */
[----:B------:R-:W-:-:S02]  /*8660*/  IADD3 R3, P2, PT, R42, 0x25000, RZ ;  /* 0x000250002a037810 */ /* 0x000fc40007f5e0ff */
[----:B------:R-:W-:Y:S01]  /*8670*/  SHF.R.U64 R0, R9, 0x3, R45 ;  /* 0x0000000309007819 */ /* 0x000fe2000000122d */
[----:B------:R-:W-:Y:S01]  /*8680*/  STL [R1+0x68], R58 ;  /* 0x0000683a01007387 */ /* 0x000fe20000100800 */
[----:B------:R-:W-:Y:S01]  /*8690*/  SHF.R.U64 R6, R7, 0x3, R41 ;  /* 0x0000000307067819 */ /* 0x000fe20000001229 */
[----:B------:R-:W-:Y:S01]  /*86a0*/  IMAD.X R37, RZ, RZ, R43, P2 ;  /* 0x000000ffff257224 */ /* 0x000fe200010e062b */
[----:B------:R-:W-:Y:S02]  /*86b0*/  LOP3.LUT R44, R9, 0x70, R0, 0x78, !PT ;  /* 0x00000070092c7812 */ /* 0x000fe400078e7800 */
[----:B------:R-:W-:Y:S01]  /*86c0*/  IADD3 R9, P1, PT, R42, 0x25200, RZ ;  /* 0x000252002a097810 */ /* 0x000fe20007f3e0ff */
[----:B---3--:R-:W-:Y:S01]  /*86d0*/  ULEA UR4, UR4, UR5, 0x18 ;  /* 0x0000000504047291 */ /* 0x008fe2000f8ec0ff */
[----:B------:R-:W-:Y:S02]  /*86e0*/  SHF.R.U64 R0, R3, 0x3, R37 ;  /* 0x0000000303007819 */ /* 0x000fe40000001225 */
[----:B------:R-:W-:Y:S01]  /*86f0*/  SHF.R.U64 R4, R5, 0x3, R39 ;  /* 0x0000000305047819 */ /* 0x000fe20000001227 */
[----:B------:R-:W-:Y:S01]  /*8700*/  IMAD.X R35, RZ, RZ, R43, P1 ;  /* 0x000000ffff237224 */ /* 0x000fe200008e062b */
[----:B------:R-:W-:-:S02]  /*8710*/  LOP3.LUT R36, R3, 0x70, R0, 0x78, !PT ;  /* 0x0000007003247812 */ /* 0x000fc400078e7800 */
[C---:B------:R-:W-:Y:S02]  /*8720*/  IADD3 R3, P2, PT, R42.reuse, 0x26000, RZ ;  /* 0x000260002a037810 */ /* 0x040fe40007f5e0ff */
[----:B------:R-:W-:Y:S01]  /*8730*/  LOP3.LUT R40, R7, 0x70, R6, 0x78, !PT ;  /* 0x0000007007287812 */ /* 0x000fe200078e7806 */
[----:B------:R-:W-:Y:S01]  /*8740*/  SYNCS.ARRIVE.TRANS64.A1T0 RZ, [UR4+0x2c0b0], RZ ;  /* 0x02c0b0ffffff79a7 */ /* 0x000fe20008100004 */
[C---:B------:R-:W-:Y:S01]  /*8750*/  IADD3 R7, P0, PT, R42.reuse, 0x25800, RZ ;  /* 0x000258002a077810 */ /* 0x040fe20007f1e0ff */
[--C-:B------:R-:W-:Y:S01]  /*8760*/  IMAD.X R29, RZ, RZ, R43.reuse, P2 ;  /* 0x000000ffff1d7224 */ /* 0x100fe200010e062b */
[----:B------:R-:W-:Y:S01]  /*8770*/  LOP3.LUT R38, R5, 0x70, R4, 0x78, !PT ;  /* 0x0000007005267812 */ /* 0x000fe200078e7804 */
[----:B------:R-:W-:Y:S01]  /*8780*/  ST.E desc[UR44][R46.64], RZ ;  /* 0x000000ff2e007985 */ /* 0x000fe2000c10192c */
[----:B------:R-:W-:Y:S01]  /*8790*/  IADD3 R5, P1, PT, R42, 0x25a00, RZ ;  /* 0x00025a002a057810 */ /* 0x000fe20007f3e0ff */
[----:B------:R-:W-:Y:S01]  /*87a0*/  IMAD.X R33, RZ, RZ, R43, P0 ;  /* 0x000000ffff217224 */ /* 0x000fe200000e062b */
[C---:B------:R-:W-:Y:S01]  /*87b0*/  SHF.R.U64 R0, R9.reuse, 0x3, R35 ;  /* 0x0000000309007819 */ /* 0x040fe20000001223 */
[----:B------:R-:W-:Y:S02]  /*87c0*/  ST.E desc[UR44][R44.64], RZ ;  /* 0x000000ff2c007985 */ /* 0x000fe4000c10192c */
[----:B------:R-:W-:Y:S01]  /*87d0*/  IMAD.X R31, RZ, RZ, R43, P1 ;  /* 0x000000ffff1f7224 */ /* 0x000fe200008e062b */
[----:B------:R-:W-:Y:S01]  /*87e0*/  LOP3.LUT R34, R9, 0x70, R0, 0x78, !PT ;  /* 0x0000007009227812 */ /* 0x000fe200078e7800 */
[----:B------:R-:W-:Y:S01]  /*87f0*/  ST.E desc[UR44][R40.64], RZ ;  /* 0x000000ff28007985 */ /* 0x000fe2000c10192c */
[----:B------:R-:W-:-:S02]  /*8800*/  SHF.R.U64 R0, R3, 0x3, R29 ;  /* 0x0000000303007819 */ /* 0x000fc4000000121d */
[C---:B------:R-:W-:Y:S01]  /*8810*/  IADD3 R9, P1, PT, R42.reuse, 0x26200, RZ ;  /* 0x000262002a097810 */ /* 0x040fe20007f3e0ff */
[----:B------:R-:W-:Y:S01]  /*8820*/  ST.E desc[UR44][R38.64], RZ ;  /* 0x000000ff26007985 */ /* 0x000fe2000c10192c */
[----:B------:R-:W-:Y:S02]  /*8830*/  SHF.R.U64 R6, R7, 0x3, R33 ;  /* 0x0000000307067819 */ /* 0x000fe40000001221 */
[----:B------:R-:W-:Y:S01]  /*8840*/  SHF.R.U64 R4, R5, 0x3, R31 ;  /* 0x0000000305047819 */ /* 0x000fe2000000121f */
[--C-:B------:R-:W-:Y:S01]  /*8850*/  IMAD.X R27, RZ, RZ, R43.reuse, P1 ;  /* 0x000000ffff1b7224 */ /* 0x100fe200008e062b */
[----:B------:R-:W-:Y:S01]  /*8860*/  LOP3.LUT R28, R3, 0x70, R0, 0x78, !PT ;  /* 0x00000070031c7812 */ /* 0x000fe200078e7800 */
[----:B------:R-:W-:Y:S01]  /*8870*/  ST.E desc[UR44][R36.64], RZ ;  /* 0x000000ff24007985 */ /* 0x000fe2000c10192c */
[C---:B------:R-:W-:Y:S02]  /*8880*/  IADD3 R3, P2, PT, R42.reuse, 0x27000, RZ ;  /* 0x000270002a037810 */ /* 0x040fe40007f5e0ff */
[----:B------:R-:W-:Y:S01]  /*8890*/  LOP3.LUT R32, R7, 0x70, R6, 0x78, !PT ;  /* 0x0000007007207812 */ /* 0x000fe200078e7806 */
[----:B------:R1:W-:Y:S01]  /*88a0*/  ST.E desc[UR44][R34.64], RZ ;  /* 0x000000ff22007985 */ /* 0x0003e2000c10192c */
        /* <DEDUP_REMOVED lines=15> */
[----:B------:R-:W-:Y:S01]  /*89a0*/  LOP3.LUT R18, R3, 0x70, R0, 0x78, !PT ;  /* 0x0000007003127812 */ /* 0x000fe200078e7800 */
[--C-:B------:R-:W-:Y:S01]  /*89b0*/  IMAD.X R17, RZ, RZ, R43.reuse, P1 ;  /* 0x000000ffff117224 */ /* 0x100fe200008e062b */
[C---:B------:R-:W-:Y:S02]  /*89c0*/  IADD3 R3, P2, PT, R42.reuse, 0x28000, RZ ;  /* 0x000280002a037810 */ /* 0x040fe40007f5e0ff */
[----:B------:R-:W-:Y:S02]  /*89d0*/  LOP3.LUT R24, R7, 0x70, R6, 0x78, !PT ;  /* 0x0000007007187812 */ /* 0x000fe400078e7806 */
[C---:B------:R-:W-:Y:S01]  /*89e0*/  IADD3 R7, P0, PT, R42.reuse, 0x27800, RZ ;  /* 0x000278002a077810 */ /* 0x040fe20007f1e0ff */
[----:B------:R-:W-:Y:S01]  /*89f0*/  IMAD.X R11, RZ, RZ, R43, P2 ;  /* 0x000000ffff0b7224 */ /* 0x000fe200010e062b */
[----:B------:R-:W-:Y:S01]  /*8a00*/  SHF.R.U64 R0, R9, 0x3, R17 ;  /* 0x0000000309007819 */ /* 0x000fe20000001211 */
[----:B------:R-:W-:Y:S01]  /*8a10*/  ST.E desc[UR44][R24.64], RZ ;  /* 0x000000ff18007985 */ /* 0x000fe2000c10192c */
[C---:B-1----:R-:W-:Y:S01]  /*8a20*/  IADD3 R35, P4, PT, R42.reuse, 0x2b200, RZ ;  /* 0x0002b2002a237810 */ /* 0x042fe20007f9e0ff */
[----:B------:R-:W-:Y:S01]  /*8a30*/  IMAD.X R15, RZ, RZ, R43, P0 ;  /* 0x000000ffff0f7224 */ /* 0x000fe200000e062b */
[----:B------:R-:W-:-:S02]  /*8a40*/  IADD3 R8, P0, PT, R42, 0x28200, RZ ;  /* 0x000282002a087810 */ /* 0x000fc40007f1e0ff */
[----:B------:R-:W-:Y:S02]  /*8a50*/  LOP3.LUT R16, R9, 0x70, R0, 0x78, !PT ;  /* 0x0000007009107812 */ /* 0x000fe400078e7800 */
[----:B------:R-:W-:Y:S01]  /*8a60*/  SHF.R.U64 R0, R3, 0x3, R11 ;  /* 0x0000000303007819 */ /* 0x000fe2000000120b */
[----:B------:R-:W-:Y:S01]  /*8a70*/  IMAD.X R55, RZ, RZ, R43, P0 ;  /* 0x000000ffff377224 */ /* 0x000fe200000e062b */
[----:B------:R-:W-:Y:S02]  /*8a80*/  SHF.R.U64 R4, R5, 0x3, R21 ;  /* 0x0000000305047819 */ /* 0x000fe40000001215 */
[----:B------:R-:W-:Y:S02]  /*8a90*/  LOP3.LUT R10, R3, 0x70, R0, 0x78, !PT ;  /* 0x00000070030a7812 */ /* 0x000fe400078e7800 */
[----:B------:R-:W-:Y:S02]  /*8aa0*/  IADD3 R0, P3, PT, R42, 0x29000, RZ ;  /* 0x000290002a007810 */ /* 0x000fe40007f7e0ff */
[----:B------:R-:W-:-:S02]  /*8ab0*/  SHF.R.U64 R9, R8, 0x3, R55 ;  /* 0x0000000308097819 */ /* 0x000fc40000001237 */
[----:B------:R-:W-:Y:S01]  /*8ac0*/  LOP3.LUT R20, R5, 0x70, R4, 0x78, !PT ;  /* 0x0000007005147812 */ /* 0x000fe200078e7804 */
[----:B------:R-:W-:Y:S01]  /*8ad0*/  IMAD.X R49, RZ, RZ, R43, P3 ;  /* 0x000000ffff317224 */ /* 0x000fe200018e062b */
[----:B------:R-:W-:Y:S02]  /*8ae0*/  LOP3.LUT R54, R8, 0x70, R9, 0x78, !PT ;  /* 0x0000007008367812 */ /* 0x000fe400078e7809 */
[----:B------:R-:W-:Y:S01]  /*8af0*/  IADD3 R8, P0, PT, R42, 0x29200, RZ ;  /* 0x000292002a087810 */ /* 0x000fe20007f1e0ff */
[----:B------:R-:W-:Y:S01]  /*8b00*/  ST.E desc[UR44][R20.64], RZ ;  /* 0x000000ff14007985 */ /* 0x000fe2000c10192c */
[----:B------:R-:W-:Y:S02]  /*8b10*/  SHF.R.U64 R3, R0, 0x3, R49 ;  /* 0x0000000300037819 */ /* 0x000fe40000001231 */
[----:B------:R-:W-:Y:S01]  /*8b20*/  IADD3 R5, P1, PT, R42, 0x27a00, RZ ;  /* 0x00027a002a057810 */ /* 0x000fe20007f3e0ff */
[----:B------:R-:W-:Y:S01]  /*8b30*/  IMAD.X R69, RZ, RZ, R43, P0 ;  /* 0x000000ffff457224 */ /* 0x000fe200000e062b */
[----:B------:R-:W-:Y:S01]  /*8b40*/  LOP3.LUT R48, R0, 0x70, R3, 0x78, !PT ;  /* 0x0000007000307812 */ /* 0x000fe200078e7803 */
[----:B------:R-:W-:Y:S01]  /*8b50*/  ST.E desc[UR44][R18.64], RZ ;  /* 0x000000ff12007985 */ /* 0x000fe2000c10192c */
[C---:B------:R-:W-:Y:S01]  /*8b60*/  IADD3 R40, P0, PT, R42.reuse, 0x2a200, RZ ;  /* 0x0002a2002a287810 */ /* 0x040fe20007f1e0ff */
[----:B------:R-:W-:Y:S01]  /*8b70*/  IMAD.X R13, RZ, RZ, R43, P1 ;  /* 0x000000ffff0d7224 */ /* 0x000fe200008e062b */
[C---:B------:R-:W-:Y:S01]  /*8b80*/  IADD3 R0, P3, PT, R42.reuse, 0x2a000, RZ ;  /* 0x0002a0002a007810 */ /* 0x040fe20007f7e0ff */
[----:B------:R-:W-:Y:S01]  /*8b90*/  ST.E desc[UR44][R16.64], RZ ;  /* 0x000000ff10007985 */ /* 0x000fe2000c10192c */
[----:B------:R-:W-:Y:S01]  /*8ba0*/  SHF.R.U64 R6, R7, 0x3, R15 ;  /* 0x0000000307067819 */ /* 0x000fe2000000120f */
[--C-:B------:R-:W-:Y:S01]  /*8bb0*/  IMAD.X R41, RZ, RZ, R43.reuse, P0 ;  /* 0x000000ffff297224 */ /* 0x100fe200000e062b */
[C---:B------:R-:W-:Y:S01]  /*8bc0*/  IADD3 R34, P0, PT, R42.reuse, 0x2b800, RZ ;  /* 0x0002b8002a227810 */ /* 0x040fe20007f1e0ff */
[----:B------:R-:W-:Y:S01]  /*8bd0*/  IMAD.X R61, RZ, RZ, R43, P3 ;  /* 0x000000ffff3d7224 */ /* 0x000fe200018e062b */
[----:B------:R-:W-:Y:S01]  /*8be0*/  IADD3 R36, P3, PT, R42, 0x2b000, RZ ;  /* 0x0002b0002a247810 */ /* 0x000fe20007f7e0ff */
[----:B------:R1:W-:Y:S01]  /*8bf0*/  STL [R1+0xa0], R40 ;  /* 0x0000a02801007387 */ /* 0x0003e20000100800 */
[----:B------:R-:W-:-:S02]  /*8c00*/  SHF.R.U64 R4, R5, 0x3, R13 ;  /* 0x0000000305047819 */ /* 0x000fc4000000120d */
[----:B------:R-:W-:Y:S01]  /*8c10*/  SHF.R.U64 R3, R0, 0x3, R61 ;  /* 0x0000000300037819 */ /* 0x000fe2000000123d */
[----:B------:R2:W-:Y:S01]  /*8c20*/  STL.64 [R1+0x80], R34 ;  /* 0x0000802201007387 */ /* 0x0005e20000100a00 */
[----:B------:R-:W-:Y:S02]  /*8c30*/  LOP3.LUT R12, R5, 0x70, R4, 0x78, !PT ;  /* 0x00000070050c7812 */ /* 0x000fe400078e7804 */
[----:B------:R-:W-:Y:S01]  /*8c40*/  LOP3.LUT R14, R7, 0x70, R6, 0x78, !PT ;  /* 0x00000070070e7812 */ /* 0x000fe200078e7806 */
[----:B------:R-:W-:Y:S01]  /*8c50*/  STL [R1+0x54], R41 ;  /* 0x0000542901007387 */ /* 0x000fe20000100800 */
[----:B------:R-:W-:Y:S02]  /*8c60*/  IADD3 R4, P2, PT, R42, 0x28a00, RZ ;  /* 0x00028a002a047810 */ /* 0x000fe40007f5e0ff */
[----:B------:R-:W-:Y:S01]  /*8c70*/  LOP3.LUT R60, R0, 0x70, R3, 0x78, !PT ;  /* 0x00000070003c7812 */ /* 0x000fe200078e7803 */
[----:B------:R-:W-:Y:S01]  /*8c80*/  ST.E desc[UR44][R14.64], RZ ;  /* 0x000000ff0e007985 */ /* 0x000fe2000c10192c */
[----:B------:R-:W-:Y:S01]  /*8c90*/  IADD3 R6, P1, PT, R42, 0x28800, RZ ;  /* 0x000288002a067810 */ /* 0x000fe20007f3e0ff */
[----:B------:R-:W-:Y:S01]  /*8ca0*/  IMAD.X R51, RZ, RZ, R43, P2 ;  /* 0x000000ffff337224 */ /* 0x000fe200010e062b */
[----:B------:R-:W-:-:S02]  /*8cb0*/  MOV R39, 0x400 ;  /* 0x0000040000277802 */ /* 0x000fc40000000f00 */
[----:B------:R-:W-:Y:S01]  /*8cc0*/  SHF.R.U64 R9, R8, 0x3, R69 ;  /* 0x0000000308097819 */ /* 0x000fe20000001245 */
[----:B-1----:R-:W3:Y:S01]  /*8cd0*/  LDL.LU R40, [R1+0xa0] ;  /* 0x0000a00001287983 */ /* 0x002ee20000300800 */
[----:B------:R-:W-:Y:S01]  /*8ce0*/  IMAD.X R53, RZ, RZ, R43, P1 ;  /* 0x000000ffff357224 */ /* 0x000fe200008e062b */
[----:B------:R-:W-:Y:S01]  /*8cf0*/  SHF.R.U64 R5, R4, 0x3, R51 ;  /* 0x0000000304057819 */ /* 0x000fe20000001233 */
[----:B--2---:R-:W-:Y:S01]  /*8d00*/  IMAD.X R35, RZ, RZ, R43, P3 ;  /* 0x000000ffff237224 */ /* 0x004fe200018e062b */
[----:B------:R-:W1:Y:S02]  /*8d10*/  S2R R0, SR_CgaCtaId ;  /* 0x0000000000007919 */ /* 0x000e640000008800 */
[----:B------:R-:W-:Y:S02]  /*8d20*/  SHF.R.U64 R7, R6, 0x3, R53 ;  /* 0x0000000306077819 */ /* 0x000fe40000001235 */
[----:B------:R-:W-:Y:S01]  /*8d30*/  LOP3.LUT R50, R4, 0x70, R5, 0x78, !PT ;  /* 0x0000007004327812 */ /* 0x000fe200078e7805 */
[----:B------:R2:W-:Y:S01]  /*8d40*/  STL.64 [R1+0x98], R34 ;  /* 0x0000982201007387 */ /* 0x0005e20000100a00 */
[----:B------:R-:W-:-:S02]  /*8d50*/  LOP3.LUT R52, R6, 0x70, R7, 0x78, !PT ;  /* 0x0000007006347812 */ /* 0x000fc400078e7807 */
[C---:B------:R-:W-:Y:S01]  /*8d60*/  IADD3 R4, P2, PT, R42.reuse, 0x29a00, RZ ;  /* 0x00029a002a047810 */ /* 0x040fe20007f5e0ff */
[----:B------:R-:W-:Y:S01]  /*8d70*/  ST.E desc[UR44][R12.64], RZ ;  /* 0x000000ff0c007985 */ /* 0x000fe2000c10192c */
[----:B------:R-:W-:Y:S02]  /*8d80*/  IADD3 R6, P1, PT, R42, 0x29800, RZ ;  /* 0x000298002a067810 */ /* 0x000fe40007f3e0ff */
[----:B------:R-:W-:Y:S01]  /*8d90*/  LOP3.LUT R68, R8, 0x70, R9, 0x78, !PT ;  /* 0x0000007008447812 */ /* 0x000fe200078e7809 */
[--C-:B------:R-:W-:Y:S01]  /*8da0*/  IMAD.X R65, RZ, RZ, R43.reuse, P2 ;  /* 0x000000ffff417224 */ /* 0x100fe200010e062b */
[C---:B------:R-:W-:Y:S01]  /*8db0*/  IADD3 R37, P2, PT, R42.reuse, 0x2aa00, RZ ;  /* 0x0002aa002a257810 */ /* 0x040fe20007f5e0ff */
[--C-:B------:R-:W-:Y:S01]  /*8dc0*/  IMAD.X R67, RZ, RZ, R43.reuse, P1 ;  /* 0x000000ffff437224 */ /* 0x100fe200008e062b */
[C---:B------:R-:W-:Y:S01]  /*8dd0*/  IADD3 R38, P1, PT, R42.reuse, 0x2a800, RZ ;  /* 0x0002a8002a267810 */ /* 0x040fe20007f3e0ff */
[----:B------:R4:W-:Y:S01]  /*8de0*/  ST.E desc[UR44][R10.64], RZ ;  /* 0x000000ff0a007985 */ /* 0x0009e2000c10192c */
[----:B------:R-:W-:Y:S01]  /*8df0*/  IMAD.X R9, RZ, RZ, R43, P4 ;  /* 0x000000ffff097224 */ /* 0x000fe200020e062b */
[----:B------:R-:W-:-:S02]  /*8e00*/  IADD3 R31, P3, PT, R42, 0x24600, RZ ;  /* 0x000246002a1f7810 */ /* 0x000fc40007f7e0ff */
[----:B------:R4:W-:Y:S01]  /*8e10*/  STL.64 [R1+0x90], R36 ;  /* 0x0000902401007387 */ /* 0x0009e20000100a00 */
[----:B------:R-:W-:Y:S02]  /*8e20*/  IADD3 R30, P4, PT, R42, 0x24c00, RZ ;  /* 0x00024c002a1e7810 */ /* 0x000fe40007f9e0ff */
[----:B------:R-:W-:Y:S01]  /*8e30*/  SHF.R.U64 R7, R6, 0x3, R67 ;  /* 0x0000000306077819 */ /* 0x000fe20000001243 */
[----:B------:R-:W-:Y:S01]  /*8e40*/  STL [R1+0x34], R9 ;  /* 0x0000340901007387 */ /* 0x000fe20000100800 */
[----:B------:R-:W-:Y:S02]  /*8e50*/  SHF.R.U64 R5, R4, 0x3, R65 ;  /* 0x0000000304057819 */ /* 0x000fe40000001241 */
[----:B------:R-:W-:Y:S01]  /*8e60*/  LOP3.LUT R66, R6, 0x70, R7, 0x78, !PT ;  /* 0x0000007006427812 */ /* 0x000fe200078e7807 */
[----:B------:R4:W-:Y:S01]  /*8e70*/  STL.64 [R1+0x78], R30 ;  /* 0x0000781e01007387 */ /* 0x0009e20000100a00 */
[----:B------:R-:W-:-:S03]  /*8e80*/  LOP3.LUT R64, R4, 0x70, R5, 0x78, !PT ;  /* 0x0000007004407812 */ /* 0x000fc600078e7805 */
[----:B--2---:R2:W2:Y:S01]  /*8e90*/  LDL.64 R34, [R1+0x50] ;  /* 0x0000500001227983 */ /* 0x0044a20000100a00 */
[----:B-1----:R-:W-:-:S03]  /*8ea0*/  LEA R0, R0, R39, 0x18 ;  /* 0x0000002700007211 */ /* 0x002fc600078ec0ff */
[----:B------:R-:W-:Y:S01]  /*8eb0*/  ST.E desc[UR44][R54.64], RZ ;  /* 0x000000ff36007985 */ /* 0x000fe2000c10192c */
[--C-:B----4-:R-:W-:Y:S01]  /*8ec0*/  IMAD.X R11, RZ, RZ, R43.reuse, P2 ;  /* 0x000000ffff0b7224 */ /* 0x110fe200010e062b */
[C---:B------:R-:W-:Y:S01]  /*8ed0*/  IADD3 R32, P2, PT, R42.reuse, 0x24400, RZ ;  /* 0x000244002a207810 */ /* 0x040fe20007f5e0ff */
[--C-:B------:R-:W-:Y:S01]  /*8ee0*/  IMAD.X R37, RZ, RZ, R43.reuse, P1 ;  /* 0x000000ffff257224 */ /* 0x100fe200008e062b */
[----:B------:R-:W-:Y:S02]  /*8ef0*/  IADD3 R33, P1, PT, R42, 0x2ba00, RZ ;  /* 0x0002ba002a217810 */ /* 0x000fe40007f3e0ff */
[----:B------:R-:W-:Y:S01]  /*8f00*/  STL [R1+0x44], R11 ;  /* 0x0000440b01007387 */ /* 0x000fe20000100800 */
[----:B------:R-:W-:Y:S01]  /*8f10*/  IMAD.X R5, RZ, RZ, R43, P2 ;  /* 0x000000ffff057224 */ /* 0x000fe200010e062b */
[----:B------:R-:W-:Y:S02]  /*8f20*/  SHF.R.U64 R39, R38, 0x3, R37 ;  /* 0x0000000326277819 */ /* 0x000fe40000001225 */
[----:B------:R1:W-:Y:S01]  /*8f30*/  STL.64 [R1+0x70], R32 ;  /* 0x0000702001007387 */ /* 0x0003e20000100a00 */
[----:B------:R-:W-:Y:S01]  /*8f40*/  IMAD.X R7, RZ, RZ, R43, P1 ;  /* 0x000000ffff077224 */ /* 0x000fe200008e062b */
[----:B------:R-:W-:-:S02]  /*8f50*/  IADD3 R28, P1, PT, R42, 0x25400, RZ ;  /* 0x000254002a1c7810 */ /* 0x000fc40007f3e0ff */
[----:B------:R-:W-:Y:S01]  /*8f60*/  LOP3.LUT R36, R38, 0x70, R39, 0x78, !PT ;  /* 0x0000007026247812 */ /* 0x000fe200078e7827 */
[----:B------:R4:W4:Y:S04]  /*8f70*/  LDL.64 R30, [R1+0x30] ;  /* 0x00003000011e7983 */ /* 0x0009280000100a00 */
[----:B------:R-:W4:Y:S04]  /*8f80*/  LDL.64 R38, [R1+0x40] ;  /* 0x0000400001267983 */ /* 0x000f280000100a00 */
[----:B------:R3:W-:Y:S04]  /*8f90*/  STL.64 [R1+0x48], R36 ;  /* 0x0000482401007387 */ /* 0x0007e80000100a00 */
[----:B------:R-:W-:Y:S01]  /*8fa0*/  STL [R1+0x24], R7 ;  /* 0x0000240701007387 */ /* 0x000fe20000100800 */
[----:B------:R-:W-:-:S02]  /*8fb0*/  IMAD.X R63, RZ, RZ, R43, P3 ;  /* 0x000000ffff3f7224 */ /* 0x000fc400018e062b */
[--C-:B------:R-:W-:Y:S01]  /*8fc0*/  IMAD.X R59, RZ, RZ, R43.reuse, P4 ;  /* 0x000000ffff3b7224 */ /* 0x100fe200020e062b */
[----:B------:R-:W-:Y:S01]  /*8fd0*/  ST.E desc[UR44][R52.64], RZ ;  /* 0x000000ff34007985 */ /* 0x000fe2000c10192c */
[----:B-1----:R-:W-:Y:S02]  /*8fe0*/  IMAD.X R33, RZ, RZ, R43, P0 ;  /* 0x000000ffff217224 */ /* 0x002fe400000e062b */
[----:B--2---:R-:W-:-:S03]  /*8ff0*/  IMAD.MOV.U32 R35, RZ, RZ, R41 ;  /* 0x000000ffff237224 */ /* 0x004fc600078e0029 */
[----:B------:R1:W-:Y:S01]  /*9000*/  STL.64 [R1+0x88], R32 ;  /* 0x0000882001007387 */ /* 0x0003e20000100a00 */
[----:B------:R-:W-:Y:S02]  /*9010*/  IADD3 R29, P0, PT, R42, 0x24e00, RZ ;  /* 0x00024e002a1d7810 */ /* 0x000fe40007f1e0ff */
[C---:B---3--:R-:W-:Y:S01]  /*9020*/  SHF.R.U64 R41, R40.reuse, 0x3, R35 ;  /* 0x0000000328297819 */ /* 0x048fe20000001223 */
[----:B------:R-:W2:Y:S03]  /*9030*/  LDL.LU.64 R36, [R1+0x90] ;  /* 0x0000900001247983 */ /* 0x000ea60000300a00 */
[----:B------:R-:W-:Y:S01]  /*9040*/  LOP3.LUT R34, R40, 0x70, R41, 0x78, !PT ;  /* 0x0000007028227812 */ /* 0x000fe200078e7829 */
[----:B------:R-:W-:Y:S04]  /*9050*/  STL [R1+0x1c], R5 ;  /* 0x00001c0501007387 */ /* 0x000fe80000100800 */
[----:B------:R3:W-:Y:S04]  /*9060*/  STL [R1+0x50], R34 ;  /* 0x0000502201007387 */ /* 0x0007e80000100800 */
[----:B------:R-:W2:Y:S01]  /*9070*/  LDL.LU.64 R40, [R1+0x18] ;  /* 0x0000180001287983 */ /* 0x000ea20000300a00 */
[C---:B------:R-:W-:Y:S01]  /*9080*/  IADD3 R27, P2, PT, R42.reuse, 0x25600, RZ ;  /* 0x000256002a1b7810 */ /* 0x040fe20007f5e0ff */
[--C-:B------:R-:W-:Y:S01]  /*9090*/  IMAD.X R23, RZ, RZ, R43.reuse, P1 ;  /* 0x000000ffff177224 */ /* 0x100fe200008e062b */
[----:B------:R-:W-:Y:S01]  /*90a0*/  IADD3 R26, P3, PT, R42, 0x25c00, RZ ;  /* 0x00025c002a1a7810 */ /* 0x000fe20007f7e0ff */
[----:B------:R-:W-:Y:S04]  /*90b0*/  ST.E desc[UR44][R50.64], RZ ;  /* 0x000000ff32007985 */ /* 0x000fe8000c10192c */
[----:B-1----:R1:W4:Y:S04]  /*90c0*/  LDL.64 R32, [R1+0x40] ;  /* 0x0000400001207983 */ /* 0x0023280000100a00 */
[----:B---3--:R-:W3:Y:S01]  /*90d0*/  LDL.LU.64 R34, [R1+0x98] ;  /* 0x0000980001227983 */ /* 0x008ee20000300a00 */
[----:B------:R-:W-:-:S02]  /*90e0*/  IMAD.X R57, RZ, RZ, R43, P0 ;  /* 0x000000ffff397224 */ /* 0x000fc400000e062b */
[--C-:B------:R-:W-:Y:S01]  /*90f0*/  IMAD.X R93, RZ, RZ, R43.reuse, P2 ;  /* 0x000000ffff5d7224 */ /* 0x100fe200010e062b */
[----:B------:R-:W-:Y:S01]  /*9100*/  ST.E desc[UR44][R48.64], RZ ;  /* 0x000000ff30007985 */ /* 0x000fe2000c10192c */
[----:B------:R-:W-:-:S03]  /*9110*/  IMAD.X R91, RZ, RZ, R43, P3 ;  /* 0x000000ffff5b7224 */ /* 0x000fc600018e062b */
[----:B------:R-:W-:Y:S04]  /*9120*/  ST.E desc[UR44][R68.64], RZ ;  /* 0x000000ff44007985 */ /* 0x000fe8000c10192c */
[----:B------:R-:W-:Y:S04]  /*9130*/  ST.E desc[UR44][R66.64], RZ ;  /* 0x000000ff42007985 */ /* 0x000fe8000c10192c */
[----:B------:R-:W-:Y:S04]  /*9140*/  ST.E desc[UR44][R64.64], RZ ;  /* 0x000000ff40007985 */ /* 0x000fe8000c10192c */
[----:B------:R-:W-:Y:S01]  /*9150*/  ST.E desc[UR44][R60.64], RZ ;  /* 0x000000ff3c007985 */ /* 0x000fe2000c10192c */
[----:B----4-:R-:W-:-:S05]  /*9160*/  IMAD.MOV.U32 R33, RZ, RZ, R39 ;  /* 0x000000ffff217224 */ /* 0x010fca00078e0027 */
[C---:B--2---:R-:W-:Y:S02]  /*9170*/  SHF.R.U64 R38, R37.reuse, 0x3, R33 ;  /* 0x0000000325267819 */ /* 0x044fe40000001221 */
[C---:B---3--:R-:W-:Y:S02]  /*9180*/  SHF.R.U64 R39, R36.reuse, 0x3, R35 ;  /* 0x0000000324277819 */ /* 0x048fe40000001223 */
[----:B------:R-:W-:Y:S02]  /*9190*/  LOP3.LUT R32, R37, 0x70, R38, 0x78, !PT ;  /* 0x0000007025207812 */ /* 0x000fe400078e7826 */
[----:B------:R-:W-:Y:S02]  /*91a0*/  LOP3.LUT R34, R36, 0x70, R39, 0x78, !PT ;  /* 0x0000007024227812 */ /* 0x000fe400078e7827 */
[----:B------:R-:W2:Y:S04]  /*91b0*/  LDL.64 R36, [R1+0x30] ;  /* 0x0000300001247983 */ /* 0x000ea80000100a00 */
[----:B------:R3:W-:Y:S04]  /*91c0*/  STL [R1+0x40], R32 ;  /* 0x0000402001007387 */ /* 0x0007e80000100800 */
[----:B------:R4:W-:Y:S04]  /*91d0*/  STL.64 [R1+0x38], R34 ;  /* 0x0000382201007387 */ /* 0x0009e80000100a00 */
[----:B------:R-:W2:Y:S04]  /*91e0*/  LDL.LU.64 R38, [R1+0x20] ;  /* 0x0000200001267983 */ /* 0x000ea80000300a00 */
[----:B---3--:R-:W3:Y:S04]  /*91f0*/  LDL.LU.64 R32, [R1+0x88] ;  /* 0x0000880001207983 */ /* 0x008ee80000300a00 */
[----:B----4-:R-:W3:Y:S01]  /*9200*/  LDL.LU.64 R34, [R1+0x80] ;  /* 0x0000800001227983 */ /* 0x010ee20000300a00 */
[----:B--2---:R-:W-:Y:S01]  /*9210*/  IMAD.MOV.U32 R31, RZ, RZ, R37 ;  /* 0x000000ffff1f7224 */ /* 0x004fe200078e0025 */
[----:B---3--:R-:W-:-:S04]  /*9220*/  SHF.R.U64 R37, R34, 0x3, R33 ;  /* 0x0000000322257819 */ /* 0x008fc80000001221 */
[C---:B------:R-:W-:Y:S02]  /*9230*/  SHF.R.U64 R36, R35.reuse, 0x3, R31 ;  /* 0x0000000323247819 */ /* 0x040fe4000000121f */
[----:B------:R-:W-:Y:S02]  /*9240*/  LOP3.LUT R32, R34, 0x70, R37, 0x78, !PT ;  /* 0x0000007022207812 */ /* 0x000fe400078e7825 */
[----:B------:R-:W-:Y:S02]  /*9250*/  LOP3.LUT R30, R35, 0x70, R36, 0x78, !PT ;  /* 0x00000070231e7812 */ /* 0x000fe400078e7824 */
[----:B------:R-:W2:Y:S04]  /*9260*/  LDL.LU.64 R36, [R1+0x50] ;  /* 0x0000500001247983 */ /* 0x000ea80000300a00 */
[----:B------:R3:W-:Y:S04]  /*9270*/  STL.64 [R1+0x28], R32 ;  /* 0x0000282001007387 */ /* 0x0007e80000100a00 */
[----:B------:R4:W-:Y:S04]  /*9280*/  STL [R1+0x30], R30 ;  /* 0x0000301e01007387 */ /* 0x0009e80000100800 */
[----:B---3--:R-:W3:Y:S04]  /*9290*/  LDL.LU.64 R32, [R1+0x70] ;  /* 0x0000700001207983 */ /* 0x008ee80000300a00 */
[----:B----4-:R-:W4:Y:S04]  /*92a0*/  LDL.LU.64 R30, [R1+0x78] ;  /* 0x00007800011e7983 */ /* 0x010f280000300a00 */
[----:B--2---:R2:W-:Y:S04]  /*92b0*/  ST.E desc[UR44][R36.64], RZ ;  /* 0x000000ff24007985 */ /* 0x0045e8000c10192c */
[----:B--2---:R-:W2:Y:S01]  /*92c0*/  LDL.LU.64 R36, [R1+0x28] ;  /* 0x0000280001247983 */ /* 0x004ea20000300a00 */
[----:B---3--:R-:W-:-:S02]  /*92d0*/  SHF.R.U64 R34, R33, 0x3, R39 ;  /* 0x0000000321227819 */ /* 0x008fc40000001227 */
[C---:B------:R-:W-:Y:S02]  /*92e0*/  SHF.R.U64 R35, R32.reuse, 0x3, R41 ;  /* 0x0000000320237819 */ /* 0x040fe40000001229 */
[----:B------:R-:W-:Y:S02]  /*92f0*/  LOP3.LUT R38, R33, 0x70, R34, 0x78, !PT ;  /* 0x0000007021267812 */ /* 0x000fe400078e7822 */
[----:B------:R-:W-:Y:S02]  /*9300*/  LOP3.LUT R40, R32, 0x70, R35, 0x78, !PT ;  /* 0x0000007020287812 */ /* 0x000fe400078e7823 */
[C---:B----4-:R-:W-:Y:S01]  /*9310*/  SHF.R.U64 R32, R31.reuse, 0x3, R63 ;  /* 0x000000031f207819 */ /* 0x050fe2000000123f */
[----:B------:R-:W3:Y:S01]  /*9320*/  LDL.LU.64 R34, [R1+0x30] ;  /* 0x0000300001227983 */ /* 0x000ee20000300a00 */
[----:B------:R-:W-:Y:S02]  /*9330*/  SHF.R.U64 R33, R30, 0x3, R59 ;  /* 0x000000031e217819 */ /* 0x000fe4000000123b */
[----:B------:R-:W-:-:S02]  /*9340*/  LOP3.LUT R62, R31, 0x70, R32, 0x78, !PT ;  /* 0x000000701f3e7812 */ /* 0x000fc400078e7820 */
[----:B------:R-:W-:Y:S02]  /*9350*/  LOP3.LUT R58, R30, 0x70, R33, 0x78, !PT ;  /* 0x000000701e3a7812 */ /* 0x000fe400078e7821 */
[C---:B------:R-:W-:Y:S01]  /*9360*/  SHF.R.U64 R30, R29.reuse, 0x3, R57 ;  /* 0x000000031d1e7819 */ /* 0x040fe20000001239 */
[----:B------:R-:W4:Y:S01]  /*9370*/  LDL.LU.64 R32, [R1+0x38] ;  /* 0x0000380001207983 */ /* 0x000f220000300a00 */
[C---:B------:R-:W-:Y:S02]  /*9380*/  SHF.R.U64 R31, R28.reuse, 0x3, R23 ;  /* 0x000000031c1f7819 */ /* 0x040fe40000001217 */
[----:B------:R-:W-:Y:S02]  /*9390*/  LOP3.LUT R56, R29, 0x70, R30, 0x78, !PT ;  /* 0x000000701d387812 */ /* 0x000fe400078e781e */
[----:B------:R-:W-:Y:S02]  /*93a0*/  LOP3.LUT R22, R28, 0x70, R31, 0x78, !PT ;  /* 0x000000701c167812 */ /* 0x000fe400078e781f */
[----:B------:R-:W-:Y:S01]  /*93b0*/  SHF.R.U64 R28, R27, 0x3, R93 ;  /* 0x000000031b1c7819 */ /* 0x000fe2000000125d */
[----:B------:R-:W2:Y:S01]  /*93c0*/  LDL.LU.64 R30, [R1+0x40] ;  /* 0x00004000011e7983 */ /* 0x000ea20000300a00 */
[----:B------:R-:W-:-:S02]  /*93d0*/  SHF.R.U64 R29, R26, 0x3, R91 ;  /* 0x000000031a1d7819 */ /* 0x000fc4000000125b */
[----:B------:R-:W-:Y:S02]  /*93e0*/  LOP3.LUT R92, R27, 0x70, R28, 0x78, !PT ;  /* 0x000000701b5c7812 */ /* 0x000fe400078e781c */
[----:B------:R-:W-:Y:S02]  /*93f0*/  LOP3.LUT R90, R26, 0x70, R29, 0x78, !PT ;  /* 0x000000701a5a7812 */ /* 0x000fe400078e781d */
[----:B------:R-:W3:Y:S01]  /*9400*/  LDL.LU.64 R28, [R1+0x48] ;  /* 0x00004800011c7983 */ /* 0x000ee20000300a00 */
[C---:B------:R-:W-:Y:S02]  /*9410*/  IADD3 R25, P4, PT, R42.reuse, 0x25e00, RZ ;  /* 0x00025e002a197810 */ /* 0x040fe40007f9e0ff */
[C---:B------:R-:W-:Y:S02]  /*9420*/  IADD3 R24, P0, PT, R42.reuse, 0x26400, RZ ;  /* 0x000264002a187810 */ /* 0x040fe40007f1e0ff */
[C---:B------:R-:W-:Y:S01]  /*9430*/  IADD3 R21, P1, PT, R42.reuse, 0x26600, RZ ;  /* 0x000266002a157810 */ /* 0x040fe20007f3e0ff */
[--C-:B------:R-:W-:Y:S01]  /*9440*/  IMAD.X R89, RZ, RZ, R43.reuse, P4 ;  /* 0x000000ffff597224 */ /* 0x100fe200020e062b */
[C---:B------:R-:W-:Y:S01]  /*9450*/  IADD3 R20, P2, PT, R42.reuse, 0x26c00, RZ ;  /* 0x00026c002a147810 */ /* 0x040fe20007f5e0ff */
[--C-:B------:R-:W-:Y:S01]  /*9460*/  IMAD.X R87, RZ, RZ, R43.reuse, P0 ;  /* 0x000000ffff577224 */ /* 0x100fe200000e062b */
[C---:B------:R-:W-:Y:S01]  /*9470*/  IADD3 R19, P3, PT, R42.reuse, 0x26e00, RZ ;  /* 0x00026e002a137810 */ /* 0x040fe20007f7e0ff */
[--C-:B------:R-:W-:Y:S01]  /*9480*/  IMAD.X R85, RZ, RZ, R43.reuse, P1 ;  /* 0x000000ffff557224 */ /* 0x100fe200008e062b */
[----:B------:R-:W-:Y:S01]  /*9490*/  IADD3 R18, P4, PT, R42, 0x27400, RZ ;  /* 0x000274002a127810 */ /* 0x000fe20007f9e0ff */
[----:B------:R-:W-:Y:S01]  /*94a0*/  IMAD.X R83, RZ, RZ, R43, P2 ;  /* 0x000000ffff537224 */ /* 0x000fe200010e062b */
[----:B------:R-:W-:-:S02]  /*94b0*/  SHF.R.U64 R26, R25, 0x3, R89 ;  /* 0x00000003191a7819 */ /* 0x000fc40000001259 */
[C---:B------:R-:W-:Y:S01]  /*94c0*/  SHF.R.U64 R27, R24.reuse, 0x3, R87 ;  /* 0x00000003181b7819 */ /* 0x040fe20000001257 */
[--C-:B------:R-:W-:Y:S01]  /*94d0*/  IMAD.X R81, RZ, RZ, R43.reuse, P3 ;  /* 0x000000ffff517224 */ /* 0x100fe200018e062b */
[----:B------:R-:W-:Y:S01]  /*94e0*/  LOP3.LUT R88, R25, 0x70, R26, 0x78, !PT ;  /* 0x0000007019587812 */ /* 0x000fe200078e781a */
[----:B------:R-:W-:Y:S01]  /*94f0*/  IMAD.X R79, RZ, RZ, R43, P4 ;  /* 0x000000ffff4f7224 */ /* 0x000fe200020e062b */
[----:B------:R-:W-:Y:S02]  /*9500*/  LOP3.LUT R86, R24, 0x70, R27, 0x78, !PT ;  /* 0x0000007018567812 */ /* 0x000fe400078e781b */
[C---:B------:R-:W-:Y:S02]  /*9510*/  IADD3 R17, P0, PT, R42.reuse, 0x27600, RZ ;  /* 0x000276002a117810 */ /* 0x040fe40007f1e0ff */
[----:B------:R-:W-:Y:S02]  /*9520*/  IADD3 R16, P1, PT, R42, 0x27c00, RZ ;  /* 0x00027c002a107810 */ /* 0x000fe40007f3e0ff */
        /* <DEDUP_REMOVED lines=14> */
[----:B------:R-:W-:Y:S02]  /*9610*/  IADD3 R13, P4, PT, R42, 0x28600, RZ ;  /* 0x000286002a0d7810 */ /* 0x000fe40007f9e0ff */
[C---:B------:R-:W-:Y:S02]  /*9620*/  SHF.R.U64 R18, R17.reuse, 0x3, R77 ;  /* 0x0000000311127819 */ /* 0x040fe4000000124d */
[----:B------:R-:W-:Y:S01]  /*9630*/  SHF.R.U64 R19, R16, 0x3, R75 ;  /* 0x0000000310137819 */ /* 0x000fe2000000124b */
[----:B------:R-:W-:Y:S01]  /*9640*/  IMAD.X R69, RZ, RZ, R43, P4 ;  /* 0x000000ffff457224 */ /* 0x000fe200020e062b */
[----:B------:R-:W-:-:S02]  /*9650*/  LOP3.LUT R76, R17, 0x70, R18, 0x78, !PT ;  /* 0x00000070114c7812 */ /* 0x000fc400078e7812 */
[----:B------:R-:W-:Y:S02]  /*9660*/  LOP3.LUT R74, R16, 0x70, R19, 0x78, !PT ;  /* 0x00000070104a7812 */ /* 0x000fe400078e7813 */
[C---:B------:R-:W-:Y:S02]  /*9670*/  SHF.R.U64 R16, R15.reuse, 0x3, R73 ;  /* 0x000000030f107819 */ /* 0x040fe40000001249 */
[C---:B------:R-:W-:Y:S02]  /*9680*/  SHF.R.U64 R17, R14.reuse, 0x3, R71 ;  /* 0x000000030e117819 */ /* 0x040fe40000001247 */
[----:B------:R-:W-:Y:S02]  /*9690*/  LOP3.LUT R72, R15, 0x70, R16, 0x78, !PT ;  /* 0x000000700f487812 */ /* 0x000fe400078e7810 */
[----:B------:R-:W-:Y:S02]  /*96a0*/  LOP3.LUT R70, R14, 0x70, R17, 0x78, !PT ;  /* 0x000000700e467812 */ /* 0x000fe400078e7811 */
[----:B------:R-:W-:Y:S01]  /*96b0*/  SHF.R.U64 R16, R13, 0x3, R69 ;  /* 0x000000030d107819 */ /* 0x000fe20000001245 */
[----:B------:R-:W1:Y:S01]  /*96c0*/  S2R R14, SR_TID.X ;  /* 0x00000000000e7919 */ /* 0x000e620000002100 */
[----:B------:R-:W-:-:S02]  /*96d0*/  IADD3 R12, P0, PT, R42, 0x28c00, RZ ;  /* 0x00028c002a0c7810 */ /* 0x000fc40007f1e0ff */
[----:B------:R-:W-:Y:S02]  /*96e0*/  LOP3.LUT R68, R13, 0x70, R16, 0x78, !PT ;  /* 0x000000700d447812 */ /* 0x000fe400078e7810 */
[----:B------:R-:W1:Y:S01]  /*96f0*/  S2R R13, SR_SWINHI ;  /* 0x00000000000d7919 */ /* 0x000e620000002f00 */
[C---:B------:R-:W-:Y:S01]  /*9700*/  IADD3 R9, P3, PT, R42.reuse, 0x29600, RZ ;  /* 0x000296002a097810 */ /* 0x040fe20007f7e0ff */
[--C-:B------:R-:W-:Y:S01]  /*9710*/  IMAD.X R67, RZ, RZ, R43.reuse, P0 ;  /* 0x000000ffff437224 */ /* 0x100fe200000e062b */
[C---:B------:R-:W-:Y:S02]  /*9720*/  IADD3 R11, P1, PT, R42.reuse, 0x28e00, RZ ;  /* 0x00028e002a0b7810 */ /* 0x040fe40007f3e0ff */
[C---:B------:R-:W-:Y:S01]  /*9730*/  IADD3 R10, P2, PT, R42.reuse, 0x29400, RZ ;  /* 0x000294002a0a7810 */ /* 0x040fe20007f5e0ff */
[----:B---3--:R-:W-:Y:S04]  /*9740*/  ST.E desc[UR44][R28.64], RZ ;  /* 0x000000ff1c007985 */ /* 0x008fe8000c10192c */
[----:B--2---:R-:W-:Y:S04]  /*9750*/  ST.E desc[UR44][R30.64], RZ ;  /* 0x000000ff1e007985 */ /* 0x004fe8000c10192c */
[----:B----4-:R-:W-:Y:S04]  /*9760*/  ST.E desc[UR44][R32.64], RZ ;  /* 0x000000ff20007985 */ /* 0x010fe8000c10192c */
[----:B------:R-:W-:Y:S04]  /*9770*/  ST.E desc[UR44][R34.64], RZ ;  /* 0x000000ff22007985 */ /* 0x000fe8000c10192c */
[----:B------:R-:W-:Y:S04]  /*9780*/  ST.E desc[UR44][R36.64], RZ ;  /* 0x000000ff24007985 */ /* 0x000fe8000c10192c */
[----:B------:R-:W-:Y:S04]  /*9790*/  ST.E desc[UR44][R38.64], RZ ;  /* 0x000000ff26007985 */ /* 0x000fe8000c10192c */
[----:B------:R-:W-:Y:S04]  /*97a0*/  ST.E desc[UR44][R40.64], RZ ;  /* 0x000000ff28007985 */ /* 0x000fe8000c10192c */
[----:B------:R2:W-:Y:S04]  /*97b0*/  ST.E desc[UR44][R62.64], RZ ;  /* 0x000000ff3e007985 */ /* 0x0005e8000c10192c */
[----:B------:R3:W-:Y:S04]  /*97c0*/  ST.E desc[UR44][R58.64], RZ ;  /* 0x000000ff3a007985 */ /* 0x0007e8000c10192c */
[----:B------:R4:W-:Y:S04]  /*97d0*/  ST.E desc[UR44][R56.64], RZ ;  /* 0x000000ff38007985 */ /* 0x0009e8000c10192c */
[----:B------:R1:W-:Y:S04]  /*97e0*/  ST.E desc[UR44][R22.64], RZ ;  /* 0x000000ff16007985 */ /* 0x0003e8000c10192c */
[----:B--2---:R2:W5:Y:S04]  /*97f0*/  LDL.LU R62, [R1+0x6c] ;  /* 0x00006c00013e7983 */ /* 0x0045680000300800 */
[----:B---3--:R2:W5:Y:S04]  /*9800*/  LDL.LU R58, [R1+0x68] ;  /* 0x00006800013a7983 */ /* 0x0085680000300800 */
[----:B----4-:R2:W5:Y:S04]  /*9810*/  LDL.LU.64 R56, [R1+0x60] ;  /* 0x0000600001387983 */ /* 0x0105680000300a00 */
[----:B-1----:R2:W5:Y:S01]  /*9820*/  LDL.LU.64 R22, [R1+0x58] ;  /* 0x0000580001167983 */ /* 0x0025620000300a00 */
[----:B------:R-:W-:Y:S01]  /*9830*/  IADD3 R8, P4, PT, R42, 0x29c00, RZ ;  /* 0x00029c002a087810 */ /* 0x000fe20007f9e0ff */
[----:B------:R-:W-:Y:S01]  /*9840*/  IMAD.X R55, RZ, RZ, R43, P3 ;  /* 0x000000ffff377224 */ /* 0x000fe200018e062b */
[----:B------:R-:W-:Y:S01]  /*9850*/  SHF.R.U64 R15, R12, 0x3, R67 ;  /* 0x000000030c0f7819 */ /* 0x000fe20000001243 */
[----:B------:R-:W-:-:S02]  /*9860*/  IMAD.X R65, RZ, RZ, R43, P1 ;  /* 0x000000ffff417224 */ /* 0x000fc400008e062b */
[----:B------:R-:W-:Y:S01]  /*9870*/  IMAD.X R61, RZ, RZ, R43, P2 ;  /* 0x000000ffff3d7224 */ /* 0x000fe200010e062b */
[----:B------:R-:W-:Y:S01]  /*9880*/  LOP3.LUT R66, R12, 0x70, R15, 0x78, !PT ;  /* 0x000000700c427812 */ /* 0x000fe200078e780f */
[----:B------:R-:W-:Y:S01]  /*9890*/  IMAD.X R53, RZ, RZ, R43, P4 ;  /* 0x000000ffff357224 */ /* 0x000fe200020e062b */
[C---:B------:R-:W-:Y:S02]  /*98a0*/  IADD3 R5, P2, PT, R42.reuse, 0x2a600, RZ ;  /* 0x0002a6002a057810 */ /* 0x040fe40007f5e0ff */
[----:B------:R-:W-:Y:S02]  /*98b0*/  SHF.R.U64 R12, R9, 0x3, R55 ;  /* 0x00000003090c7819 */ /* 0x000fe40000001237 */
[----:B------:R-:W-:Y:S01]  /*98c0*/  IADD3 R7, P0, PT, R42, 0x29e00, RZ ;  /* 0x00029e002a077810 */ /* 0x000fe20007f1e0ff */
[----:B------:R-:W-:Y:S01]  /*98d0*/  IMAD.X R47, RZ, RZ, R43, P2 ;  /* 0x000000ffff2f7224 */ /* 0x000fe200010e062b */
[----:B------:R-:W-:Y:S02]  /*98e0*/  SHF.R.U64 R16, R11, 0x3, R65 ;  /* 0x000000030b107819 */ /* 0x000fe40000001241 */
[----:B------:R-:W-:-:S02]  /*98f0*/  LOP3.LUT R54, R9, 0x70, R12, 0x78, !PT ;  /* 0x0000007009367812 */ /* 0x000fc400078e780c */
[----:B------:R-:W-:Y:S01]  /*9900*/  SHF.R.U64 R9, R8, 0x3, R53 ;  /* 0x0000000308097819 */ /* 0x000fe20000001235 */
[----:B------:R-:W-:Y:S01]  /*9910*/  IMAD.X R51, RZ, RZ, R43, P0 ;  /* 0x000000ffff337224 */ /* 0x000fe200000e062b */
[----:B------:R-:W-:Y:S02]  /*9920*/  LOP3.LUT R64, R11, 0x70, R16, 0x78, !PT ;  /* 0x000000700b407812 */ /* 0x000fe400078e7810 */
[----:B------:R-:W-:Y:S02]  /*9930*/  IADD3 R6, P1, PT, R42, 0x2a400, RZ ;  /* 0x0002a4002a067810 */ /* 0x000fe40007f3e0ff */
[----:B------:R-:W-:Y:S02]  /*9940*/  SHF.R.U64 R11, R10, 0x3, R61 ;  /* 0x000000030a0b7819 */ /* 0x000fe4000000123d */
[----:B------:R-:W-:Y:S02]  /*9950*/  LOP3.LUT R52, R8, 0x70, R9, 0x78, !PT ;  /* 0x0000007008347812 */ /* 0x000fe400078e7809 */
[----:B------:R-:W-:Y:S01]  /*9960*/  SHF.R.U64 R8, R5, 0x3, R47 ;  /* 0x0000000305087819 */ /* 0x000fe2000000122f */
[----:B------:R-:W-:Y:S01]  /*9970*/  IMAD.X R49, RZ, RZ, R43, P1 ;  /* 0x000000ffff317224 */ /* 0x000fe200008e062b */
[----:B------:R-:W-:-:S02]  /*9980*/  LOP3.LUT R60, R10, 0x70, R11, 0x78, !PT ;  /* 0x000000700a3c7812 */ /* 0x000fc400078e780b */
[----:B------:R-:W-:Y:S02]  /*9990*/  IADD3 R4, P3, PT, R42, 0x2ac00, RZ ;  /* 0x0002ac002a047810 */ /* 0x000fe40007f7e0ff */
[----:B------:R-:W-:Y:S02]  /*99a0*/  SHF.R.U64 R10, R7, 0x3, R51 ;  /* 0x00000003070a7819 */ /* 0x000fe40000001233 */
[----:B------:R-:W-:Y:S01]  /*99b0*/  LOP3.LUT R46, R5, 0x70, R8, 0x78, !PT ;  /* 0x00000070052e7812 */ /* 0x000fe200078e7808 */
[----:B------:R-:W-:Y:S01]  /*99c0*/  IMAD.SHL.U32 R5, R14, 0x2, RZ ;  /* 0x000000020e057824 */ /* 0x000fe200078e00ff */
[----:B------:R-:W-:Y:S01]  /*99d0*/  LOP3.LUT R50, R7, 0x70, R10, 0x78, !PT ;  /* 0x0000007007327812 */ /* 0x000fe200078e780a */
[----:B------:R-:W-:Y:S01]  /*99e0*/  IMAD.X R45, RZ, RZ, R43, P3 ;  /* 0x000000ffff2d7224 */ /* 0x000fe200018e062b */
[----:B------:R-:W-:Y:S02]  /*99f0*/  IADD3 R3, P4, PT, R42, 0x2ae00, RZ ;  /* 0x0002ae002a037810 */ /* 0x000fe40007f9e0ff */
[----:B------:R-:W-:-:S02]  /*9a00*/  SHF.R.U64 R7, R6, 0x3, R49 ;  /* 0x0000000306077819 */ /* 0x000fc40000001231 */
[----:B------:R-:W-:Y:S02]  /*9a10*/  LOP3.LUT R5, R5, 0xfe, RZ, 0xc0, !PT ;  /* 0x000000fe05057812 */ /* 0x000fe400078ec0ff */
[----:B------:R-:W-:Y:S02]  /*9a20*/  MOV R10, R0 ;  /* 0x00000000000a7202 */ /* 0x000fe40000000f00 */
[----:B------:R-:W-:Y:S01]  /*9a30*/  MOV R11, R13 ;  /* 0x0000000d000b7202 */ /* 0x000fe20000000f00 */
[----:B------:R-:W-:Y:S01]  /*9a40*/  IMAD.X R43, RZ, RZ, R43, P4 ;  /* 0x000000ffff2b7224 */ /* 0x000fe200020e062b */
[----:B------:R-:W-:Y:S02]  /*9a50*/  LOP3.LUT R48, R6, 0x70, R7, 0x78, !PT ;  /* 0x0000007006307812 */ /* 0x000fe400078e7807 */
[C---:B------:R-:W-:Y:S01]  /*9a60*/  SHF.R.U64 R7, R4.reuse, 0x3, R45 ;  /* 0x0000000304077819 */ /* 0x040fe2000000122d */
[----:B------:R-:W-:Y:S01]  /*9a70*/  IMAD.WIDE.U32 R10, R5, 0x2, R10 ;  /* 0x00000002050a7825 */ /* 0x000fe200078e000a */
[----:B------:R2:W-:Y:S02]  /*9a80*/  ST.E desc[UR44][R92.64], RZ ;  /* 0x000000ff5c007985 */ /* 0x0005e4000c10192c */
[----:B------:R-:W-:-:S02]  /*9a90*/  LOP3.LUT R44, R4, 0x70, R7, 0x78, !PT ;  /* 0x00000070042c7812 */ /* 0x000fc400078e7807 */
[----:B------:R-:W-:Y:S01]  /*9aa0*/  SHF.R.U64 R4, R3, 0x3, R43 ;  /* 0x0000000303047819 */ /* 0x000fe2000000122b */
[----:B------:R2:W-:Y:S01]  /*9ab0*/  ST.E desc[UR44][R90.64], RZ ;  /* 0x000000ff5a007985 */ /* 0x0005e2000c10192c */
[----:B------:R-:W-:-:S03]  /*9ac0*/  IADD3 R6, P2, PT, R10, 0x2b400, RZ ;  /* 0x0002b4000a067810 */ /* 0x000fc60007f5e0ff */
[----:B------:R2:W-:Y:S01]  /*9ad0*/  ST.E desc[UR44][R88.64], RZ ;  /* 0x000000ff58007985 */ /* 0x0005e2000c10192c */
[----:B------:R-:W-:-:S03]  /*9ae0*/  LOP3.LUT R42, R3, 0x70, R4, 0x78, !PT ;  /* 0x00000070032a7812 */ /* 0x000fc600078e7804 */
[----:B------:R2:W-:Y:S01]  /*9af0*/  ST.E desc[UR44][R86.64], RZ ;  /* 0x000000ff56007985 */ /* 0x0005e2000c10192c */
[C---:B------:R-:W-:Y:S01]  /*9b00*/  IADD3 R8, P3, PT, R10.reuse, 0x2b600, RZ ;  /* 0x0002b6000a087810 */ /* 0x040fe20007f7e0ff */
[----:B------:R-:W-:Y:S01]  /*9b10*/  IMAD.X R17, RZ, RZ, R11, P2 ;  /* 0x000000ffff117224 */ /* 0x000fe200010e060b */
[C---:B------:R-:W-:Y:S01]  /*9b20*/  IADD3 R4, P1, PT, R10.reuse, 0x2be00, RZ ;  /* 0x0002be000a047810 */ /* 0x040fe20007f3e0ff */
[----:B------:R2:W-:Y:S01]  /*9b30*/  ST.E desc[UR44][R84.64], RZ ;  /* 0x000000ff54007985 */ /* 0x0005e2000c10192c */
[----:B------:R-:W-:-:S03]  /*9b40*/  IADD3 R3, P0, PT, R10, 0x2bc00, RZ ;  /* 0x0002bc000a037810 */ /* 0x000fc60007f1e0ff */
[----:B------:R2:W-:Y:S04]  /*9b50*/  ST.E desc[UR44][R82.64], RZ ;  /* 0x000000ff52007985 */ /* 0x0005e8000c10192c */
[----:B------:R2:W-:Y:S01]  /*9b60*/  ST.E desc[UR44][R80.64], RZ ;  /* 0x000000ff50007985 */ /* 0x0005e2000c10192c */
[----:B------:R-:W-:-:S03]  /*9b70*/  IMAD.X R13, RZ, RZ, R11, P3 ;  /* 0x000000ffff0d7224 */ /* 0x000fc600018e060b */
[----:B------:R2:W-:Y:S01]  /*9b80*/  ST.E desc[UR44][R78.64], RZ ;  /* 0x000000ff4e007985 */ /* 0x0005e2000c10192c */
[----:B------:R-:W-:-:S03]  /*9b90*/  IMAD.X R9, RZ, RZ, R11, P1 ;  /* 0x000000ffff097224 */ /* 0x000fc600008e060b */
[----:B------:R2:W-:Y:S01]  /*9ba0*/  ST.E desc[UR44][R76.64], RZ ;  /* 0x000000ff4c007985 */ /* 0x0005e2000c10192c */
[----:B------:R-:W-:Y:S01]  /*9bb0*/  IMAD.X R11, RZ, RZ, R11, P0 ;  /* 0x000000ffff0b7224 */ /* 0x000fe200000e060b */
[----:B------:R-:W-:Y:S02]  /*9bc0*/  SHF.R.U64 R5, R6, 0x3, R17 ;  /* 0x0000000306057819 */ /* 0x000fe40000001211 */
[----:B------:R2:W-:Y:S04]  /*9bd0*/  ST.E desc[UR44][R74.64], RZ ;  /* 0x000000ff4a007985 */ /* 0x0005e8000c10192c */
[----:B------:R2:W-:Y:S04]  /*9be0*/  ST.E desc[UR44][R72.64], RZ ;  /* 0x000000ff48007985 */ /* 0x0005e8000c10192c */
[----:B------:R2:W-:Y:S01]  /*9bf0*/  ST.E desc[UR44][R70.64], RZ ;  /* 0x000000ff46007985 */ /* 0x0005e2000c10192c */
[----:B------:R-:W-:-:S03]  /*9c00*/  SHF.R.U64 R7, R8, 0x3, R13 ;  /* 0x0000000308077819 */ /* 0x000fc6000000120d */
[----:B------:R2:W-:Y:S01]  /*9c10*/  ST.E desc[UR44][R68.64], RZ ;  /* 0x000000ff44007985 */ /* 0x0005e2000c10192c */
[----:B------:R-:W-:-:S03]  /*9c20*/  LOP3.LUT R16, R6, 0x70, R5, 0x78, !PT ;  /* 0x0000007006107812 */ /* 0x000fc600078e7805 */
[----:B------:R2:W-:Y:S01]  /*9c30*/  ST.E desc[UR44][R66.64], RZ ;  /* 0x000000ff42007985 */ /* 0x0005e2000c10192c */
[----:B------:R-:W-:-:S03]  /*9c40*/  SHF.R.U64 R6, R3, 0x3, R11 ;  /* 0x0000000303067819 */ /* 0x000fc6000000120b */
[----:B------:R2:W-:Y:S01]  /*9c50*/  ST.E desc[UR44][R64.64], RZ ;  /* 0x000000ff40007985 */ /* 0x0005e2000c10192c */
[----:B------:R-:W-:-:S03]  /*9c60*/  SHF.R.U64 R5, R4, 0x3, R9 ;  /* 0x0000000304057819 */ /* 0x000fc60000001209 */
[----:B------:R2:W-:Y:S01]  /*9c70*/  ST.E desc[UR44][R60.64], RZ ;  /* 0x000000ff3c007985 */ /* 0x0005e2000c10192c */
[----:B------:R-:W-:-:S03]  /*9c80*/  LOP3.LUT R12, R8, 0x70, R7, 0x78, !PT ;  /* 0x00000070080c7812 */ /* 0x000fc600078e7807 */
[----:B------:R2:W-:Y:S01]  /*9c90*/  ST.E desc[UR44][R54.64], RZ ;  /* 0x000000ff36007985 */ /* 0x0005e2000c10192c */
[----:B------:R-:W-:-:S03]  /*9ca0*/  LOP3.LUT R10, R3, 0x70, R6, 0x78, !PT ;  /* 0x00000070030a7812 */ /* 0x000fc600078e7806 */
[----:B------:R2:W-:Y:S01]  /*9cb0*/  ST.E desc[UR44][R52.64], RZ ;  /* 0x000000ff34007985 */ /* 0x0005e2000c10192c */
[----:B------:R-:W-:-:S03]  /*9cc0*/  LOP3.LUT R8, R4, 0x70, R5, 0x78, !PT ;  /* 0x0000007004087812 */ /* 0x000fc600078e7805 */
[----:B------:R2:W-:Y:S04]  /*9cd0*/  ST.E desc[UR44][R50.64], RZ ;  /* 0x000000ff32007985 */ /* 0x0005e8000c10192c */
[----:B------:R2:W-:Y:S04]  /*9ce0*/  ST.E desc[UR44][R48.64], RZ ;  /* 0x000000ff30007985 */ /* 0x0005e8000c10192c */
[----:B------:R2:W-:Y:S04]  /*9cf0*/  ST.E desc[UR44][R46.64], RZ ;  /* 0x000000ff2e007985 */ /* 0x0005e8000c10192c */
[----:B------:R2:W-:Y:S04]  /*9d00*/  ST.E desc[UR44][R44.64], RZ ;  /* 0x000000ff2c007985 */ /* 0x0005e8000c10192c */
[----:B------:R2:W-:Y:S04]  /*9d10*/  ST.E desc[UR44][R42.64], RZ ;  /* 0x000000ff2a007985 */ /* 0x0005e8000c10192c */
[----:B------:R2:W-:Y:S04]  /*9d20*/  ST.E desc[UR44][R16.64], RZ ;  /* 0x000000ff10007985 */ /* 0x0005e8000c10192c */
[----:B------:R2:W-:Y:S04]  /*9d30*/  ST.E desc[UR44][R12.64], RZ ;  /* 0x000000ff0c007985 */ /* 0x0005e8000c10192c */
[----:B------:R2:W-:Y:S04]  /*9d40*/  ST.E desc[UR44][R10.64], RZ ;  /* 0x000000ff0a007985 */ /* 0x0005e8000c10192c */
[----:B------:R2:W-:Y:S01]  /*9d50*/  ST.E desc[UR44][R8.64], RZ ;  /* 0x000000ff08007985 */ /* 0x0005e2000c10192c */
[----:B------:R-:W-:Y:S01]  /*9d60*/  @!PT LDS RZ, [RZ] ;  /* 0x00000000fffff984 */ /* 0x000fe20000000800 */
[----:B------:R-:W-:Y:S01]  /*9d70*/  @!PT LDS RZ, [RZ] ;  /* 0x00000000fffff984 */ /* 0x000fe20000000800 */
[----:B------:R-:W-:Y:S01]  /*9d80*/  @!PT LDS RZ, [RZ] ;  /* 0x00000000fffff984 */ /* 0x000fe20000000800 */
[----:B------:R-:W-:Y:S01]  /*9d90*/  @!PT LDS RZ, [RZ] ;  /* 0x00000000fffff984 */ /* 0x000fe20000000800 */
[----:B------:R1:W-:Y:S06]  /*9da0*/  MEMBAR.ALL.CTA ;  /* 0x0000000000007992 */ /* 0x0003ec0000008000 */
[----:B-1----:R-:W1:Y:S01]  /*9db0*/  FENCE.VIEW.ASYNC.S ;  /* 0x00000000000073c6 */ /* 0x002e620000000000 */
[----:B------:R-:W-:Y:S05]  /*9dc0*/  BRA.U UP0, `(.L_x_161) ;  /* 0x0000000100047547 */ /* 0x000fea000b800000 */
[----:B------:R-:W-:Y:S05]  /*9dd0*/  BPT.TRAP 0x1 ;  /* 0x000000040000795c */ /* 0x000fea0000300000 */
.L_x_161:
[----:B-----5:R-:W-:Y:S01]  /*9de0*/  SHF.L.U32 R3, R56, 0x1f, RZ ;  /* 0x0000001f38037819 */ /* 0x020fe200000006ff */
[----:B------:R-:W-:Y:S03]  /*9df0*/  BSSY B0, `(.L_x_162) ;  /* 0x0000003000007945 */ /* 0x000fe60003800000 */
[----:B-1----:R-:W1:Y:S02]  /*9e00*/  SYNCS.PHASECHK.TRANS64.TRYWAIT P0, [R0+URZ+0x2c0c8], R3 ;  /* 0x02c0c803000075a7 */ /* 0x002e6400080011ff */
[----:B-1----:R-:W-:Y:S05]  /*9e10*/  @!P0 BRA `(.L_x_163) ;  /* 0x000000fc00c88947 */ /* 0x002fea0003800000 */
.L_x_432:
[----:B------:R-:W-:Y:S05]  /*9e20*/  BSYNC B0 ;  /* 0x0000000000007941 */ /* 0x000fea0003800000 */
.L_x_162:
[----:B------:R-:W-:Y:S05]  /*9e30*/  @!P5 BRA `(.L_x_164) ;  /* 0x0000000000d0d947 */ /* 0x000fea0003800000 */
[----:B-1----:R-:W1:Y:S01]  /*9e40*/  LDC R3, c[0x0][0x904] ;  /* 0x00024100ff037b82 */ /* 0x002e620000000800 */
[----:B------:R-:W3:Y:S01]  /*9e50*/  LDCU.64 UR4, c[0x0][0x908] ;  /* 0x00012100ff0477ac */ /* 0x000ee20008000a00 */
[----:B------:R-:W-:Y:S01]  /*9e60*/  BSSY.RECONVERGENT B0, `(.L_x_164) ;  /* 0x0000031000007945 */ /* 0x000fe20003800200 */
[----:B---3--:R-:W-:Y:S01]  /*9e70*/  IMAD.HI.U32 R4, R57, UR4, RZ ;  /* 0x0000000439047c27 */ /* 0x008fe2000f8e00ff */
[----:B------:R-:W3:Y:S01]  /*9e80*/  LDCU UR4, c[0x0][0x380] ;  /* 0x00007000ff0477ac */ /* 0x000ee20008000800 */
[----:B-1----:R-:W-:-:S03]  /*9e90*/  ISETP.NE.AND P0, PT, R3, 0x1, PT ;  /* 0x000000010300780c */ /* 0x002fc60003f05270 */
[----:B------:R-:W-:-:S04]  /*9ea0*/  SHF.R.U32.HI R4, RZ, UR5, R4 ;  /* 0x00000005ff047c19 */ /* 0x000fc80008011604 */
[----:B------:R-:W-:-:S05]  /*9eb0*/  SEL R4, R57, R4, !P0 ;  /* 0x0000000439047207 */ /* 0x000fca0004000000 */
[----:B------:R-:W-:-:S04]  /*9ec0*/  IMAD.MOV R4, RZ, RZ, -R4 ;  /* 0x000000ffff047224 */ /* 0x000fc800078e0a04 */
[----:B------:R-:W-:Y:S01]  /*9ed0*/  IMAD R4, R3, R4, R57 ;  /* 0x0000000403047224 */ /* 0x000fe200078e0239 */
[----:B------:R-:W-:-:S05]  /*9ee0*/  LOP3.LUT R3, R14, 0x7f, RZ, 0xc0, !PT ;  /* 0x0000007f0e037812 */ /* 0x000fca00078ec0ff */
[----:B------:R-:W-:-:S04]  /*9ef0*/  IMAD R3, R4, 0x100, R3 ;  /* 0x0000010004037824 */ /* 0x000fc800078e0203 */
[----:B--2---:R-:W-:-:S05]  /*9f00*/  VIADD R9, R3, 0x80 ;  /* 0x0000008003097836 */ /* 0x004fca0000000000 */
        /* <DEDUP_REMOVED lines=10> */
[----:B------:R-:W1:Y:S02]  /*9fb0*/  F2I.FTZ.U32.TRUNC.NTZ R11, R10 ;  /* 0x0000000a000b7305 */ /* 0x000e64000021f000 */
[----:B-1----:R-:W-:Y:S01]  /*9fc0*/  IADD3 R3, PT, PT, RZ, -R11, RZ ;  /* 0x8000000bff037210 */ /* 0x002fe20007ffe0ff */
[----:B------:R-:W-:-:S04]  /*9fd0*/  IMAD.MOV.U32 R10, RZ, RZ, RZ ;  /* 0x000000ffff0a7224 */ /* 0x000fc800078e00ff */
[----:B------:R-:W-:Y:S01]  /*9fe0*/  IMAD R4, R3, R5, RZ ;  /* 0x0000000503047224 */ /* 0x000fe200078e02ff */
[----:B------:R-:W-:-:S03]  /*9ff0*/  IABS R3, R2 ;  /* 0x0000000200037213 */ /* 0x000fc60000000000 */
[----:B------:R-:W-:Y:S01]  /*a000*/  IMAD.HI.U32 R11, R11, R4, R10 ;  /* 0x000000040b0b7227 */ /* 0x000fe200078e000a */
[----:B------:R-:W-:-:S05]  /*a010*/  MOV R6, R3 ;  /* 0x0000000300067202 */ /* 0x000fca0000000f00 */
[----:B------:R-:W-:-:S04]  /*a020*/  IMAD.HI.U32 R3, R11, R6, RZ ;  /* 0x000000060b037227 */ /* 0x000fc800078e00ff */
[----:B------:R-:W-:-:S04]  /*a030*/  IMAD.MOV R4, RZ, RZ, -R3 ;  /* 0x000000ffff047224 */ /* 0x000fc800078e0a03 */
[----:B------:R-:W-:-:S05]  /*a040*/  IMAD R4, R5, R4, R6 ;  /* 0x0000000405047224 */ /* 0x000fca00078e0206 */
[----:B------:R-:W-:-:S13]  /*a050*/  ISETP.GT.U32.AND P0, PT, R5, R4, PT ;  /* 0x000000040500720c */ /* 0x000fda0003f04070 */
[-C--:B------:R-:W-:Y:S01]  /*a060*/  @!P0 IADD3 R4, PT, PT, R4, -R5.reuse, RZ ;  /* 0x8000000504048210 */ /* 0x080fe20007ffe0ff */
[----:B------:R-:W-:Y:S01]  /*a070*/  @!P0 VIADD R3, R3, 0x1 ;  /* 0x0000000103038836 */ /* 0x000fe20000000000 */
[----:B------:R-:W-:Y:S02]  /*a080*/  ISETP.NE.AND P0, PT, R7, RZ, PT ;  /* 0x000000ff0700720c */ /* 0x000fe40003f05270 */
[----:B------:R-:W-:Y:S02]  /*a090*/  ISETP.GE.U32.AND P2, PT, R4, R5, PT ;  /* 0x000000050400720c */ /* 0x000fe40003f46070 */
[----:B------:R-:W-:-:S04]  /*a0a0*/  LOP3.LUT R4, R2, R7, RZ, 0x3c, !PT ;  /* 0x0000000702047212 */ /* 0x000fc800078e3cff */
[----:B------:R-:W-:Y:S02]  /*a0b0*/  ISETP.GE.AND P1, PT, R4, RZ, PT ;  /* 0x000000ff0400720c */ /* 0x000fe40003f26270 */
[----:B------:R-:W1:Y:S05]  /*a0c0*/  LDC.64 R4, c[0x0][0x880] ;  /* 0x00022000ff047b82 */ /* 0x000e6a0000000a00 */
[----:B------:R-:W-:-:S06]  /*a0d0*/  @P2 IADD3 R3, PT, PT, R3, 0x1, RZ ;  /* 0x0000000103032810 */ /* 0x000fcc0007ffe0ff */
[----:B------:R-:W-:Y:S01]  /*a0e0*/  @!P1 IMAD.MOV R3, RZ, RZ, -R3 ;  /* 0x000000ffff039224 */ /* 0x000fe200078e0a03 */
[----:B------:R-:W-:-:S04]  /*a0f0*/  @!P0 LOP3.LUT R3, RZ, R7, RZ, 0x33, !PT ;  /* 0x00000007ff038212 */ /* 0x000fc800078e33ff */
[C---:B------:R-:W-:Y:S01]  /*a100*/  IADD3 R6, PT, PT, -R3.reuse, RZ, RZ ;  /* 0x000000ff03067210 */ /* 0x040fe20007ffe1ff */
[----:B---3--:R-:W-:-:S04]  /*a110*/  IMAD R22, R3, UR5, R22 ;  /* 0x0000000503167c24 */ /* 0x008fc8000f8e0216 */
[----:B------:R-:W-:Y:S02]  /*a120*/  IMAD R3, R7, R6, R2 ;  /* 0x0000000607037224 */ /* 0x000fe400078e0202 */
[----:B------:R-:W-:Y:S02]  /*a130*/  IMAD.MOV.U32 R2, RZ, RZ, -0x800000 ;  /* 0xff800000ff027424 */ /* 0x000fe400078e00ff */
[----:B------:R-:W-:-:S04]  /*a140*/  IMAD R3, R3, UR4, R22 ;  /* 0x0000000403037c24 */ /* 0x000fc8000f8e0216 */
[----:B-1----:R-:W-:-:S05]  /*a150*/  IMAD.WIDE R4, R3, 0x4, R4 ;  /* 0x0000000403047825 */ /* 0x002fca00078e0204 */
[----:B------:R1:W-:Y:S02]  /*a160*/  STG.E desc[UR44][R4.64], R2 ;  /* 0x0000000204007986 */ /* 0x0003e4000c10192c */
.L_x_165:
[----:B------:R-:W-:Y:S05]  /*a170*/  BSYNC.RECONVERGENT B0 ;  /* 0x0000000000007941 */ /* 0x000fea0003800200 */
.L_x_164:
[----:B------:R-:W-:Y:S01]  /*a180*/  @!PT LDS RZ, [RZ] ;  /* 0x00000000fffff984 */ /* 0x000fe20000000800 */
[----:B------:R-:W-:Y:S01]  /*a190*/  @!PT LDS RZ, [RZ] ;  /* 0x00000000fffff984 */ /* 0x000fe20000000800 */
[----:B------:R-:W-:Y:S01]  /*a1a0*/  @!PT LDS RZ, [RZ] ;  /* 0x00000000fffff984 */ /* 0x000fe20000000800 */
[----:B------:R-:W-:Y:S01]  /*a1b0*/  @!PT LDS RZ, [RZ] ;  /* 0x00000000fffff984 */ /* 0x000fe20000000800 */
[----:B------:R3:W-:Y:S06]  /*a1c0*/  MEMBAR.ALL.CTA ;  /* 0x0000000000007992 */ /* 0x0007ec0000008000 */
[----:B---3--:R-:W3:Y:S01]  /*a1d0*/  FENCE.VIEW.ASYNC.S ;  /* 0x00000000000073c6 */ /* 0x008ee20000000000 */
[----:B------:R-:W-:-:S09]  /*a1e0*/  UISETP.NE.AND UP0, UPT, UR41, URZ, UPT ;  /* 0x000000ff2900728c */ /* 0x000fd2000bf05270 */
[----:B------:R-:W-:Y:S05]  /*a1f0*/  BRA.U UP0, `(.L_x_166) ;  /* 0x0000000100047547 */ /* 0x000fea000b800000 */
[----:B------:R-:W-:Y:S05]  /*a200*/  BPT.TRAP 0x1 ;  /* 0x000000040000795c */ /* 0x000fea0000300000 */
.L_x_166:
[----:B---3--:R3:W-:Y:S01]  /*a210*/  SYNCS.ARRIVE.TRANS64.A1T0 RZ, [R0+URZ+0x2c0b8], RZ ;  /* 0x02c0b8ff00ff79a7 */ /* 0x0087e200081000ff */
[----:B------:R-:W-:Y:S01]  /*a220*/  LOP3.LUT R56, R56, 0x1, RZ, 0x3c, !PT ;  /* 0x0000000138387812 */ /* 0x000fe200078e3cff */
[----:B------:R-:W-:Y:S06]  /*a230*/  BRA `(.L_x_92) ;  /* 0x0000006c00887947 */ /* 0x000fec0003800000 */
.L_x_93:
[----:B------:R-:W-:-:S09]  /*a240*/  UISETP.NE.AND UP0, UPT, UR40, URZ, UPT ;  /* 0x000000ff2800728c */ /* 0x000fd2000bf05270 */
[----:B------:R-:W-:Y:S05]  /*a250*/  BRA.U !UP0, `(.L_x_167) ;  /* 0x0000000108047547 */ /* 0x000fea000b800000 */
[----:B------:R-:W-:Y:S05]  /*a260*/  BPT.TRAP 0x1 ;  /* 0x000000040000795c */ /* 0x000fea0000300000 */
.L_x_167:
[----:B------:R-:W1:Y:S01]  /*a270*/  S2R R60, SR_CgaCtaId ;  /* 0x00000000003c7919 */ /* 0x000e620000008800 */
[----:B------:R-:W-:Y:S01]  /*a280*/  MOV R59, 0x400 ;  /* 0x00000400003b7802 */ /* 0x000fe20000000f00 */
[----:B------:R-:W-:Y:S01]  /*a290*/  BSSY B0, `(.L_x_168) ;  /* 0x0000005000007945 */ /* 0x000fe20003800000 */
[----:B------:R-:W-:Y:S02]  /*a2a0*/  SHF.L.U32 R0, R23, 0x1f, RZ ;  /* 0x0000001f17007819 */ /* 0x000fe400000006ff */
[----:B-1----:R-:W-:-:S04]  /*a2b0*/  LEA R59, R60, R59, 0x18 ;  /* 0x0000003b3c3b7211 */ /* 0x002fc800078ec0ff */
[----:B------:R-:W1:Y:S02]  /*a2c0*/  SYNCS.PHASECHK.TRANS64.TRYWAIT P0, [R59+URZ+0x2c070], R0 ;  /* 0x02c070003b0075a7 */ /* 0x000e6400080011ff */
[----:B-1----:R-:W-:Y:S05]  /*a2d0*/  @!P0 BRA `(.L_x_169) ;  /* 0x000000f800ac8947 */ /* 0x002fea0003800000 */
.L_x_433:
[----:B------:R-:W-:Y:S05]  /*a2e0*/  BSYNC B0 ;  /* 0x0000000000007941 */ /* 0x000fea0003800000 */
.L_x_168:
[----:B------:R-:W-:-:S09]  /*a2f0*/  UISETP.NE.AND UP0, UPT, UR40, URZ, UPT ;  /* 0x000000ff2800728c */ /* 0x000fd2000bf05270 */
[----:B------:R-:W-:Y:S05]  /*a300*/  BRA.U !UP0, `(.L_x_170) ;  /* 0x0000000108047547 */ /* 0x000fea000b800000 */
[----:B------:R-:W-:Y:S05]  /*a310*/  BPT.TRAP 0x1 ;  /* 0x000000040000795c */ /* 0x000fea0000300000 */
.L_x_170:
[----:B------:R-:W-:Y:S01]  /*a320*/  IADD3 R63, PT, PT, R59, 0x2c078, RZ ;  /* 0x0002c0783b3f7810 */ /* 0x000fe20007ffe0ff */
[----:B------:R-:W-:-:S03]  /*a330*/  UISETP.NE.AND UP0, UPT, UR39, URZ, UPT ;  /* 0x000000ff2700728c */ /* 0x000fc6000bf05270 */
[----:B-1----:R-:W-:-:S04]  /*a340*/  PRMT R0, R60, 0x654, R63 ;  /* 0x000006543c007816 */ /* 0x002fc8000000003f */
[----:B------:R1:W-:Y:S02]  /*a350*/  SYNCS.ARRIVE.TRANS64.RED.A1T0 RZ, [R0+URZ], RZ ;  /* 0x000000ff00ff79a7 */ /* 0x0003e400081004ff */
[----:B------:R-:W-:Y:S05]  /*a360*/  BRA.U !UP0, `(.L_x_171) ;  /* 0x0000000108047547 */ /* 0x000fea000b800000 */
[----:B------:R-:W-:Y:S05]  /*a370*/  BPT.TRAP 0x1 ;  /* 0x000000040000795c */ /* 0x000fea0000300000 */
.L_x_171:
[----:B------:R-:W-:Y:S01]  /*a380*/  IMAD.U32 R3, RZ, RZ, UR38 ;  /* 0x00000026ff037e24 */ /* 0x000fe2000f8e00ff */
[----:B------:R-:W-:-:S04]  /*a390*/  ISETP.GE.AND P0, PT, R4, 0x41, PT ;  /* 0x000000410400780c */ /* 0x000fc80003f06270 */
[----:B------:R-:W-:-:S04]  /*a3a0*/  SHF.L.U32 R6, R3, 0x1f, RZ ;  /* 0x0000001f03067819 */ /* 0x000fc800000006ff */
[----:B------:R-:W2:Y:S02]  /*a3b0*/  SYNCS.PHASECHK.TRANS64.TRYWAIT P1, [R59+URZ+0x2c080], R6 ;  /* 0x02c080063b0075a7 */ /* 0x000ea400080211ff */
[----:B--2---:R-:W-:Y:S05]  /*a3c0*/  @!P1 BRA `(.L_x_172) ;  /* 0x000000f800849947 */ /* 0x004fea0003800000 */
.L_x_434:
[----:B------:R-:W-:Y:S02]  /*a3d0*/  LOP3.LUT R3, R23, 0x1, RZ, 0x3c, !PT ;  /* 0x0000000117037812 */ /* 0x000fe400078e3cff */
[----:B------:R-:W-:Y:S01]  /*a3e0*/  MOV R61, R62 ;  /* 0x0000003e003d7202 */ /* 0x000fe20000000f00 */
[----:B------:R-:W-:Y:S06]  /*a3f0*/  @!P0 BRA `(.L_x_173) ;  /* 0x0000002400e08947 */ /* 0x000fec0003800000 */
[----:B------:R-:W-:-:S05]  /*a400*/  VIADD R5, R4, 0x3f ;  /* 0x0000003f04057836 */ /* 0x000fca0000000000 */
[----:B-1----:R-:W-:-:S04]  /*a410*/  SHF.R.S32.HI R0, RZ, 0x1f, R5 ;  /* 0x0000001fff007819 */ /* 0x002fc80000011405 */
[----:B------:R-:W-:-:S04]  /*a420*/  LEA.HI R0, R0, R5, RZ, 0x6 ;  /* 0x0000000500007211 */ /* 0x000fc800078f30ff */
[----:B------:R-:W-:-:S04]  /*a430*/  SHF.R.S32.HI R0, RZ, 0x6, R0 ;  /* 0x00000006ff007819 */ /* 0x000fc80000011400 */
[----:B------:R-:W-:-:S04]  /*a440*/  VIMNMX R5, PT, PT, R0, 0x2, PT ;  /* 0x0000000200057848 */ /* 0x000fc80003fe0100 */
[----:B------:R-:W-:-:S05]  /*a450*/  IADD3 R5, PT, PT, -R5, R62, R0 ;  /* 0x0000003e05057210 */ /* 0x000fca0007ffe100 */
[----:B------:R-:W-:-:S07]  /*a460*/  VIADD R61, R5, 0x1 ;  /* 0x00000001053d7836 */ /* 0x000fce0000000000 */
.L_x_216:
[----:B------:R-:W-:Y:S05]  /*a470*/  YIELD ;  /* 0x0000000000007946 */ /* 0x000fea0003800000 */
[----:B------:R-:W-:Y:S01]  /*a480*/  UISETP.NE.AND UP0, UPT, UR40, URZ, UPT ;  /* 0x000000ff2800728c */ /* 0x000fe2000bf05270 */
[----:B------:R-:W-:Y:S02]  /*a490*/  VIADD R62, R62, 0x1 ;  /* 0x000000013e3e7836 */ /* 0x000fe40000000000 */
[----:B------:R-:W-:-:S03]  /*a4a0*/  IMAD.MOV.U32 R23, RZ, RZ, R3 ;  /* 0x000000ffff177224 */ /* 0x000fc600078e0003 */
[----:B------:R-:W-:-:S04]  /*a4b0*/  ISETP.NE.AND P0, PT, R62, R61, PT ;  /* 0x0000003d3e00720c */ /* 0x000fc80003f05270 */
[----:B------:R-:W-:Y:S01]  /*a4c0*/  P2R R64, PR, RZ, 0x1 ;  /* 0x00000001ff407803 */ /* 0x000fe20000000000 */
[----:B---34-:R-:W-:Y:S08]  /*a4d0*/  BRA.U !UP0, `(.L_x_174) ;  /* 0x0000000108047547 */ /* 0x018ff0000b800000 */
[----:B------:R-:W-:Y:S05]  /*a4e0*/  BPT.TRAP 0x1 ;  /* 0x000000040000795c */ /* 0x000fea0000300000 */
.L_x_174:
[----:B------:R-:W-:Y:S01]  /*a4f0*/  SHF.L.U32 R0, R23, 0x1f, RZ ;  /* 0x0000001f17007819 */ /* 0x000fe200000006ff */
[----:B------:R-:W1:Y:S03]  /*a500*/  S2R R66, SR_TID.X ;  /* 0x0000000000427919 */ /* 0x000e660000002100 */
[----:B------:R-:W3:Y:S01]  /*a510*/  SYNCS.PHASECHK.TRANS64.TRYWAIT P0, [R59+URZ+0x2c070], R0 ;  /* 0x02c070003b0075a7 */ /* 0x000ee200080011ff */
[----:B-1----:R-:W-:-:S05]  /*a520*/  IMAD.U32 R65, R66, 0x10000, RZ ;  /* 0x0001000042417824 */ /* 0x002fca00078e00ff */
[----:B------:R-:W-:Y:S01]  /*a530*/  LOP3.LUT R65, R65, 0x600000, RZ, 0xc0, !PT ;  /* 0x0060000041417812 */ /* 0x000fe200078ec0ff */
[----:B---3--:R-:W-:Y:S06]  /*a540*/  @!P0 BRA `(.L_x_175) ;  /* 0x000000f800388947 */ /* 0x008fec0003800000 */
.L_x_435:
[----:B------:R-:W-:Y:S05]  /*a550*/  WARPSYNC.ALL ;  /* 0x0000000000007948 */ /* 0x000fea0003800000 */
[----:B------:R-:W-:Y:S01]  /*a560*/  R2UR UR4, R65 ;  /* 0x00000000410472ca */ /* 0x000fe200000e0000 */
[----:B------:R-:W-:Y:S01]  /*a570*/  UISETP.NE.AND UP0, UPT, UR41, URZ, UPT ;  /* 0x000000ff2900728c */ /* 0x000fe2000bf05270 */
[----:B------:R-:W-:Y:S01]  /*a580*/  PLOP3.LUT P0, PT, PT, PT, PT, 0x80, 0x8 ;  /* 0x000000000008781c */ /* 0x000fe20003f0f070 */
[----:B------:R-:W-:-:S10]  /*a590*/  IMAD.MOV.U32 R67, RZ, RZ, 0x3f800000 ;  /* 0x3f800000ff437424 */ /* 0x000fd400078e00ff */
[----:B------:R-:W3:Y:S02]  /*a5a0*/  LDTM.x2 R4, tmem[UR4] ;  /* 0x00000004000479ee */ /* 0x000ee400080c0000 */
[----:B---3--:R-:W-:-:S13]  /*a5b0*/  FSETP.NEU.AND P2, PT, R4, R5, PT ;  /* 0x000000050400720b */ /* 0x008fda0003f4d000 */
[----:B-1----:R-:W1:Y:S01]  /*a5c0*/  @P2 LDC R0, c[0x0][0x704] ;  /* 0x0001c100ff002b82 */ /* 0x002e620000000800 */
[----:B------:R-:W-:-:S04]  /*a5d0*/  @P2 FADD R5, R4, -R5 ;  /* 0x8000000504052221 */ /* 0x000fc80000000000 */
[----:B-1----:R-:W-:-:S05]  /*a5e0*/  @P2 FMUL R5, R5, R0 ;  /* 0x0000000005052220 */ /* 0x002fca0000400000 */
[----:B------:R-:W-:-:S04]  /*a5f0*/  @P2 FSETP.GEU.AND P1, PT, R5, -126, PT ;  /* 0xc2fc00000500280b */ /* 0x000fc80003f2e000 */
[----:B------:R-:W-:-:S13]  /*a600*/  @P2 PLOP3.LUT P0, PT, P1, PT, PT, 0x80, 0x8 ;  /* 0x000000000008281c */ /* 0x000fda0000f0f070 */
[----:B------:R-:W-:-:S04]  /*a610*/  @!P0 FMUL R5, R5, 0.5 ;  /* 0x3f00000005058820 */ /* 0x000fc80000400000 */
[----:B------:R-:W1:Y:S02]  /*a620*/  @P2 MUFU.EX2 R0, R5 ;  /* 0x0000000500002308 */ /* 0x000e640000000800 */
[----:B-1----:R-:W-:-:S05]  /*a630*/  @!P0 FMUL R0, R0, R0 ;  /* 0x0000000000008220 */ /* 0x002fca0000400000 */
[----:B------:R-:W-:Y:S01]  /*a640*/  @P2 MOV R67, R0 ;  /* 0x0000000000432202 */ /* 0x000fe20000000f00 */
[----:B------:R-:W-:Y:S06]  /*a650*/  BRA.U UP0, `(.L_x_176) ;  /* 0x0000000100047547 */ /* 0x000fec000b800000 */
[----:B------:R-:W-:Y:S05]  /*a660*/  BPT.TRAP 0x1 ;  /* 0x000000040000795c */ /* 0x000fea0000300000 */
.L_x_176:
[----:B------:R-:W-:Y:S01]  /*a670*/  IMAD.U32 R0, RZ, RZ, UR42 ;  /* 0x0000002aff007e24 */ /* 0x000fe2000f8e00ff */
[----:B------:R-:W-:-:S04]  /*a680*/  FSETP.NEU.AND P1, PT, R67, 1, PT ;  /* 0x3f8000004300780b */ /* 0x000fc80003f2d000 */
[----:B------:R-:W-:-:S04]  /*a690*/  SHF.L.U32 R0, R0, 0x1f, RZ ;  /* 0x0000001f00007819 */ /* 0x000fc800000006ff */
[----:B------:R-:W1:Y:S02]  /*a6a0*/  SYNCS.PHASECHK.TRANS64.TRYWAIT P0, [R59+URZ+0x2c090], R0 ;  /* 0x02c090003b0075a7 */ /* 0x000e6400080011ff */
[----:B-1----:R-:W-:Y:S05]  /*a6b0*/  @!P0 BRA `(.L_x_177) ;  /* 0x000000f400f08947 */ /* 0x002fea0003800000 */
.L_x_436:
[----:B------:R-:W-:-:S13]  /*a6c0*/  VOTE.ANY P1, P1 ;  /* 0x0000000000ff7806 */ /* 0x000fda0000820100 */
[----:B------:R-:W-:Y:S05]  /*a6d0*/  @!P1 BRA `(.L_x_178) ;  /* 0x0000001000149947 */ /* 0x000fea0003800000 */
[----:B------:R-:W-:Y:S01]  /*a6e0*/  SHF.R.U32.HI R16, RZ, 0x5, R66 ;  /* 0x00000005ff107819 */ /* 0x000fe20000011642 */
[----:B------:R-:W-:Y:S01]  /*a6f0*/  BSSY.RECONVERGENT B6, `(.L_x_179) ;  /* 0x0000018000067945 */ /* 0x000fe20003800200 */
[----:B------:R-:W-:Y:S02]  /*a700*/  LOP3.LUT R19, R65, 0x100, RZ, 0xfc, !PT ;  /* 0x0000010041137812 */ /* 0x000fe400078efcff */
[----:B------:R-:W-:Y:S02]  /*a710*/  SHF.R.U32.HI R17, RZ, 0x15, R65 ;  /* 0x00000015ff117819 */ /* 0x000fe40000011641 */
[----:B------:R-:W-:Y:S02]  /*a720*/  LOP3.LUT R16, R16, 0x3, RZ, 0xc0, !PT ;  /* 0x0000000310107812 */ /* 0x000fe400078ec0ff */
[----:B------:R-:W-:Y:S02]  /*a730*/  R2UR UR4, R19 ;  /* 0x00000000130472ca */ /* 0x000fe400000e0000 */
[----:B------:R-:W-:-:S11]  /*a740*/  ISETP.NE.AND P0, PT, R16, R17, PT ;  /* 0x000000111000720c */ /* 0x000fd60003f05270 */
[----:B------:R-:W3:Y:S02]  /*a750*/  LDTM.x16 R24, tmem[UR4] ;  /* 0x00000004001879ee */ /* 0x000ee40008240000 */
[----:B---3--:R-:W-:Y:S05]  /*a760*/  @!P0 BRA `(.L_x_180) ;  /* 0x0000000000408947 */ /* 0x008fea0003800000 */
[----:B------:R-:W-:Y:S01]  /*a770*/  MOV R14, 0x8 ;  /* 0x00000008000e7802 */ /* 0x000fe20000000f00 */
[----:B------:R-:W3:Y:S01]  /*a780*/  LDCU.64 UR8, c[0x4][0xb0] ;  /* 0x01001600ff0877ac */ /* 0x000ee20008000a00 */
[----:B------:R-:W-:Y:S02]  /*a790*/  HFMA2 R12, -RZ, RZ, 0, 5.9604644775390625e-08 ;  /* 0x00000001ff0c7431 */ /* 0x000fe400000001ff */
[----:B------:R-:W-:Y:S01]  /*a7a0*/  IMAD.MOV.U32 R8, RZ, RZ, 0x192 ;  /* 0x00000192ff087424 */ /* 0x000fe200078e00ff */
[----:B------:R-:W2:Y:S01]  /*a7b0*/  LDCU.64 UR6, c[0x4][0xb8] ;  /* 0x01001700ff0677ac */ /* 0x000ea20008000a00 */
[----:B------:R-:W4:Y:S01]  /*a7c0*/  LDC.64 R14, c[0x4][R14] ;  /* 0x010000000e0e7b82 */ /* 0x000f220000000a00 */
[----:B------:R-:W-:Y:S01]  /*a7d0*/  IMAD.MOV.U32 R13, RZ, RZ, RZ ;  /* 0x000000ffff0d7224 */ /* 0x000fe200078e00ff */
[----:B------:R-:W5:Y:S01]  /*a7e0*/  LDCU.64 UR4, c[0x4][0x30] ;  /* 0x01000600ff0477ac */ /* 0x000f620008000a00 */
[----:B---3--:R-:W-:Y:S01]  /*a7f0*/  IMAD.U32 R4, RZ, RZ, UR8 ;  /* 0x00000008ff047e24 */ /* 0x008fe2000f8e00ff */
[----:B------:R-:W-:Y:S01]  /*a800*/  MOV R5, UR9 ;  /* 0x0000000900057c02 */ /* 0x000fe20008000f00 */
[----:B--2---:R-:W-:Y:S01]  /*a810*/  IMAD.U32 R6, RZ, RZ, UR6 ;  /* 0x00000006ff067e24 */ /* 0x004fe2000f8e00ff */
[----:B------:R-:W-:Y:S01]  /*a820*/  MOV R7, UR7 ;  /* 0x0000000700077c02 */ /* 0x000fe20008000f00 */
[----:B-----5:R-:W-:Y:S01]  /*a830*/  IMAD.U32 R10, RZ, RZ, UR4 ;  /* 0x00000004ff0a7e24 */ /* 0x020fe2000f8e00ff */
[----:B------:R-:W-:-:S02]  /*a840*/  MOV R11, UR5 ;  /* 0x00000005000b7c02 */ /* 0x000fc40008000f00 */
[----:B------:R-:W-:-:S07]  /*a850*/  LEPC R20, `(.L_x_180) ;  /* 0x000000001014794e */ /* 0x000fce0000000000 */
[----:B-1--4-:R-:W-:Y:S05]  /*a860*/  CALL.ABS.NOINC R14 ;  /* 0x000000000e007343 */ /* 0x012fea0003c00000 */
.L_x_180:
[----:B------:R-:W-:Y:S05]  /*a870*/  BSYNC.RECONVERGENT B6 ;  /* 0x0000000000067941 */ /* 0x000fea0003800200 */
.L_x_179:
[----:B------:R-:W-:Y:S01]  /*a880*/  FSETP.NEU.AND P0, PT, R67, 1, PT ;  /* 0x3f8000004300780b */ /* 0x000fe20003f0d000 */
[----:B------:R-:W-:Y:S05]  /*a890*/  WARPSYNC.ALL ;  /* 0x0000000000007948 */ /* 0x000fea0003800000 */
[----:B------:R-:W-:Y:S01]  /*a8a0*/  LOP3.LUT R18, R65, 0x110, RZ, 0xfc, !PT ;  /* 0x0000011041127812 */ /* 0x000fe200078efcff */
[----:B------:R-:W-:Y:S01]  /*a8b0*/  BSSY.RECONVERGENT B6, `(.L_x_181) ;  /* 0x000001f000067945 */ /* 0x000fe20003800200 */
[----:B------:R-:W-:Y:S02]  /*a8c0*/  R2UR UR4, R19 ;  /* 0x00000000130472ca */ /* 0x000fe400000e0000 */
[----:B------:R-:W-:-:S03]  /*a8d0*/  R2UR UR5, R18 ;  /* 0x00000000120572ca */ /* 0x000fc600000e0000 */
[C---:B------:R-:W-:Y:S02]  /*a8e0*/  @P0 FMUL2 R24, R67.reuse.F32, R24.F32x2.HI_LO ;  /* 0x000000184318024a */ /* 0x040fe40000040000 */
[C---:B------:R-:W-:Y:S02]  /*a8f0*/  @P0 FMUL2 R26, R67.reuse.F32, R26.F32x2.HI_LO ;  /* 0x0000001a431a024a */ /* 0x040fe40000040000 */
[C---:B------:R-:W-:Y:S02]  /*a900*/  @P0 FMUL2 R28, R67.reuse.F32, R28.F32x2.HI_LO ;  /* 0x0000001c431c024a */ /* 0x040fe40000040000 */
[C---:B------:R-:W-:Y:S02]  /*a910*/  @P0 FMUL2 R30, R67.reuse.F32, R30.F32x2.HI_LO ;  /* 0x0000001e431e024a */ /* 0x040fe40000040000 */
[C---:B------:R-:W-:Y:S02]  /*a920*/  @P0 FMUL2 R32, R67.reuse.F32, R32.F32x2.HI_LO ;  /* 0x000000204320024a */ /* 0x040fe40000040000 */
[C---:B------:R-:W-:Y:S01]  /*a930*/  @P0 FMUL2 R34, R67.reuse.F32, R34.F32x2.HI_LO ;  /* 0x000000224322024a */ /* 0x040fe20000040000 */
[----:B------:R-:W3:Y:S01]  /*a940*/  LDTM.x16 R40, tmem[UR5] ;  /* 0x00000005002879ee */ /* 0x000ee20008240000 */
[----:B------:R-:W-:-:S02]  /*a950*/  @P0 FMUL2 R36, R67.F32, R36.F32x2.HI_LO ;  /* 0x000000244324024a */ /* 0x000fc40000040000 */
[----:B------:R-:W-:Y:S01]  /*a960*/  @P0 FMUL2 R38, R67.F32, R38.F32x2.HI_LO ;  /* 0x000000264326024a */ /* 0x000fe20000040000 */
[----:B------:R-:W-:-:S03]  /*a970*/  ISETP.NE.AND P0, PT, R16, R17, PT ;  /* 0x000000111000720c */ /* 0x000fc60003f05270 */
[----:B------:R4:W-:Y:S10]  /*a980*/  STTM.x16 tmem[UR4], R24 ;  /* 0x00000018000079ed */ /* 0x0009f40008240004 */
[----:B---3--:R-:W-:Y:S05]  /*a990*/  @!P0 BRA `(.L_x_182) ;  /* 0x0000000000408947 */ /* 0x008fea0003800000 */
[----:B------:R-:W-:Y:S01]  /*a9a0*/  MOV R14, 0x8 ;  /* 0x00000008000e7802 */ /* 0x000fe20000000f00 */
[----:B------:R-:W3:Y:S01]  /*a9b0*/  LDCU.64 UR8, c[0x4][0xb0] ;  /* 0x01001600ff0877ac */ /* 0x000ee20008000a00 */
[----:B------:R-:W-:Y:S02]  /*a9c0*/  HFMA2 R12, -RZ, RZ, 0, 5.9604644775390625e-08 ;  /* 0x00000001ff0c7431 */ /* 0x000fe400000001ff */
[----:B------:R-:W-:Y:S01]  /*a9d0*/  IMAD.MOV.U32 R8, RZ, RZ, 0x192 ;  /* 0x00000192ff087424 */ /* 0x000fe200078e00ff */
[----:B------:R-:W2:Y:S01]  /*a9e0*/  LDCU.64 UR6, c[0x4][0xb8] ;  /* 0x01001700ff0677ac */ /* 0x000ea20008000a00 */
[----:B------:R-:W1:Y:S01]  /*a9f0*/  LDC.64 R14, c[0x4][R14] ;  /* 0x010000000e0e7b82 */ /* 0x000e620000000a00 */
        /* <DEDUP_REMOVED lines=10> */
.L_x_182:
[----:B------:R-:W-:Y:S05]  /*aaa0*/  BSYNC.RECONVERGENT B6 ;  /* 0x0000000000067941 */ /* 0x000fea0003800200 */
.L_x_181:
        /* <DEDUP_REMOVED lines=12> */
[----:B----4-:R-:W3:Y:S01]  /*ab70*/  LDTM.x16 R24, tmem[UR5] ;  /* 0x00000005001879ee */ /* 0x010ee20008240000 */
        /* <DEDUP_REMOVED lines=21> */
.L_x_184:
[----:B------:R-:W-:Y:S05]  /*acd0*/  BSYNC.RECONVERGENT B6 ;  /* 0x0000000000067941 */ /* 0x000fea0003800200 */
.L_x_183:
        /* <DEDUP_REMOVED lines=34> */
.L_x_186:
[----:B------:R-:W-:Y:S05]  /*af00*/  BSYNC.RECONVERGENT B6 ;  /* 0x0000000000067941 */ /* 0x000fea0003800200 */
.L_x_185:
        /* <DEDUP_REMOVED lines=34> */
.L_x_188:
[----:B------:R-:W-:Y:S05]  /*b130*/  BSYNC.RECONVERGENT B6 ;  /* 0x0000000000067941 */ /* 0x000fea0003800200 */
.L_x_187:
        /* <DEDUP_REMOVED lines=34> */
.L_x_190:
[----:B------:R-:W-:Y:S05]  /*b360*/  BSYNC.RECONVERGENT B6 ;  /* 0x0000000000067941 */ /* 0x000fea0003800200 */
.L_x_189:
        /* <DEDUP_REMOVED lines=34> */
.L_x_192:
[----:B------:R-:W-:Y:S05]  /*b590*/  BSYNC.RECONVERGENT B6 ;  /* 0x0000000000067941 */ /* 0x000fea0003800200 */
.L_x_191:
[----:B-1----:R-:W-:Y:S01]  /*b5a0*/  LOP3.LUT R0, R65, 0x170, RZ, 0xfc, !PT ;  /* 0x0000017041007812 */ /* 0x002fe200078efcff */
[----:B------:R-:W-:Y:S05]  /*b5b0*/  WARPSYNC.ALL ;  /* 0x0000000000007948 */ /* 0x000fea0003800000 */
[----:B------:R-:W-:Y:S02]  /*b5c0*/  R2UR UR4, R0 ;  /* 0x00000000000472ca */ /* 0x000fe400000e0000 */
[----:B------:R-:W-:Y:S02]  /*b5d0*/  FSETP.NEU.AND P0, PT, R67, 1, PT ;  /* 0x3f8000004300780b */ /* 0x000fe40003f0d000 */
[----:B------:R-:W-:-:S09]  /*b5e0*/  R2UR UR5, R68 ;  /* 0x00000000440572ca */ /* 0x000fd200000e0000 */
[----:B--2---:R-:W1:Y:S01]  /*b5f0*/  LDTM.x16 R4, tmem[UR4] ;  /* 0x00000004000479ee */ /* 0x004e620008240000 */
[----:B------:R-:W-:Y:S01]  /*b600*/  R2UR UR4, R0 ;  /* 0x00000000000472ca */ /* 0x000fe200000e0000 */
[C---:B------:R-:W-:Y:S02]  /*b610*/  @P0 FMUL2 R24, R67.reuse.F32, R24.F32x2.HI_LO ;  /* 0x000000184318024a */ /* 0x040fe40000040000 */
[C---:B------:R-:W-:Y:S02]  /*b620*/  @P0 FMUL2 R26, R67.reuse.F32, R26.F32x2.HI_LO ;  /* 0x0000001a431a024a */ /* 0x040fe40000040000 */
[C---:B------:R-:W-:Y:S02]  /*b630*/  @P0 FMUL2 R28, R67.reuse.F32, R28.F32x2.HI_LO ;  /* 0x0000001c431c024a */ /* 0x040fe40000040000 */
[C---:B------:R-:W-:Y:S02]  /*b640*/  @P0 FMUL2 R30, R67.reuse.F32, R30.F32x2.HI_LO ;  /* 0x0000001e431e024a */ /* 0x040fe40000040000 */
[----:B------:R-:W-:-:S02]  /*b650*/  @P0 FMUL2 R32, R67.F32, R32.F32x2.HI_LO ;  /* 0x000000204320024a */ /* 0x000fc40000040000 */
[C---:B------:R-:W-:Y:S02]  /*b660*/  @P0 FMUL2 R34, R67.reuse.F32, R34.F32x2.HI_LO ;  /* 0x000000224322024a */ /* 0x040fe40000040000 */
[C---:B------:R-:W-:Y:S02]  /*b670*/  @P0 FMUL2 R36, R67.reuse.F32, R36.F32x2.HI_LO ;  /* 0x000000244324024a */ /* 0x040fe40000040000 */
[----:B------:R-:W-:-:S04]  /*b680*/  @P0 FMUL2 R38, R67.F32, R38.F32x2.HI_LO ;  /* 0x000000264326024a */ /* 0x000fc80000040000 */
[----:B------:R3:W-:Y:S01]  /*b690*/  STTM.x16 tmem[UR5], R24 ;  /* 0x00000018000079ed */ /* 0x0007e20008240005 */
[C---:B-1----:R-:W-:Y:S02]  /*b6a0*/  @P0 FMUL2 R4, R67.reuse.F32, R4.F32x2.HI_LO ;  /* 0x000000044304024a */ /* 0x042fe40000040000 */
[C---:B------:R-:W-:Y:S02]  /*b6b0*/  @P0 FMUL2 R6, R67.reuse.F32, R6.F32x2.HI_LO ;  /* 0x000000064306024a */ /* 0x040fe40000040000 */
[C---:B------:R-:W-:Y:S02]  /*b6c0*/  @P0 FMUL2 R8, R67.reuse.F32, R8.F32x2.HI_LO ;  /* 0x000000084308024a */ /* 0x040fe40000040000 */
[C---:B------:R-:W-:Y:S02]  /*b6d0*/  @P0 FMUL2 R10, R67.reuse.F32, R10.F32x2.HI_LO ;  /* 0x0000000a430a024a */ /* 0x040fe40000040000 */
[C---:B------:R-:W-:Y:S02]  /*b6e0*/  @P0 FMUL2 R12, R67.reuse.F32, R12.F32x2.HI_LO ;  /* 0x0000000c430c024a */ /* 0x040fe40000040000 */
[----:B------:R-:W-:-:S02]  /*b6f0*/  @P0 FMUL2 R14, R67.F32, R14.F32x2.HI_LO ;  /* 0x0000000e430e024a */ /* 0x000fc40000040000 */
[C---:B------:R-:W-:Y:S02]  /*b700*/  @P0 FMUL2 R16, R67.reuse.F32, R16.F32x2.HI_LO ;  /* 0x000000104310024a */ /* 0x040fe40000040000 */
[----:B------:R-:W-:-:S04]  /*b710*/  @P0 FMUL2 R18, R67.F32, R18.F32x2.HI_LO ;  /* 0x000000124312024a */ /* 0x000fc80000040000 */
[----:B------:R3:W-:Y:S02]  /*b720*/  STTM.x16 tmem[UR4], R4 ;  /* 0x00000004000079ed */ /* 0x0007e40008240004 */
.L_x_178:
[----:B------:R-:W-:-:S09]  /*b730*/  UISETP.NE.AND UP0, UPT, UR39, URZ, UPT ;  /* 0x000000ff2700728c */ /* 0x000fd2000bf05270 */
[----:B------:R-:W-:Y:S05]  /*b740*/  BRA.U !UP0, `(.L_x_193) ;  /* 0x0000000108047547 */ /* 0x000fea000b800000 */
[----:B------:R-:W-:Y:S05]  /*b750*/  BPT.TRAP 0x1 ;  /* 0x000000040000795c */ /* 0x000fea0000300000 */
.L_x_193:
[----:B------:R-:W-:Y:S01]  /*b760*/  IADD3 R3, PT, PT, R59, 0x2c088, RZ ;  /* 0x0002c0883b037810 */ /* 0x000fe20007ffe0ff */
[----:B------:R-:W-:Y:S02]  /*b770*/  UISETP.NE.AND UP0, UPT, UR41, URZ, UPT ;  /* 0x000000ff2900728c */ /* 0x000fe4000bf05270 */
[----:B------:R-:W-:Y:S01]  /*b780*/  ULOP3.LUT UR38, UR38, 0x1, URZ, 0x3c, !UPT ;  /* 0x0000000126267892 */ /* 0x000fe2000f8e3cff */
[----:B-1----:R-:W-:-:S04]  /*b790*/  PRMT R0, R60, 0x654, R3 ;  /* 0x000006543c007816 */ /* 0x002fc80000000003 */
[----:B------:R1:W-:Y:S01]  /*b7a0*/  SYNCS.ARRIVE.TRANS64.RED.A1T0 RZ, [R0+URZ], RZ ;  /* 0x000000ff00ff79a7 */ /* 0x0003e200081004ff */
[----:B------:R-:W1:Y:S01]  /*b7b0*/  FENCE.VIEW.ASYNC.T ;  /* 0x00000000000073c6 */ /* 0x000e620000000200 */
[----:B------:R-:W-:Y:S05]  /*b7c0*/  BRA.U UP0, `(.L_x_194) ;  /* 0x0000000100087547 */ /* 0x000fea000b800000 */
[----:B------:R-:W-:Y:S05]  /*b7d0*/  BPT.TRAP 0x1 ;  /* 0x000000040000795c */ /* 0x000fea0000300000 */
[----:B------:R-:W-:Y:S05]  /*b7e0*/  BPT.TRAP 0x1 ;  /* 0x000000040000795c */ /* 0x000fea0000300000 */
.L_x_194:
[----:B------:R-:W-:Y:S01]  /*b7f0*/  IADD3 R3, PT, PT, R59, 0x2c0a0, RZ ;  /* 0x0002c0a03b037810 */ /* 0x000fe20007ffe0ff */
[----:B------:R-:W-:-:S03]  /*b800*/  UISETP.NE.AND UP0, UPT, UR39, URZ, UPT ;  /* 0x000000ff2700728c */ /* 0x000fc6000bf05270 */
[----:B-1----:R-:W-:-:S04]  /*b810*/  PRMT R0, R60, 0x654, R3 ;  /* 0x000006543c007816 */ /* 0x002fc80000000003 */
[----:B------:R1:W-:Y:S02]  /*b820*/  SYNCS.ARRIVE.TRANS64.RED.A1T0 RZ, [R0+URZ], RZ ;  /* 0x000000ff00ff79a7 */ /* 0x0003e400081004ff */
[----:B------:R-:W-:Y:S05]  /*b830*/  BRA.U !UP0, `(.L_x_195) ;  /* 0x0000000108047547 */ /* 0x000fea000b800000 */
[----:B------:R-:W-:Y:S05]  /*b840*/  BPT.TRAP 0x1 ;  /* 0x000000040000795c */ /* 0x000fea0000300000 */
.L_x_195:
[----:B-1----:R-:W-:Y:S01]  /*b850*/  IMAD.U32 R0, RZ, RZ, UR38 ;  /* 0x00000026ff007e24 */ /* 0x002fe2000f8e00ff */
[----:B------:R-:W-:-:S04]  /*b860*/  LOP3.LUT R3, R65, 0x80, RZ, 0xfc, !PT ;  /* 0x0000008041037812 */ /* 0x000fc800078efcff */
[----:B------:R-:W-:-:S04]  /*b870*/  SHF.L.U32 R0, R0, 0x1f, RZ ;  /* 0x0000001f00007819 */ /* 0x000fc800000006ff */
[----:B------:R-:W1:Y:S02]  /*b880*/  SYNCS.PHASECHK.TRANS64.TRYWAIT P0, [R59+URZ+0x2c080], R0 ;  /* 0x02c080003b0075a7 */ /* 0x000e6400080011ff */
[----:B-1----:R-:W-:Y:S05]  /*b890*/  @!P0 BRA `(.L_x_196) ;  /* 0x000000e4008c8947 */ /* 0x002fea0003800000 */
.L_x_437:
[----:B------:R-:W-:Y:S01]  /*b8a0*/  R2UR UR4, R3 ;  /* 0x00000000030472ca */ /* 0x000fe200000e0000 */
[----:B------:R-:W-:Y:S01]  /*b8b0*/  UISETP.NE.AND UP0, UPT, UR41, URZ, UPT ;  /* 0x000000ff2900728c */ /* 0x000fe2000bf05270 */
[----:B------:R-:W-:Y:S01]  /*b8c0*/  PLOP3.LUT P0, PT, PT, PT, PT, 0x80, 0x8 ;  /* 0x000000000008781c */ /* 0x000fe20003f0f070 */
[----:B------:R-:W-:-:S10]  /*b8d0*/  IMAD.MOV.U32 R67, RZ, RZ, 0x3f800000 ;  /* 0x3f800000ff437424 */ /* 0x000fd400078e00ff */
[----:B---3--:R-:W1:Y:S02]  /*b8e0*/  LDTM.x2 R4, tmem[UR4] ;  /* 0x00000004000479ee */ /* 0x008e6400080c0000 */
[----:B-1----:R-:W-:-:S13]  /*b8f0*/  FSETP.NEU.AND P2, PT, R4, R5, PT ;  /* 0x000000050400720b */ /* 0x002fda0003f4d000 */
[----:B------:R-:W1:Y:S01]  /*b900*/  @P2 LDC R0, c[0x0][0x704] ;  /* 0x0001c100ff002b82 */ /* 0x000e620000000800 */
        /* <DEDUP_REMOVED lines=10> */
.L_x_197:
[----:B------:R-:W-:Y:S01]  /*b9b0*/  IMAD.U32 R0, RZ, RZ, UR42 ;  /* 0x0000002aff007e24 */ /* 0x000fe2000f8e00ff */
[----:B------:R-:W-:-:S04]  /*b9c0*/  FSETP.NEU.AND P1, PT, R67, 1, PT ;  /* 0x3f8000004300780b */ /* 0x000fc80003f2d000 */
[----:B------:R-:W-:-:S04]  /*b9d0*/  SHF.L.U32 R0, R0, 0x1f, RZ ;  /* 0x0000001f00007819 */ /* 0x000fc800000006ff */
[----:B------:R-:W1:Y:S02]  /*b9e0*/  SYNCS.PHASECHK.TRANS64.TRYWAIT P0, [R59+URZ+0x2c098], R0 ;  /* 0x02c098003b0075a7 */ /* 0x000e6400080011ff */
[----:B-1----:R-:W-:Y:S05]  /*b9f0*/  @!P0 BRA `(.L_x_198) ;  /* 0x000000e400488947 */ /* 0x002fea0003800000 */
.L_x_438:
        /* <DEDUP_REMOVED lines=27> */
.L_x_201:
[----:B------:R-:W-:Y:S05]  /*bbb0*/  BSYNC.RECONVERGENT B6 ;  /* 0x0000000000067941 */ /* 0x000fea0003800200 */
.L_x_200:
        /* <DEDUP_REMOVED lines=34> */
.L_x_203:
[----:B------:R-:W-:Y:S05]  /*bde0*/  BSYNC.RECONVERGENT B6 ;  /* 0x0000000000067941 */ /* 0x000fea0003800200 */
.L_x_202:
        /* <DEDUP_REMOVED lines=34> */
.L_x_205:
[----:B------:R-:W-:Y:S05]  /*c010*/  BSYNC.RECONVERGENT B6 ;  /* 0x0000000000067941 */ /* 0x000fea0003800200 */
.L_x_204:
        /* <DEDUP_REMOVED lines=34> */
.L_x_207:
[----:B------:R-:W-:Y:S05]  /*c240*/  BSYNC.RECONVERGENT B6 ;  /* 0x0000000000067941 */ /* 0x000fea0003800200 */
.L_x_206:
        /* <DEDUP_REMOVED lines=34> */
.L_x_209:
[----:B------:R-:W-:Y:S05]  /*c470*/  BSYNC.RECONVERGENT B6 ;  /* 0x0000000000067941 */ /* 0x000fea0003800200 */
.L_x_208:
        /* <DEDUP_REMOVED lines=34> */
.L_x_211:
[----:B------:R-:W-:Y:S05]  /*c6a0*/  BSYNC.RECONVERGENT B6 ;  /* 0x0000000000067941 */ /* 0x000fea0003800200 */
.L_x_210:
        /* <DEDUP_REMOVED lines=34> */
.L_x_213:
[----:B------:R-:W-:Y:S05]  /*c8d0*/  BSYNC.RECONVERGENT B6 ;  /* 0x0000000000067941 */ /* 0x000fea0003800200 */
.L_x_212:
[----:B------:R-:W-:Y:S01]  /*c8e0*/  LOP3.LUT R65, R65, 0x1f0, RZ, 0xfc, !PT ;  /* 0x000001f041417812 */ /* 0x000fe200078efcff */
[----:B------:R-:W-:Y:S05]  /*c8f0*/  WARPSYNC.ALL ;  /* 0x0000000000007948 */ /* 0x000fea0003800000 */
[----:B------:R-:W-:Y:S02]  /*c900*/  R2UR UR4, R65 ;  /* 0x00000000410472ca */ /* 0x000fe400000e0000 */
[----:B------:R-:W-:Y:S02]  /*c910*/  FSETP.NEU.AND P0, PT, R67, 1, PT ;  /* 0x3f8000004300780b */ /* 0x000fe40003f0d000 */
[----:B------:R-:W-:-:S09]  /*c920*/  R2UR UR5, R66 ;  /* 0x00000000420572ca */ /* 0x000fd200000e0000 */
[----:B--2---:R-:W2:Y:S01]  /*c930*/  LDTM.x16 R4, tmem[UR4] ;  /* 0x00000004000479ee */ /* 0x004ea20008240000 */
        /* <DEDUP_REMOVED lines=10> */
[C---:B--2---:R-:W-:Y:S02]  /*c9e0*/  @P0 FMUL2 R4, R67.reuse.F32, R4.F32x2.HI_LO ;  /* 0x000000044304024a */ /* 0x044fe40000040000 */
        /* <DEDUP_REMOVED lines=8> */
.L_x_199:
[----:B------:R-:W-:-:S09]  /*ca70*/  UISETP.NE.AND UP0, UPT, UR40, URZ, UPT ;  /* 0x000000ff2800728c */ /* 0x000fd2000bf05270 */
[----:B------:R-:W-:Y:S05]  /*ca80*/  BRA.U !UP0, `(.L_x_214) ;  /* 0x0000000108047547 */ /* 0x000fea000b800000 */
[----:B------:R-:W-:Y:S05]  /*ca90*/  BPT.TRAP 0x1 ;  /* 0x000000040000795c */ /* 0x000fea0000300000 */
.L_x_214:
[----:B-1----:R-:W-:Y:S01]  /*caa0*/  PRMT R0, R60, 0x654, R63 ;  /* 0x000006543c007816 */ /* 0x002fe2000000003f */
[----:B------:R-:W-:-:S03]  /*cab0*/  UISETP.NE.AND UP0, UPT, UR41, URZ, UPT ;  /* 0x000000ff2900728c */ /* 0x000fc6000bf05270 */
[----:B------:R1:W-:Y:S01]  /*cac0*/  SYNCS.ARRIVE.TRANS64.RED.A1T0 RZ, [R0+URZ], RZ ;  /* 0x000000ff00ff79a7 */ /* 0x0003e200081004ff */
[----:B------:R-:W1:Y:S05]  /*cad0*/  FENCE.VIEW.ASYNC.T ;  /* 0x00000000000073c6 */ /* 0x000e6a0000000200 */
[----:B------:R-:W-:Y:S05]  /*cae0*/  BRA.U UP0, `(.L_x_215) ;  /* 0x0000000100087547 */ /* 0x000fea000b800000 */
[----:B------:R-:W-:Y:S05]  /*caf0*/  BPT.TRAP 0x1 ;  /* 0x000000040000795c */ /* 0x000fea0000300000 */
[----:B------:R-:W-:Y:S05]  /*cb00*/  BPT.TRAP 0x1 ;  /* 0x000000040000795c */ /* 0x000fea0000300000 */
.L_x_215:
[----:B------:R-:W-:Y:S01]  /*cb10*/  ISETP.NE.AND P0, PT, R64, RZ, PT ;  /* 0x000000ff4000720c */ /* 0x000fe20003f05270 */
[----:B------:R-:W-:Y:S01]  /*cb20*/  VIADD R3, R59, 0x2c0a8 ;  /* 0x0002c0a83b037836 */ /* 0x000fe20000000000 */
[----:B------:R-:W-:-:S04]  /*cb30*/  ULOP3.LUT UR42, UR42, 0x1, URZ, 0x3c, !UPT ;  /* 0x000000012a2a7892 */ /* 0x000fc8000f8e3cff */
[----:B------:R-:W-:-:S04]  /*cb40*/  PRMT R3, R60, 0x654, R3 ;  /* 0x000006543c037816 */ /* 0x000fc80000000003 */
[----:B-1----:R1:W-:Y:S02]  /*cb50*/  SYNCS.ARRIVE.TRANS64.RED.A1T0 RZ, [R3+URZ], RZ ;  /* 0x000000ff03ff79a7 */ /* 0x0023e400081004ff */
[----:B-1----:R-:W-:Y:S01]  /*cb60*/  LOP3.LUT R3, R23, 0x1, RZ, 0x3c, !PT ;  /* 0x0000000117037812 */ /* 0x002fe200078e3cff */
[----:B------:R-:W-:Y:S06]  /*cb70*/  @P0 BRA `(.L_x_216) ;  /* 0xffffffd8003c0947 */ /* 0x000fec000383ffff */
.L_x_173:
[----:B------:R-:W-:-:S09]  /*cb80*/  UISETP.NE.AND UP0, UPT, UR39, URZ, UPT ;  /* 0x000000ff2700728c */ /* 0x000fd2000bf05270 */
[----:B------:R-:W-:Y:S05]  /*cb90*/  BRA.U !UP0, `(.L_x_217) ;  /* 0x0000000108047547 */ /* 0x000fea000b800000 */
[----:B------:R-:W-:Y:S05]  /*cba0*/  BPT.TRAP 0x1 ;  /* 0x000000040000795c */ /* 0x000fea0000300000 */
.L_x_217:
[----:B---3--:R-:W-:Y:S01]  /*cbb0*/  IADD3 R31, PT, PT, R59, 0x2c088, RZ ;  /* 0x0002c0883b1f7810 */ /* 0x008fe20007ffe0ff */
[----:B------:R-:W-:-:S03]  /*cbc0*/  UISETP.NE.AND UP0, UPT, UR40, URZ, UPT ;  /* 0x000000ff2800728c */ /* 0x000fc6000bf05270 */
[----:B------:R-:W-:-:S04]  /*cbd0*/  PRMT R4, R60, 0x654, R31 ;  /* 0x000006543c047816 */ /* 0x000fc8000000001f */
[----:B------:R3:W-:Y:S02]  /*cbe0*/  SYNCS.ARRIVE.TRANS64.RED.A1T0 RZ, [R4+URZ], RZ ;  /* 0x000000ff04ff79a7 */ /* 0x0007e400081004ff */
[----:B------:R-:W-:Y:S05]  /*cbf0*/  BRA.U !UP0, `(.L_x_218) ;  /* 0x0000000108047547 */ /* 0x000fea000b800000 */
[----:B------:R-:W-:Y:S05]  /*cc00*/  BPT.TRAP 0x1 ;  /* 0x000000040000795c */ /* 0x000fea0000300000 */
.L_x_218:
[----:B---3--:R-:W-:Y:S01]  /*cc10*/  SHF.L.U32 R4, R3, 0x1f, RZ ;  /* 0x0000001f03047819 */ /* 0x008fe200000006ff */
[----:B------:R-:W3:Y:S03]  /*cc20*/  S2R R26, SR_TID.X ;  /* 0x00000000001a7919 */ /* 0x000ee60000002100 */
[----:B------:R-:W5:Y:S01]  /*cc30*/  SYNCS.PHASECHK.TRANS64.TRYWAIT P0, [R59+URZ+0x2c070], R4 ;  /* 0x02c070043b0075a7 */ /* 0x000f6200080011ff */
[----:B---3--:R-:W-:-:S05]  /*cc40*/  IMAD.U32 R28, R26, 0x10000, RZ ;  /* 0x000100001a1c7824 */ /* 0x008fca00078e00ff */
[----:B------:R-:W-:Y:S01]  /*cc50*/  LOP3.LUT R28, R28, 0x600000, RZ, 0xc0, !PT ;  /* 0x006000001c1c7812 */ /* 0x000fe200078ec0ff */
[----:B-----5:R-:W-:Y:S06]  /*cc60*/  @!P0 BRA `(.L_x_219) ;  /* 0x000000d000c08947 */ /* 0x020fec0003800000 */
.L_x_439:
[----:B------:R-:W-:Y:S05]  /*cc70*/  WARPSYNC.ALL ;  /* 0x0000000000007948 */ /* 0x000fea0003800000 */
[----:B------:R-:W-:Y:S01]  /*cc80*/  R2UR UR4, R28 ;  /* 0x000000001c0472ca */ /* 0x000fe200000e0000 */
[----:B------:R-:W-:-:S12]  /*cc90*/  UISETP.NE.AND UP0, UPT, UR40, URZ, UPT ;  /* 0x000000ff2800728c */ /* 0x000fd8000bf05270 */
[----:B------:R-:W1:Y:S02]  /*cca0*/  LDTM.x2 R24, tmem[UR4] ;  /* 0x00000004001879ee */ /* 0x000e6400080c0000 */
[----:B-1----:R-:W-:Y:S05]  /*ccb0*/  BRA.U !UP0, `(.L_x_220) ;  /* 0x0000000108047547 */ /* 0x002fea000b800000 */
[----:B------:R-:W-:Y:S05]  /*ccc0*/  BPT.TRAP 0x1 ;  /* 0x000000040000795c */ /* 0x000fea0000300000 */
.L_x_220:
[----:B------:R1:W-:Y:S01]  /*ccd0*/  SYNCS.ARRIVE.TRANS64.RED.A1T0 RZ, [R0+URZ], RZ ;  /* 0x000000ff00ff79a7 */ /* 0x0003e200081004ff */
[----:B------:R-:W-:-:S09]  /*cce0*/  UISETP.NE.AND UP0, UPT, UR41, URZ, UPT ;  /* 0x000000ff2900728c */ /* 0x000fd2000bf05270 */
[----:B------:R-:W-:Y:S05]  /*ccf0*/  BRA.U UP0, `(.L_x_221) ;  /* 0x0000000100047547 */ /* 0x000fea000b800000 */
[----:B------:R-:W-:Y:S05]  /*cd00*/  BPT.TRAP 0x1 ;  /* 0x000000040000795c */ /* 0x000fea0000300000 */
.L_x_221:
[----:B-1----:R-:W-:-:S04]  /*cd10*/  MOV R0, UR42 ;  /* 0x0000002a00007c02 */ /* 0x002fc80008000f00 */
[----:B------:R-:W-:-:S04]  /*cd20*/  SHF.L.U32 R0, R0, 0x1f, RZ ;  /* 0x0000001f00007819 */ /* 0x000fc800000006ff */
[----:B------:R-:W1:Y:S02]  /*cd30*/  SYNCS.PHASECHK.TRANS64.TRYWAIT P0, [R59+URZ+0x2c090], R0 ;  /* 0x02c090003b0075a7 */ /* 0x000e6400080011ff */
[----:B-1----:R-:W-:Y:S05]  /*cd40*/  @!P0 BRA `(.L_x_222) ;  /* 0x000000d0009c8947 */ /* 0x002fea0003800000 */
.L_x_440:
[----:B------:R-:W-:-:S09]  /*cd50*/  UISETP.NE.AND UP0, UPT, UR41, URZ, UPT ;  /* 0x000000ff2900728c */ /* 0x000fd2000bf05270 */
[----:B------:R-:W-:Y:S05]  /*cd60*/  BRA.U UP0, `(.L_x_223) ;  /* 0x0000000100047547 */ /* 0x000fea000b800000 */
[----:B------:R-:W-:Y:S05]  /*cd70*/  BPT.TRAP 0x1 ;  /* 0x000000040000795c */ /* 0x000fea0000300000 */
.L_x_223:
[----:B------:R-:W-:Y:S01]  /*cd80*/  SHF.L.U32 R0, R56, 0x1f, RZ ;  /* 0x0000001f38007819 */ /* 0x000fe200000006ff */
[----:B------:R1:W1:Y:S01]  /*cd90*/  MUFU.RCP R3, R24 ;  /* 0x0000001800037308 */ /* 0x0002620000001000 */
[----:B------:R-:W-:Y:S02]  /*cda0*/  BSSY B0, `(.L_x_224) ;  /* 0x0000003000007945 */ /* 0x000fe40003800000 */
[----:B------:R-:W5:Y:S02]  /*cdb0*/  SYNCS.PHASECHK.TRANS64.TRYWAIT P0, [R59+URZ+0x2c0c0], R0 ;  /* 0x02c0c0003b0075a7 */ /* 0x000f6400080011ff */
[----:B-1---5:R-:W-:Y:S05]  /*cdc0*/  @!P0 BRA `(.L_x_225) ;  /* 0x000000d000908947 */ /* 0x022fea0003800000 */
.L_x_441:
[----:B------:R-:W-:Y:S05]  /*cdd0*/  BSYNC B0 ;  /* 0x0000000000007941 */ /* 0x000fea0003800000 */
.L_x_224:
[----:B------:R-:W1:Y:S01]  /*cde0*/  LDCU UR4, c[0x0][0x708] ;  /* 0x0000e100ff0477ac */ /* 0x000e620008000800 */
[----:B------:R-:W-:Y:S01]  /*cdf0*/  FFMA R0, -R24, R3, 1 ;  /* 0x3f80000018007423 */ /* 0x000fe20000000103 */
[----:B------:R-:W2:Y:S03]  /*ce00*/  LDC R32, c[0x0][0x708] ;  /* 0x0001c200ff207b82 */ /* 0x000ea60000000800 */
[----:B------:R-:W-:Y:S01]  /*ce10*/  FFMA R0, R3, R0, R3 ;  /* 0x0000000003007223 */ /* 0x000fe20000000003 */
[----:B-1----:R-:W-:-:S03]  /*ce20*/  MOV R3, UR4 ;  /* 0x0000000400037c02 */ /* 0x002fc60008000f00 */
[----:B------:R-:W-:Y:S01]  /*ce30*/  FFMA R33, R0, UR4, RZ ;  /* 0x0000000400217c23 */ /* 0x000fe200080000ff */
[----:B------:R-:W1:Y:S03]  /*ce40*/  FCHK P0, R3, R24 ;  /* 0x0000001803007302 */ /* 0x000e660000000000 */
[----:B---3--:R-:W-:-:S04]  /*ce50*/  FFMA R4, -R24, R33, UR4 ;  /* 0x0000000418047e23 */ /* 0x008fc80008000121 */
[----:B------:R-:W-:Y:S01]  /*ce60*/  FFMA R33, R0, R4, R33 ;  /* 0x0000000400217223 */ /* 0x000fe20000000021 */
[----:B-1----:R-:W-:Y:S06]  /*ce70*/  @!P0 BRA `(.L_x_226) ;  /* 0x0000000000088947 */ /* 0x002fec0003800000 */
[----:B------:R-:W-:Y:S02]  /*ce80*/  MOV R4, 0xcea0 ;  /* 0x0000cea000047802 */ /* 0x000fe40000000f00 */
[----:B--2-4-:R-:W-:Y:S05]  /*ce90*/  CALL.REL.NOINC `($__internal_3_$__cuda_sm3x_div_rn_noftz_f32_slowpath) ;  /* 0x000000dc00407944 */ /* 0x014fea0003c00000 */
.L_x_226:
[----:B------:R-:W1:Y:S01]  /*cea0*/  S2R R20, SR_SWINHI ;  /* 0x0000000000147919 */ /* 0x000e620000002f00 */
[----:B------:R-:W-:Y:S01]  /*ceb0*/  LOP3.LUT R0, R28, 0x100, RZ, 0xfc, !PT ;  /* 0x000001001c007812 */ /* 0x000fe200078efcff */
[----:B------:R-:W-:Y:S05]  /*cec0*/  WARPSYNC.ALL ;  /* 0x0000000000007948 */ /* 0x000fea0003800000 */
[----:B------:R-:W-:Y:S01]  /*ced0*/  R2UR UR4, R0 ;  /* 0x00000000000472ca */ /* 0x000fe200000e0000 */
[C---:B------:R-:W-:Y:S01]  /*cee0*/  IMAD.SHL.U32 R0, R26.reuse, 0x80, RZ ;  /* 0x000000801a007824 */ /* 0x040fe200078e00ff */
[----:B------:R-:W-:Y:S01]  /*cef0*/  SHF.R.U32.HI R29, RZ, 0x15, R28 ;  /* 0x00000015ff1d7819 */ /* 0x000fe2000001161c */
[----:B------:R-:W-:-:S03]  /*cf00*/  IMAD.SHL.U32 R27, R26, 0x40, RZ ;  /* 0x000000401a1b7824 */ /* 0x000fc600078e00ff */
[----:B------:R-:W-:-:S04]  /*cf10*/  LOP3.LUT R30, R0, 0xc00, RZ, 0xc0, !PT ;  /* 0x00000c00001e7812 */ /* 0x000fc800078ec0ff */
[----:B------:R-:W-:Y:S02]  /*cf20*/  LOP3.LUT R27, R30, 0x1c0, R27, 0xf8, !PT ;  /* 0x000001c01e1b7812 */ /* 0x000fe400078ef81b */
[----:B------:R-:W-:Y:S01]  /*cf30*/  SHF.R.U32.HI R30, RZ, 0x5, R26 ;  /* 0x00000005ff1e7819 */ /* 0x000fe2000001161a */
[----:B--2---:R-:W2:Y:S01]  /*cf40*/  LDTM.x16 R4, tmem[UR4] ;  /* 0x00000004000479ee */ /* 0x004ea20008240000 */
[----:B------:R-:W-:Y:S02]  /*cf50*/  LOP3.LUT R27, R27, 0x3000, R0, 0xf8, !PT ;  /* 0x000030001b1b7812 */ /* 0x000fe400078ef800 */
[----:B------:R-:W-:Y:S02]  /*cf60*/  LOP3.LUT R30, R30, 0x3, RZ, 0xc0, !PT ;  /* 0x000000031e1e7812 */ /* 0x000fe400078ec0ff */
[----:B------:R-:W-:Y:S02]  /*cf70*/  MOV R36, R59 ;  /* 0x0000003b00247202 */ /* 0x000fe40000000f00 */
[----:B-1----:R-:W-:-:S03]  /*cf80*/  MOV R37, R20 ;  /* 0x0000001400257202 */ /* 0x002fc60000000f00 */
[----:B------:R-:W-:-:S03]  /*cf90*/  IMAD.WIDE.U32 R36, R27, 0x2, R36 ;  /* 0x000000021b247825 */ /* 0x000fc600078e0024 */
[C---:B------:R-:W-:Y:S02]  /*cfa0*/  IADD3 R0, P1, PT, R36.reuse, 0x1c000, RZ ;  /* 0x0001c00024007810 */ /* 0x040fe40007f3e0ff */
[----:B------:R-:W-:Y:S01]  /*cfb0*/  IADD3 R3, P0, PT, R36, 0x1c010, RZ ;  /* 0x0001c01024037810 */ /* 0x000fe20007f1e0ff */
[C---:B--2---:R-:W-:Y:S02]  /*cfc0*/  FMUL2 R4, R33.reuse.F32, R4.F32x2.HI_LO ;  /* 0x000000042104724a */ /* 0x044fe40000040000 */
[C---:B------:R-:W-:Y:S02]  /*cfd0*/  FMUL2 R6, R33.reuse.F32, R6.F32x2.HI_LO ;  /* 0x000000062106724a */ /* 0x040fe40000040000 */
[--C-:B------:R-:W-:Y:S02]  /*cfe0*/  IMAD.X R39, RZ, RZ, R37.reuse, P1 ;  /* 0x000000ffff277224 */ /* 0x100fe400008e0625 */
[----:B------:R-:W-:Y:S02]  /*cff0*/  FMUL2 R12, R33.F32, R12.F32x2.HI_LO ;  /* 0x0000000c210c724a */ /* 0x000fe40000040000 */
[----:B------:R-:W-:-:S02]  /*d000*/  IMAD.X R37, RZ, RZ, R37, P0 ;  /* 0x000000ffff257224 */ /* 0x000fc400000e0625 */
[----:B------:R-:W-:Y:S01]  /*d010*/  FMUL2 R20, R33.F32, R8.F32x2.HI_LO ;  /* 0x000000082114724a */ /* 0x000fe20000040000 */
[----:B------:R-:W-:Y:S01]  /*d020*/  F2FP.F16.F32.PACK_AB R8, R5, R4 ;  /* 0x000000040508723e */ /* 0x000fe200000000ff */
[----:B------:R-:W-:Y:S01]  /*d030*/  FMUL2 R34, R33.F32, R10.F32x2.HI_LO ;  /* 0x0000000a2122724a */ /* 0x000fe20000040000 */
[----:B------:R-:W-:Y:S01]  /*d040*/  F2FP.F16.F32.PACK_AB R9, R7, R6 ;  /* 0x000000060709723e */ /* 0x000fe200000000ff */
[C---:B------:R-:W-:Y:S01]  /*d050*/  FMUL2 R14, R33.reuse.F32, R14.F32x2.HI_LO ;  /* 0x0000000e210e724a */ /* 0x040fe20000040000 */
[----:B------:R-:W-:Y:S01]  /*d060*/  SHF.R.U64 R7, R0, 0x3, R39 ;  /* 0x0000000300077819 */ /* 0x000fe20000001227 */
[----:B------:R-:W-:Y:S01]  /*d070*/  FMUL2 R16, R33.F32, R16.F32x2.HI_LO ;  /* 0x000000102110724a */ /* 0x000fe20000040000 */
[----:B------:R-:W-:Y:S01]  /*d080*/  F2FP.F16.F32.PACK_AB R4, R13, R12 ;  /* 0x0000000c0d04723e */ /* 0x000fe200000000ff */
[----:B------:R-:W-:Y:S01]  /*d090*/  FMUL2 R18, R33.F32, R18.F32x2.HI_LO ;  /* 0x000000122112724a */ /* 0x000fe20000040000 */
[----:B------:R-:W-:Y:S02]  /*d0a0*/  SHF.R.U64 R12, R3, 0x3, R37 ;  /* 0x00000003030c7819 */ /* 0x000fe40000001225 */
[----:B------:R-:W-:-:S02]  /*d0b0*/  F2FP.F16.F32.PACK_AB R10, R21, R20 ;  /* 0x00000014150a723e */ /* 0x000fc400000000ff */
[----:B------:R-:W-:Y:S02]  /*d0c0*/  F2FP.F16.F32.PACK_AB R11, R35, R34 ;  /* 0x00000022230b723e */ /* 0x000fe400000000ff */
[----:B------:R-:W-:Y:S02]  /*d0d0*/  LOP3.LUT R38, R0, 0x70, R7, 0x78, !PT ;  /* 0x0000007000267812 */ /* 0x000fe400078e7807 */
[----:B------:R-:W-:Y:S02]  /*d0e0*/  F2FP.F16.F32.PACK_AB R5, R15, R14 ;  /* 0x0000000e0f05723e */ /* 0x000fe400000000ff */
[----:B------:R-:W-:Y:S01]  /*d0f0*/  F2FP.F16.F32.PACK_AB R6, R17, R16 ;  /* 0x000000101106723e */ /* 0x000fe200000000ff */
[----:B------:R1:W-:Y:S01]  /*d100*/  ST.E.128 desc[UR44][R38.64], R8 ;  /* 0x0000000826007985 */ /* 0x0003e2000c101d2c */
[----:B------:R-:W-:Y:S02]  /*d110*/  LOP3.LUT R36, R3, 0x70, R12, 0x78, !PT ;  /* 0x0000007003247812 */ /* 0x000fe400078e780c */
[----:B------:R-:W-:-:S02]  /*d120*/  F2FP.F16.F32.PACK_AB R7, R19, R18 ;  /* 0x000000121307723e */ /* 0x000fc400000000ff */
[----:B------:R-:W-:-:S03]  /*d130*/  ISETP.NE.AND P0, PT, R30, R29, PT ;  /* 0x0000001d1e00720c */ /* 0x000fc60003f05270 */
[----:B------:R1:W-:Y:S10]  /*d140*/  ST.E.128 desc[UR44][R36.64], R4 ;  /* 0x0000000424007985 */ /* 0x0003f4000c101d2c */
[----:B------:R-:W-:Y:S05]  /*d150*/  @!P0 BRA `(.L_x_227) ;  /* 0x0000000000408947 */ /* 0x000fea0003800000 */
[----:B------:R-:W-:Y:S01]  /*d160*/  MOV R14, 0x8 ;  /* 0x00000008000e7802 */ /* 0x000fe20000000f00 */
[----:B------:R-:W2:Y:S01]  /*d170*/  LDCU.64 UR6, c[0x4][0xb0] ;  /* 0x01001600ff0677ac */ /* 0x000ea20008000a00 */
[----:B------:R-:W-:Y:S02]  /*d180*/  HFMA2 R12, -RZ, RZ, 0, 5.9604644775390625e-08 ;  /* 0x00000001ff0c7431 */ /* 0x000fe400000001ff */
[----:B-1----:R-:W-:Y:S01]  /*d190*/  IMAD.MOV.U32 R8, RZ, RZ, 0x192 ;  /* 0x00000192ff087424 */ /* 0x002fe200078e00ff */
[----:B------:R-:W1:Y:S01]  /*d1a0*/  LDCU.64 UR4, c[0x4][0xb8] ;  /* 0x01001700ff0477ac */ /* 0x000e620008000a00 */
[----:B------:R-:W3:Y:S01]  /*d1b0*/  LDC.64 R14, c[0x4][R14] ;  /* 0x010000000e0e7b82 */ /* 0x000ee20000000a00 */
[----:B------:R-:W-:Y:S01]  /*d1c0*/  IMAD.MOV.U32 R13, RZ, RZ, RZ ;  /* 0x000000ffff0d7224 */ /* 0x000fe200078e00ff */
[----:B------:R-:W5:Y:S01]  /*d1d0*/  LDCU.64 UR8, c[0x4][0x40] ;  /* 0x01000800ff0877ac */ /* 0x000f620008000a00 */
[----:B--2---:R-:W-:Y:S01]  /*d1e0*/  IMAD.U32 R4, RZ, RZ, UR6 ;  /* 0x00000006ff047e24 */ /* 0x004fe2000f8e00ff */
[----:B------:R-:W-:Y:S01]  /*d1f0*/  MOV R5, UR7 ;  /* 0x0000000700057c02 */ /* 0x000fe20008000f00 */
[----:B-1----:R-:W-:Y:S01]  /*d200*/  IMAD.U32 R6, RZ, RZ, UR4 ;  /* 0x00000004ff067e24 */ /* 0x002fe2000f8e00ff */
[----:B------:R-:W-:Y:S01]  /*d210*/  MOV R7, UR5 ;  /* 0x0000000500077c02 */ /* 0x000fe20008000f00 */
[----:B-----5:R-:W-:Y:S01]  /*d220*/  IMAD.U32 R10, RZ, RZ, UR8 ;  /* 0x00000008ff0a7e24 */ /* 0x020fe2000f8e00ff */
[----:B------:R-:W-:-:S02]  /*d230*/  MOV R11, UR9 ;  /* 0x00000009000b7c02 */ /* 0x000fc40008000f00 */
[----:B------:R-:W-:-:S07]  /*d240*/  LEPC R20, `(.L_x_227) ;  /* 0x000000001014794e */ /* 0x000fce0000000000 */
[----:B---34-:R-:W-:Y:S05]  /*d250*/  CALL.ABS.NOINC R14 ;  /* 0x000000000e007343 */ /* 0x018fea0003c00000 */
.L_x_227:
[----:B------:R-:W-:Y:S01]  /*d260*/  LOP3.LUT R0, R28, 0x110, RZ, 0xfc, !PT ;  /* 0x000001101c007812 */ /* 0x000fe200078efcff */
[----:B------:R-:W-:Y:S05]  /*d270*/  WARPSYNC.ALL ;  /* 0x0000000000007948 */ /* 0x000fea0003800000 */
[----:B------:R-:W-:Y:S02]  /*d280*/  R2UR UR4, R0 ;  /* 0x00000000000472ca */ /* 0x000fe400000e0000 */
[----:B------:R-:W2:Y:S11]  /*d290*/  S2R R0, SR_SWINHI ;  /* 0x0000000000007919 */ /* 0x000eb60000002f00 */
[----:B-1----:R-:W1:Y:S01]  /*d2a0*/  LDTM.x16 R4, tmem[UR4] ;  /* 0x00000004000479ee */ /* 0x002e620008240000 */
[----:B------:R-:W-:-:S02]  /*d2b0*/  MOV R36, R59 ;  /* 0x0000003b00247202 */ /* 0x000fc40000000f00 */
[----:B--2---:R-:W-:Y:S01]  /*d2c0*/  MOV R37, R0 ;  /* 0x0000000000257202 */ /* 0x004fe20000000f00 */
[----:B-1----:R-:W-:Y:S02]  /*d2d0*/  FMUL2 R6, R33.F32, R6.F32x2.HI_LO ;  /* 0x000000062106724a */ /* 0x002fe40000040000 */
[----:B------:R-:W-:-:S04]  /*d2e0*/  IMAD.WIDE.U32 R36, R27, 0x2, R36 ;  /* 0x000000021b247825 */ /* 0x000fc800078e0024 */
[C---:B------:R-:W-:Y:S02]  /*d2f0*/  FMUL2 R20, R33.reuse.F32, R8.F32x2.HI_LO ;  /* 0x000000082114724a */ /* 0x040fe40000040000 */
[----:B------:R-:W-:Y:S01]  /*d300*/  FMUL2 R4, R33.F32, R4.F32x2.HI_LO ;  /* 0x000000042104724a */ /* 0x000fe20000040000 */
[----:B------:R-:W-:Y:S01]  /*d310*/  F2FP.F16.F32.PACK_AB R9, R7, R6 ;  /* 0x000000060709723e */ /* 0x000fe200000000ff */
[C---:B------:R-:W-:Y:S01]  /*d320*/  FMUL2 R34, R33.reuse.F32, R10.F32x2.HI_LO ;  /* 0x0000000a2122724a */ /* 0x040fe20000040000 */
[C---:B------:R-:W-:Y:S01]  /*d330*/  IADD3 R0, P1, PT, R36.reuse, 0x1c030, RZ ;  /* 0x0001c03024007810 */ /* 0x040fe20007f3e0ff */
[C---:B------:R-:W-:Y:S01]  /*d340*/  FMUL2 R12, R33.reuse.F32, R12.F32x2.HI_LO ;  /* 0x0000000c210c724a */ /* 0x040fe20000040000 */
[----:B------:R-:W-:Y:S01]  /*d350*/  IADD3 R3, P0, PT, R36, 0x1c020, RZ ;  /* 0x0001c02024037810 */ /* 0x000fe20007f1e0ff */
[----:B------:R-:W-:Y:S01]  /*d360*/  FMUL2 R14, R33.F32, R14.F32x2.HI_LO ;  /* 0x0000000e210e724a */ /* 0x000fe20000040000 */
[----:B------:R-:W-:Y:S01]  /*d370*/  F2FP.F16.F32.PACK_AB R8, R5, R4 ;  /* 0x000000040508723e */ /* 0x000fe200000000ff */
[----:B------:R-:W-:-:S02]  /*d380*/  IMAD.X R39, RZ, RZ, R37, P1 ;  /* 0x000000ffff277224 */ /* 0x000fc400008e0625 */
[C---:B------:R-:W-:Y:S02]  /*d390*/  FMUL2 R16, R33.reuse.F32, R16.F32x2.HI_LO ;  /* 0x000000102110724a */ /* 0x040fe40000040000 */
[----:B------:R-:W-:Y:S02]  /*d3a0*/  IMAD.X R37, RZ, RZ, R37, P0 ;  /* 0x000000ffff257224 */ /* 0x000fe400000e0625 */
[----:B------:R-:W-:Y:S01]  /*d3b0*/  FMUL2 R18, R33.F32, R18.F32x2.HI_LO ;  /* 0x000000122112724a */ /* 0x000fe20000040000 */
[----:B------:R-:W-:Y:S02]  /*d3c0*/  F2FP.F16.F32.PACK_AB R10, R21, R20 ;  /* 0x00000014150a723e */ /* 0x000fe400000000ff */
[----:B------:R-:W-:Y:S02]  /*d3d0*/  SHF.R.U64 R7, R0, 0x3, R39 ;  /* 0x0000000300077819 */ /* 0x000fe40000001227 */
[----:B------:R-:W-:Y:S02]  /*d3e0*/  SHF.R.U64 R6, R3, 0x3, R37 ;  /* 0x0000000303067819 */ /* 0x000fe40000001225 */
[----:B------:R-:W-:-:S02]  /*d3f0*/  F2FP.F16.F32.PACK_AB R11, R35, R34 ;  /* 0x00000022230b723e */ /* 0x000fc400000000ff */
[----:B------:R-:W-:Y:S02]  /*d400*/  LOP3.LUT R36, R3, 0x70, R6, 0x78, !PT ;  /* 0x0000007003247812 */ /* 0x000fe400078e7806 */
[----:B------:R-:W-:Y:S02]  /*d410*/  LOP3.LUT R38, R0, 0x70, R7, 0x78, !PT ;  /* 0x0000007000267812 */ /* 0x000fe400078e7807 */
[----:B------:R-:W-:Y:S01]  /*d420*/  F2FP.F16.F32.PACK_AB R4, R13, R12 ;  /* 0x0000000c0d04723e */ /* 0x000fe200000000ff */
[----:B------:R1:W-:Y:S01]  /*d430*/  ST.E.128 desc[UR44][R36.64], R8 ;  /* 0x0000000824007985 */ /* 0x0003e2000c101d2c */
[----:B------:R-:W-:Y:S02]  /*d440*/  F2FP.F16.F32.PACK_AB R5, R15, R14 ;  /* 0x0000000e0f05723e */ /* 0x000fe400000000ff */
[----:B------:R-:W-:Y:S02]  /*d450*/  F2FP.F16.F32.PACK_AB R6, R17, R16 ;  /* 0x000000101106723e */ /* 0x000fe400000000ff */
        /* <DEDUP_REMOVED lines=20> */
.L_x_228:
        /* <DEDUP_REMOVED lines=52> */
.L_x_229:
        /* <DEDUP_REMOVED lines=52> */
.L_x_230:
        /* <DEDUP_REMOVED lines=52> */
.L_x_231:
        /* <DEDUP_REMOVED lines=52> */
.L_x_232:
        /* <DEDUP_REMOVED lines=52> */
.L_x_233:
[----:B------:R-:W-:Y:S01]  /*e5e0*/  LOP3.LUT R0, R28, 0x170, RZ, 0xfc, !PT ;  /* 0x000001701c007812 */ /* 0x000fe200078efcff */
[----:B------:R-:W-:Y:S05]  /*e5f0*/  WARPSYNC.ALL ;  /* 0x0000000000007948 */ /* 0x000fea0003800000 */
[----:B------:R-:W-:Y:S02]  /*e600*/  R2UR UR4, R0 ;  /* 0x00000000000472ca */ /* 0x000fe400000e0000 */
[----:B------:R-:W2:Y:S11]  /*e610*/  S2R R0, SR_SWINHI ;  /* 0x0000000000007919 */ /* 0x000eb60000002f00 */
[----:B-1----:R-:W1:Y:S01]  /*e620*/  LDTM.x16 R4, tmem[UR4] ;  /* 0x00000004000479ee */ /* 0x002e620008240000 */
[----:B------:R-:W3:Y:S02]  /*e630*/  LDCU.64 UR4, c[0x0][0x880] ;  /* 0x00011000ff0477ac */ /* 0x000ee40008000a00 */
[----:B---3--:R-:W-:Y:S01]  /*e640*/  UISETP.NE.U32.AND UP0, UPT, UR4, URZ, UPT ;  /* 0x000000ff0400728c */ /* 0x008fe2000bf05070 */
[----:B------:R-:W-:-:S02]  /*e650*/  MOV R36, R59 ;  /* 0x0000003b00247202 */ /* 0x000fc40000000f00 */
[----:B--2---:R-:W-:Y:S01]  /*e660*/  MOV R37, R0 ;  /* 0x0000000000257202 */ /* 0x004fe20000000f00 */
[----:B------:R-:W-:Y:S01]  /*e670*/  UISETP.NE.AND.EX UP0, UPT, UR5, URZ, UPT, UP0 ;  /* 0x000000ff0500728c */ /* 0x000fe2000bf05300 */
        /* <DEDUP_REMOVED lines=25> */
[----:B------:R-:W-:-:S05]  /*e810*/  F2FP.F16.F32.PACK_AB R7, R19, R18 ;  /* 0x000000121307723e */ /* 0x000fca00000000ff */
[----:B------:R1:W-:Y:S01]  /*e820*/  ST.E.128 desc[UR44][R38.64], R4 ;  /* 0x0000000426007985 */ /* 0x0003e2000c101d2c */
[----:B------:R-:W-:Y:S01]  /*e830*/  @!PT LDS RZ, [RZ] ;  /* 0x00000000fffff984 */ /* 0x000fe20000000800 */
[----:B------:R-:W-:Y:S01]  /*e840*/  @!PT LDS RZ, [RZ] ;  /* 0x00000000fffff984 */ /* 0x000fe20000000800 */
[----:B------:R-:W-:Y:S01]  /*e850*/  @!PT LDS RZ, [RZ] ;  /* 0x00000000fffff984 */ /* 0x000fe20000000800 */
[----:B------:R-:W-:Y:S01]  /*e860*/  @!PT LDS RZ, [RZ] ;  /* 0x00000000fffff984 */ /* 0x000fe20000000800 */
[----:B------:R2:W-:Y:S06]  /*e870*/  MEMBAR.ALL.CTA ;  /* 0x0000000000007992 */ /* 0x0005ec0000008000 */
[----:B--2---:R-:W2:Y:S01]  /*e880*/  FENCE.VIEW.ASYNC.S ;  /* 0x00000000000073c6 */ /* 0x004ea20000000000 */
[----:B------:R-:W-:Y:S05]  /*e890*/  BRA.U !UP0, `(.L_x_234) ;  /* 0x0000000508387547 */ /* 0x000fea000b800000 */
[----:B------:R-:W-:Y:S01]  /*e8a0*/  FSETP.GEU.AND P0, PT, R24, 1.175494350822287508e-38, PT ;  /* 0x008000001800780b */ /* 0x000fe20003f0e000 */
[----:B-1----:R-:W1:Y:S01]  /*e8b0*/  LDC R4, c[0x0][0x904] ;  /* 0x00024100ff047b82 */ /* 0x002e620000000800 */
[----:B------:R-:W-:Y:S01]  /*e8c0*/  MOV R3, 0x3e055027 ;  /* 0x3e05502700037802 */ /* 0x000fe20000000f00 */
[----:B------:R-:W3:Y:S01]  /*e8d0*/  LDCU.64 UR4, c[0x0][0x908] ;  /* 0x00012100ff0477ac */ /* 0x000ee20008000a00 */
[----:B------:R-:W-:Y:S01]  /*e8e0*/  FSEL R8, RZ, -23, P0 ;  /* 0xc1b80000ff087808 */ /* 0x000fe20000000000 */
[----:B------:R-:W-:Y:S01]  /*e8f0*/  BSSY.RECONVERGENT B0, `(.L_x_234) ;  /* 0x0000048000007945 */ /* 0x000fe20003800200 */
[----:B------:R-:W-:-:S07]  /*e900*/  LOP3.LUT R7, R26, 0x7f, RZ, 0xc0, !PT ;  /* 0x0000007f1a077812 */ /* 0x000fce00078ec0ff */
[----:B------:R-:W-:-:S05]  /*e910*/  @!P0 FMUL R24, R24, 8388608 ;  /* 0x4b00000018188820 */ /* 0x000fca0000400000 */
[C---:B------:R-:W-:Y:S02]  /*e920*/  IADD3 R5, PT, PT, R24.reuse, -0x3f2aaaab, RZ ;  /* 0xc0d5555518057810 */ /* 0x040fe40007ffe0ff */
[----:B------:R-:W-:Y:S01]  /*e930*/  ISETP.GT.U32.AND P1, PT, R24, 0x7f7fffff, PT ;  /* 0x7f7fffff1800780c */ /* 0x000fe20003f24070 */
[----:B---3--:R-:W-:Y:S01]  /*e940*/  IMAD.HI.U32 R0, R57, UR4, RZ ;  /* 0x0000000439007c27 */ /* 0x008fe2000f8e00ff */
[----:B------:R-:W-:Y:S01]  /*e950*/  LOP3.LUT R5, R5, 0xff800000, RZ, 0xc0, !PT ;  /* 0xff80000005057812 */ /* 0x000fe200078ec0ff */
[----:B------:R-:W3:Y:S01]  /*e960*/  LDCU UR4, c[0x0][0x380] ;  /* 0x00007000ff0477ac */ /* 0x000ee20008000800 */
[----:B-1----:R-:W-:Y:S02]  /*e970*/  ISETP.NE.AND P0, PT, R4, 0x1, PT ;  /* 0x000000010400780c */ /* 0x002fe40003f05270 */
[-C--:B------:R-:W-:Y:S02]  /*e980*/  IADD3 R6, PT, PT, R24, -R5.reuse, RZ ;  /* 0x8000000518067210 */ /* 0x080fe40007ffe0ff */
[----:B------:R-:W-:Y:S01]  /*e990*/  SHF.R.U32.HI R0, RZ, UR5, R0 ;  /* 0x00000005ff007c19 */ /* 0x000fe20008011600 */
[----:B------:R-:W1:Y:S01]  /*e9a0*/  LDCU UR5, c[0x0][0x700] ;  /* 0x0000e000ff0577ac */ /* 0x000e620008000800 */
[----:B------:R-:W-:Y:S01]  /*e9b0*/  I2FP.F32.S32 R5, R5 ;  /* 0x0000000500057245 */ /* 0x000fe20000201400 */
[----:B------:R-:W-:Y:S01]  /*e9c0*/  FADD R6, R6, -1 ;  /* 0xbf80000006067421 */ /* 0x000fe20000000000 */
[----:B------:R-:W-:-:S03]  /*e9d0*/  SEL R0, R57, R0, !P0 ;  /* 0x0000000039007207 */ /* 0x000fc60004000000 */
[----:B------:R-:W-:Y:S01]  /*e9e0*/  FFMA R3, R6, -R3, 0.14084610342979431152 ;  /* 0x3e1039f606037423 */ /* 0x000fe20000000803 */
[----:B------:R-:W-:Y:S01]  /*e9f0*/  IADD3 R0, PT, PT, -R0, RZ, RZ ;  /* 0x000000ff00007210 */ /* 0x000fe20007ffe1ff */
[----:B------:R-:W-:Y:S02]  /*ea00*/  FFMA R5, R5, 1.1920928955078125e-07, R8 ;  /* 0x3400000005057823 */ /* 0x000fe40000000008 */
[----:B------:R-:W-:Y:S02]  /*ea10*/  FFMA R3, R6, R3, -0.12148627638816833496 ;  /* 0xbdf8cdcc06037423 */ /* 0x000fe40000000003 */
[----:B------:R-:W-:Y:S02]  /*ea20*/  IMAD R0, R4, R0, R57 ;  /* 0x0000000004007224 */ /* 0x000fe400078e0239 */
[----:B------:R-:W-:-:S04]  /*ea30*/  FFMA R3, R6, R3, 0.13980610668659210205 ;  /* 0x3e0f295506037423 */ /* 0x000fc80000000003 */
[----:B------:R-:W-:-:S04]  /*ea40*/  FFMA R3, R6, R3, -0.16684235632419586182 ;  /* 0xbe2ad8b906037423 */ /* 0x000fc80000000003 */
[----:B------:R-:W-:-:S04]  /*ea50*/  FFMA R3, R6, R3, 0.20012299716472625732 ;  /* 0x3e4ced0b06037423 */ /* 0x000fc80000000003 */
[----:B------:R-:W-:-:S04]  /*ea60*/  FFMA R3, R6, R3, -0.24999669194221496582 ;  /* 0xbe7fff2206037423 */ /* 0x000fc80000000003 */
[----:B------:R-:W-:-:S04]  /*ea70*/  FFMA R3, R6, R3, 0.33333182334899902344 ;  /* 0x3eaaaa7806037423 */ /* 0x000fc80000000003 */
[----:B------:R-:W-:-:S04]  /*ea80*/  FFMA R3, R6, R3, -0.5 ;  /* 0xbf00000006037423 */ /* 0x000fc80000000003 */
[----:B------:R-:W-:-:S04]  /*ea90*/  FMUL R3, R6, R3 ;  /* 0x0000000306037220 */ /* 0x000fc80000400000 */
[----:B------:R-:W-:Y:S01]  /*eaa0*/  FFMA R6, R6, R3, R6 ;  /* 0x0000000306067223 */ /* 0x000fe20000000006 */
[----:B------:R-:W-:-:S03]  /*eab0*/  MOV R3, 0x7f800000 ;  /* 0x7f80000000037802 */ /* 0x000fc60000000f00 */
[----:B------:R-:W-:Y:S02]  /*eac0*/  FFMA R5, R5, 0.69314718246459960938, R6 ;  /* 0x3f31721805057823 */ /* 0x000fe40000000006 */
[----:B------:R-:W-:Y:S01]  /*ead0*/  @P1 FFMA R5, R24, R3, +INF ;  /* 0x7f80000018051423 */ /* 0x000fe20000000003 */
[----:B------:R-:W-:Y:S02]  /*eae0*/  LEA R3, R0, R7, 0x8 ;  /* 0x0000000700037211 */ /* 0x000fe400078e40ff */
[----:B------:R-:W-:Y:S02]  /*eaf0*/  FSETP.NEU.AND P1, PT, R24, RZ, PT ;  /* 0x000000ff1800720b */ /* 0x000fe40003f2d000 */
[----:B---3--:R-:W-:Y:S02]  /*eb00*/  ISETP.GE.AND P0, PT, R3, UR4, PT ;  /* 0x0000000403007c0c */ /* 0x008fe4000bf06270 */
[----:B------:R-:W-:-:S05]  /*eb10*/  FSEL R0, R5, -INF , P1 ;  /* 0xff80000005007808 */ /* 0x000fca0000800000 */
[----:B-1----:R-:W-:-:S06]  /*eb20*/  FFMA R25, R25, UR5, R0 ;  /* 0x0000000519197c23 */ /* 0x002fcc0008000000 */
[----:B------:R-:W-:Y:S05]  /*eb30*/  @P0 BRA `(.L_x_235) ;  /* 0x00000000008c0947 */ /* 0x000fea0003800000 */
[----:B------:R-:W1:Y:S01]  /*eb40*/  LDC R7, c[0x0][0x38c] ;  /* 0x0000e300ff077b82 */ /* 0x000e620000000800 */
[----:B------:R-:W3:Y:S01]  /*eb50*/  LDCU UR6, c[0x0][0x890] ;  /* 0x00011200ff0677ac */ /* 0x000ee20008000800 */
[----:B------:R-:W5:Y:S01]  /*eb60*/  LDCU.64 UR4, c[0x0][0x888] ;  /* 0x00011100ff0477ac */ /* 0x000f620008000a00 */
[----:B---3--:R-:W-:Y:S01]  /*eb70*/  IMAD R3, R22, UR6, R3 ;  /* 0x0000000616037c24 */ /* 0x008fe2000f8e0203 */
[----:B-1----:R-:W-:-:S04]  /*eb80*/  IABS R5, R7 ;  /* 0x0000000700057213 */ /* 0x002fc80000000000 */
[----:B------:R-:W1:Y:S08]  /*eb90*/  I2F.RP R10, R5 ;  /* 0x00000005000a7306 */ /* 0x000e700000209400 */
[----:B-1----:R-:W1:Y:S02]  /*eba0*/  MUFU.RCP R8, R10 ;  /* 0x0000000a00087308 */ /* 0x002e640000001000 */
[----:B-1----:R-:W-:-:S06]  /*ebb0*/  IADD3 R8, PT, PT, R8, 0xffffffe, RZ ;  /* 0x0ffffffe08087810 */ /* 0x002fcc0007ffe0ff */
[----:B------:R1:W3:Y:S02]  /*ebc0*/  F2I.FTZ.U32.TRUNC.NTZ R9, R8 ;  /* 0x0000000800097305 */ /* 0x0002e4000021f000 */
[----:B-1----:R-:W-:Y:S02]  /*ebd0*/  HFMA2 R8, -RZ, RZ, 0, 0 ;  /* 0x00000000ff087431 */ /* 0x002fe400000001ff */
[----:B---3--:R-:W-:-:S04]  /*ebe0*/  IMAD.MOV R0, RZ, RZ, -R9 ;  /* 0x000000ffff007224 */ /* 0x008fc800078e0a09 */
[----:B------:R-:W-:Y:S01]  /*ebf0*/  IMAD R4, R0, R5, RZ ;  /* 0x0000000500047224 */ /* 0x000fe200078e02ff */
[----:B------:R-:W-:-:S03]  /*ec00*/  IABS R0, R2 ;  /* 0x0000000200007213 */ /* 0x000fc60000000000 */
[----:B------:R-:W-:-:S04]  /*ec10*/  IMAD.HI.U32 R9, R9, R4, R8 ;  /* 0x0000000409097227 */ /* 0x000fc800078e0008 */
[----:B------:R-:W-:-:S04]  /*ec20*/  IMAD.MOV.U32 R6, RZ, RZ, R0 ;  /* 0x000000ffff067224 */ /* 0x000fc800078e0000 */
[----:B------:R-:W-:Y:S02]  /*ec30*/  IMAD.HI.U32 R4, R9, R6, RZ ;  /* 0x0000000609047227 */ /* 0x000fe400078e00ff */
[----:B------:R-:W1:Y:S03]  /*ec40*/  LDC.64 R8, c[0x0][0x880] ;  /* 0x00022000ff087b82 */ /* 0x000e660000000a00 */
[----:B------:R-:W-:-:S05]  /*ec50*/  IADD3 R0, PT, PT, -R4, RZ, RZ ;  /* 0x000000ff04007210 */ /* 0x000fca0007ffe1ff */
[----:B------:R-:W-:-:S05]  /*ec60*/  IMAD R0, R5, R0, R6 ;  /* 0x0000000005007224 */ /* 0x000fca00078e0206 */
[----:B------:R-:W-:-:S13]  /*ec70*/  ISETP.GT.U32.AND P0, PT, R5, R0, PT ;  /* 0x000000000500720c */ /* 0x000fda0003f04070 */
[----:B------:R-:W-:Y:S01]  /*ec80*/  @!P0 IMAD.IADD R0, R0, 0x1, -R5 ;  /* 0x0000000100008824 */ /* 0x000fe200078e0a05 */
[----:B------:R-:W-:Y:S02]  /*ec90*/  @!P0 IADD3 R4, PT, PT, R4, 0x1, RZ ;  /* 0x0000000104048810 */ /* 0x000fe40007ffe0ff */
[----:B------:R-:W-:Y:S02]  /*eca0*/  ISETP.NE.AND P0, PT, R7, RZ, PT ;  /* 0x000000ff0700720c */ /* 0x000fe40003f05270 */
[----:B------:R-:W-:Y:S02]  /*ecb0*/  ISETP.GE.U32.AND P2, PT, R0, R5, PT ;  /* 0x000000050000720c */ /* 0x000fe40003f46070 */
[----:B------:R-:W-:-:S04]  /*ecc0*/  LOP3.LUT R0, R2, R7, RZ, 0x3c, !PT ;  /* 0x0000000702007212 */ /* 0x000fc800078e3cff */
[----:B------:R-:W-:-:S07]  /*ecd0*/  ISETP.GE.AND P1, PT, R0, RZ, PT ;  /* 0x000000ff0000720c */ /* 0x000fce0003f26270 */
[----:B------:R-:W-:-:S06]  /*ece0*/  @P2 VIADD R4, R4, 0x1 ;  /* 0x0000000104042836 */ /* 0x000fcc0000000000 */
[----:B------:R-:W-:Y:S02]  /*ecf0*/  @!P1 IADD3 R4, PT, PT, -R4, RZ, RZ ;  /* 0x000000ff04049210 */ /* 0x000fe40007ffe1ff */
[----:B------:R-:W-:-:S04]  /*ed00*/  @!P0 LOP3.LUT R4, RZ, R7, RZ, 0x33, !PT ;  /* 0x00000007ff048212 */ /* 0x000fc800078e33ff */
[C---:B------:R-:W-:Y:S01]  /*ed10*/  IADD3 R0, PT, PT, -R4.reuse, RZ, RZ ;  /* 0x000000ff04007210 */ /* 0x040fe20007ffe1ff */
[----:B-----5:R-:W-:-:S04]  /*ed20*/  IMAD R3, R4, UR5, R3 ;  /* 0x0000000504037c24 */ /* 0x020fc8000f8e0203 */
[----:B------:R-:W-:-:S04]  /*ed30*/  IMAD R0, R7, R0, R2 ;  /* 0x0000000007007224 */ /* 0x000fc800078e0202 */
[----:B------:R-:W-:-:S04]  /*ed40*/  IMAD R3, R0, UR4, R3 ;  /* 0x0000000400037c24 */ /* 0x000fc8000f8e0203 */
[----:B-1----:R-:W-:-:S05]  /*ed50*/  IMAD.WIDE R8, R3, 0x4, R8 ;  /* 0x0000000403087825 */ /* 0x002fca00078e0208 */
[----:B------:R1:W-:Y:S02]  /*ed60*/  STG.E desc[UR44][R8.64], R25 ;  /* 0x0000001908007986 */ /* 0x0003e4000c10192c */
.L_x_235:
[----:B------:R-:W-:Y:S05]  /*ed70*/  BSYNC.RECONVERGENT B0 ;  /* 0x0000000000007941 */ /* 0x000fea0003800200 */
.L_x_234:
[----:B------:R-:W-:Y:S01]  /*ed80*/  UISETP.NE.AND UP0, UPT, UR41, URZ, UPT ;  /* 0x000000ff2900728c */ /* 0x000fe2000bf05270 */
[----:B------:R-:W-:-:S08]  /*ed90*/  NOP ;  /* 0x0000000000007918 */ /* 0x000fd00000000000 */
[----:B------:R-:W-:Y:S05]  /*eda0*/  BRA.U UP0, `(.L_x_236) ;  /* 0x0000000100087547 */ /* 0x000fea000b800000 */
[----:B------:R-:W-:Y:S05]  /*edb0*/  BPT.TRAP 0x1 ;  /* 0x000000040000795c */ /* 0x000fea0000300000 */
[----:B------:R-:W-:Y:S05]  /*edc0*/  BPT.TRAP 0x1 ;  /* 0x000000040000795c */ /* 0x000fea0000300000 */
.L_x_236:
[----:B------:R-:W-:Y:S01]  /*edd0*/  IADD3 R3, PT, PT, R59, 0x2c0a0, RZ ;  /* 0x0002c0a03b037810 */ /* 0x000fe20007ffe0ff */
[----:B------:R-:W-:-:S03]  /*ede0*/  UISETP.NE.AND UP0, UPT, UR41, URZ, UPT ;  /* 0x000000ff2900728c */ /* 0x000fc6000bf05270 */
[----:B------:R-:W-:-:S04]  /*edf0*/  PRMT R0, R60, 0x654, R3 ;  /* 0x000006543c007816 */ /* 0x000fc80000000003 */
[----:B--2---:R2:W-:Y:S02]  /*ee00*/  SYNCS.ARRIVE.TRANS64.RED.A1T0 RZ, [R0+URZ], RZ ;  /* 0x000000ff00ff79a7 */ /* 0x0045e400081004ff */
[----:B------:R-:W-:Y:S05]  /*ee10*/  BRA.U UP0, `(.L_x_237) ;  /* 0x0000000100047547 */ /* 0x000fea000b800000 */
[----:B------:R-:W-:Y:S05]  /*ee20*/  BPT.TRAP 0x1 ;  /* 0x000000040000795c */ /* 0x000fea0000300000 */
.L_x_237:
[----:B------:R3:W-:Y:S01]  /*ee30*/  SYNCS.ARRIVE.TRANS64.A1T0 RZ, [R59+URZ+0x2c0b0], RZ ;  /* 0x02c0b0ff3bff79a7 */ /* 0x0007e200081000ff */
[----:B------:R-:W-:-:S09]  /*ee40*/  UISETP.NE.AND UP0, UPT, UR39, URZ, UPT ;  /* 0x000000ff2700728c */ /* 0x000fd2000bf05270 */
[----:B------:R-:W-:Y:S05]  /*ee50*/  BRA.U !UP0, `(.L_x_238) ;  /* 0x0000000108047547 */ /* 0x000fea000b800000 */
[----:B------:R-:W-:Y:S05]  /*ee60*/  BPT.TRAP 0x1 ;  /* 0x000000040000795c */ /* 0x000fea0000300000 */
.L_x_238:
[----:B------:R-:W-:Y:S01]  /*ee70*/  ULOP3.LUT UR4, UR38, 0x1, URZ, 0x3c, !UPT ;  /* 0x0000000126047892 */ /* 0x000fe2000f8e3cff */
[----:B--2---:R-:W-:-:S05]  /*ee80*/  LOP3.LUT R0, R28, 0x80, RZ, 0xfc, !PT ;  /* 0x000000801c007812 */ /* 0x004fca00078efcff */
[----:B-1----:R-:W-:-:S05]  /*ee90*/  IMAD.U32 R4, RZ, RZ, UR4 ;  /* 0x00000004ff047e24 */ /* 0x002fca000f8e00ff */
[----:B------:R-:W-:-:S04]  /*eea0*/  SHF.L.U32 R4, R4, 0x1f, RZ ;  /* 0x0000001f04047819 */ /* 0x000fc800000006ff */
[----:B------:R-:W1:Y:S02]  /*eeb0*/  SYNCS.PHASECHK.TRANS64.TRYWAIT P0, [R59+URZ+0x2c080], R4 ;  /* 0x02c080043b0075a7 */ /* 0x000e6400080011ff */
[----:B-1----:R-:W-:Y:S05]  /*eec0*/  @!P0 BRA `(.L_x_239) ;  /* 0x000000b000648947 */ /* 0x002fea0003800000 */
.L_x_442:
[----:B------:R-:W-:Y:S01]  /*eed0*/  R2UR UR4, R0 ;  /* 0x00000000000472ca */ /* 0x000fe200000e0000 */
[----:B------:R-:W-:-:S12]  /*eee0*/  UISETP.NE.AND UP0, UPT, UR39, URZ, UPT ;  /* 0x000000ff2700728c */ /* 0x000fd8000bf05270 */
[----:B------:R-:W2:Y:S02]  /*eef0*/  LDTM.x2 R24, tmem[UR4] ;  /* 0x00000004001879ee */ /* 0x000ea400080c0000 */
[----:B--2---:R-:W-:Y:S05]  /*ef00*/  BRA.U !UP0, `(.L_x_240) ;  /* 0x0000000108047547 */ /* 0x004fea000b800000 */
[----:B------:R-:W-:Y:S05]  /*ef10*/  BPT.TRAP 0x1 ;  /* 0x000000040000795c */ /* 0x000fea0000300000 */
.L_x_240:
[----:B------:R-:W-:Y:S01]  /*ef20*/  PRMT R31, R60, 0x654, R31 ;  /* 0x000006543c1f7816 */ /* 0x000fe2000000001f */
[----:B------:R-:W-:-:S03]  /*ef30*/  UISETP.NE.AND UP0, UPT, UR41, URZ, UPT ;  /* 0x000000ff2900728c */ /* 0x000fc6000bf05270 */
[----:B------:R2:W-:Y:S06]  /*ef40*/  SYNCS.ARRIVE.TRANS64.RED.A1T0 RZ, [R31+URZ], RZ ;  /* 0x000000ff1fff79a7 */ /* 0x0005ec00081004ff */
[----:B------:R-:W-:Y:S05]  /*ef50*/  BRA.U UP0, `(.L_x_241) ;  /* 0x0000000100047547 */ /* 0x000fea000b800000 */
[----:B------:R-:W-:Y:S05]  /*ef60*/  BPT.TRAP 0x1 ;  /* 0x000000040000795c */ /* 0x000fea0000300000 */
.L_x_241:
[----:B------:R-:W-:-:S04]  /*ef70*/  MOV R0, UR42 ;  /* 0x0000002a00007c02 */ /* 0x000fc80008000f00 */
[----:B------:R-:W-:-:S04]  /*ef80*/  SHF.L.U32 R0, R0, 0x1f, RZ ;  /* 0x0000001f00007819 */ /* 0x000fc800000006ff */
[----:B------:R-:W5:Y:S02]  /*ef90*/  SYNCS.PHASECHK.TRANS64.TRYWAIT P0, [R59+URZ+0x2c098], R0 ;  /* 0x02c098003b0075a7 */ /* 0x000f6400080011ff */
[----:B-----5:R-:W-:Y:S05]  /*efa0*/  @!P0 BRA `(.L_x_242) ;  /* 0x000000b000408947 */ /* 0x020fea0003800000 */
.L_x_443:
[----:B------:R-:W-:-:S09]  /*efb0*/  UISETP.NE.AND UP0, UPT, UR41, URZ, UPT ;  /* 0x000000ff2900728c */ /* 0x000fd2000bf05270 */
[----:B------:R-:W-:Y:S05]  /*efc0*/  BRA.U UP0, `(.L_x_243) ;  /* 0x0000000100047547 */ /* 0x000fea000b800000 */
[----:B------:R-:W-:Y:S05]  /*efd0*/  BPT.TRAP 0x1 ;  /* 0x000000040000795c */ /* 0x000fea0000300000 */
.L_x_243:
[----:B------:R-:W-:Y:S01]  /*efe0*/  SHF.L.U32 R0, R56, 0x1f, RZ ;  /* 0x0000001f38007819 */ /* 0x000fe200000006ff */
[----:B------:R1:W1:Y:S01]  /*eff0*/  MUFU.RCP R3, R24 ;  /* 0x0000001800037308 */ /* 0x0002620000001000 */
[----:B------:R-:W-:Y:S02]  /*f000*/  BSSY B0, `(.L_x_244) ;  /* 0x0000003000007945 */ /* 0x000fe40003800000 */
[----:B------:R-:W5:Y:S02]  /*f010*/  SYNCS.PHASECHK.TRANS64.TRYWAIT P0, [R59+URZ+0x2c0c8], R0 ;  /* 0x02c0c8003b0075a7 */ /* 0x000f6400080011ff */
[----:B-1---5:R-:W-:Y:S05]  /*f020*/  @!P0 BRA `(.L_x_245) ;  /* 0x000000b000348947 */ /* 0x022fea0003800000 */
.L_x_444:
[----:B------:R-:W-:Y:S05]  /*f030*/  BSYNC B0 ;  /* 0x0000000000007941 */ /* 0x000fea0003800000 */
.L_x_244:
[----:B------:R-:W1:Y:S01]  /*f040*/  LDCU UR4, c[0x0][0x708] ;  /* 0x0000e100ff0477ac */ /* 0x000e620008000800 */
[----:B------:R-:W-:-:S04]  /*f050*/  FFMA R0, -R24, R3, 1 ;  /* 0x3f80000018007423 */ /* 0x000fc80000000103 */
[----:B------:R-:W-:Y:S01]  /*f060*/  FFMA R0, R3, R0, R3 ;  /* 0x0000000003007223 */ /* 0x000fe20000000003 */
[----:B-1----:R-:W-:-:S03]  /*f070*/  MOV R3, UR4 ;  /* 0x0000000400037c02 */ /* 0x002fc60008000f00 */
[----:B--2---:R-:W-:Y:S01]  /*f080*/  FFMA R31, R0, UR4, RZ ;  /* 0x00000004001f7c23 */ /* 0x004fe200080000ff */
[----:B------:R-:W1:Y:S03]  /*f090*/  FCHK P0, R3, R24 ;  /* 0x0000001803007302 */ /* 0x000e660000000000 */
[----:B------:R-:W-:-:S04]  /*f0a0*/  FFMA R4, -R24, R31, UR4 ;  /* 0x0000000418047e23 */ /* 0x000fc8000800011f */
[----:B------:R-:W-:Y:S01]  /*f0b0*/  FFMA R31, R0, R4, R31 ;  /* 0x00000004001f7223 */ /* 0x000fe2000000001f */
[----:B-1----:R-:W-:Y:S06]  /*f0c0*/  @!P0 BRA `(.L_x_246) ;  /* 0x00000000000c8947 */ /* 0x002fec0003800000 */
[----:B------:R-:W-:Y:S02]  /*f0d0*/  MOV R4, 0xf0f0 ;  /* 0x0000f0f000047802 */ /* 0x000fe40000000f00 */
[----:B---34-:R-:W-:Y:S05]  /*f0e0*/  CALL.REL.NOINC `($__internal_3_$__cuda_sm3x_div_rn_noftz_f32_slowpath) ;  /* 0x000000b800ac7944 */ /* 0x018fea0003c00000 */
[----:B------:R-:W-:-:S07]  /*f0f0*/  MOV R31, R33 ;  /* 0x00000021001f7202 */ /* 0x000fce0000000f00 */
.L_x_246:
[----:B------:R-:W-:Y:S01]  /*f100*/  LOP3.LUT R0, R28, 0x180, RZ, 0xfc, !PT ;  /* 0x000001801c007812 */ /* 0x000fe200078efcff */
[----:B------:R-:W-:Y:S05]  /*f110*/  WARPSYNC.ALL ;  /* 0x0000000000007948 */ /* 0x000fea0003800000 */
[----:B------:R-:W-:Y:S02]  /*f120*/  R2UR UR4, R0 ;  /* 0x00000000000472ca */ /* 0x000fe400000e0000 */
[----:B------:R-:W1:Y:S11]  /*f130*/  S2R R0, SR_SWINHI ;  /* 0x0000000000007919 */ /* 0x000e760000002f00 */
[----:B------:R-:W2:Y:S01]  /*f140*/  LDTM.x16 R4, tmem[UR4] ;  /* 0x00000004000479ee */ /* 0x000ea20008240000 */
[----:B------:R-:W-:-:S02]  /*f150*/  MOV R34, R59 ;  /* 0x0000003b00227202 */ /* 0x000fc40000000f00 */
[----:B-1----:R-:W-:Y:S01]  /*f160*/  MOV R35, R0 ;  /* 0x0000000000237202 */ /* 0x002fe20000000f00 */
[----:B--2---:R-:W-:Y:S02]  /*f170*/  FMUL2 R6, R31.F32, R6.F32x2.HI_LO ;  /* 0x000000061f06724a */ /* 0x004fe40000040000 */
        /* <DEDUP_REMOVED lines=44> */
.L_x_247:
        /* <DEDUP_REMOVED lines=52> */
.L_x_248:
        /* <DEDUP_REMOVED lines=52> */
.L_x_249:
        /* <DEDUP_REMOVED lines=52> */
.L_x_250:
        /* <DEDUP_REMOVED lines=52> */
.L_x_251:
        /* <DEDUP_REMOVED lines=52> */
.L_x_252:
        /* <DEDUP_REMOVED lines=52> */
.L_x_253:
[----:B------:R-:W2:Y:S01]  /*107c0*/  LDCU.64 UR4, c[0x0][0x880] ;  /* 0x00011000ff0477ac */ /* 0x000ea20008000a00 */
[----:B------:R-:W5:Y:S01]  /*107d0*/  S2R R0, SR_SWINHI ;  /* 0x0000000000007919 */ /* 0x000f620000002f00 */
[----:B------:R-:W-:Y:S02]  /*107e0*/  LOP3.LUT R28, R28, 0x1f0, RZ, 0xfc, !PT ;  /* 0x000001f01c1c7812 */ /* 0x000fe400078efcff */
[----:B--2---:R-:W-:-:S04]  /*107f0*/  ISETP.NE.U32.AND P0, PT, RZ, UR4, PT ;  /* 0x00000004ff007c0c */ /* 0x004fc8000bf05070 */
[----:B------:R-:W-:Y:S01]  /*10800*/  ISETP.NE.AND.EX P0, PT, RZ, UR5, PT, P0 ;  /* 0x00000005ff007c0c */ /* 0x000fe2000bf05300 */
[----:B------:R-:W-:Y:S05]  /*10810*/  WARPSYNC.ALL ;  /* 0x0000000000007948 */ /* 0x000fea0003800000 */
[----:B------:R-:W-:Y:S02]  /*10820*/  R2UR UR4, R28 ;  /* 0x000000001c0472ca */ /* 0x000fe400000e0000 */
[----:B-1----:R-:W-:Y:S02]  /*10830*/  MOV R34, R59 ;  /* 0x0000003b00227202 */ /* 0x002fe40000000f00 */
[----:B-----5:R-:W-:-:S03]  /*10840*/  MOV R35, R0 ;  /* 0x0000000000237202 */ /* 0x020fc60000000f00 */
[----:B------:R-:W-:-:S06]  /*10850*/  IMAD.WIDE.U32 R34, R27, 0x2, R34 ;  /* 0x000000021b227825 */ /* 0x000fcc00078e0022 */
[----:B------:R-:W1:Y:S01]  /*10860*/  LDTM.x16 R4, tmem[UR4] ;  /* 0x00000004000479ee */ /* 0x000e620008240000 */
[C---:B------:R-:W-:Y:S02]  /*10870*/  IADD3 R27, P1, PT, R34.reuse, 0x24460, RZ ;  /* 0x00024460221b7810 */ /* 0x040fe40007f3e0ff */
[----:B------:R-:W-:-:S03]  /*10880*/  IADD3 R3, P2, PT, R34, 0x24470, RZ ;  /* 0x0002447022037810 */ /* 0x000fc60007f5e0ff */
[--C-:B------:R-:W-:Y:S02]  /*10890*/  IMAD.X R33, RZ, RZ, R35.reuse, P1 ;  /* 0x000000ffff217224 */ /* 0x100fe400008e0623 */
[----:B------:R-:W-:-:S05]  /*108a0*/  IMAD.X R35, RZ, RZ, R35, P2 ;  /* 0x000000ffff237224 */ /* 0x000fca00010e0623 */
[----:B------:R-:W-:-:S04]  /*108b0*/  SHF.R.U64 R0, R3, 0x3, R35 ;  /* 0x0000000303007819 */ /* 0x000fc80000001223 */
[----:B------:R-:W-:Y:S01]  /*108c0*/  LOP3.LUT R34, R3, 0x70, R0, 0x78, !PT ;  /* 0x0000007003227812 */ /* 0x000fe200078e7800 */
[----:B-1----:R-:W-:Y:S01]  /*108d0*/  FMUL2 R20, R31.F32, R8.F32x2.HI_LO ;  /* 0x000000081f14724a */ /* 0x002fe20000040000 */
[----:B------:R-:W-:Y:S01]  /*108e0*/  SHF.R.U64 R8, R27, 0x3, R33 ;  /* 0x000000031b087819 */ /* 0x000fe20000001221 */
[C---:B------:R-:W-:Y:S02]  /*108f0*/  FMUL2 R4, R31.reuse.F32, R4.F32x2.HI_LO ;  /* 0x000000041f04724a */ /* 0x040fe40000040000 */
[----:B------:R-:W-:Y:S01]  /*10900*/  FMUL2 R6, R31.F32, R6.F32x2.HI_LO ;  /* 0x000000061f06724a */ /* 0x000fe20000040000 */
[----:B------:R-:W-:Y:S01]  /*10910*/  LOP3.LUT R32, R27, 0x70, R8, 0x78, !PT ;  /* 0x000000701b207812 */ /* 0x000fe200078e7808 */
[----:B------:R-:W-:Y:S01]  /*10920*/  FMUL2 R28, R31.F32, R10.F32x2.HI_LO ;  /* 0x0000000a1f1c724a */ /* 0x000fe20000040000 */
[----:B------:R-:W-:Y:S01]  /*10930*/  F2FP.F16.F32.PACK_AB R8, R5, R4 ;  /* 0x000000040508723e */ /* 0x000fe200000000ff */
[----:B------:R-:W-:Y:S01]  /*10940*/  FMUL2 R12, R31.F32, R12.F32x2.HI_LO ;  /* 0x0000000c1f0c724a */ /* 0x000fe20000040000 */
[----:B------:R-:W-:Y:S01]  /*10950*/  F2FP.F16.F32.PACK_AB R9, R7, R6 ;  /* 0x000000060709723e */ /* 0x000fe200000000ff */
[----:B------:R-:W-:Y:S01]  /*10960*/  FMUL2 R14, R31.F32, R14.F32x2.HI_LO ;  /* 0x0000000e1f0e724a */ /* 0x000fe20000040000 */
[----:B------:R-:W-:Y:S01]  /*10970*/  F2FP.F16.F32.PACK_AB R10, R21, R20 ;  /* 0x00000014150a723e */ /* 0x000fe200000000ff */
[----:B------:R-:W-:Y:S01]  /*10980*/  FMUL2 R16, R31.F32, R16.F32x2.HI_LO ;  /* 0x000000101f10724a */ /* 0x000fe20000040000 */
[----:B------:R-:W-:Y:S01]  /*10990*/  F2FP.F16.F32.PACK_AB R11, R29, R28 ;  /* 0x0000001c1d0b723e */ /* 0x000fe200000000ff */
[----:B------:R-:W-:Y:S01]  /*109a0*/  FMUL2 R18, R31.F32, R18.F32x2.HI_LO ;  /* 0x000000121f12724a */ /* 0x000fe20000040000 */
[----:B------:R-:W-:-:S02]  /*109b0*/  F2FP.F16.F32.PACK_AB R4, R13, R12 ;  /* 0x0000000c0d04723e */ /* 0x000fc400000000ff */
[----:B------:R-:W-:Y:S01]  /*109c0*/  F2FP.F16.F32.PACK_AB R5, R15, R14 ;  /* 0x0000000e0f05723e */ /* 0x000fe200000000ff */
[----:B------:R1:W-:Y:S01]  /*109d0*/  ST.E.128 desc[UR44][R32.64], R8 ;  /* 0x0000000820007985 */ /* 0x0003e2000c101d2c */
        /* <DEDUP_REMOVED lines=9> */
[----:B------:R-:W-:Y:S05]  /*10a70*/  @!P0 BRA `(.L_x_254) ;  /* 0x00000004003c8947 */ /* 0x000fea0003800000 */
[C---:B------:R-:W-:Y:S01]  /*10a80*/  FSETP.GEU.AND P1, PT, R24.reuse, 1.175494350822287508e-38, PT ;  /* 0x008000001800780b */ /* 0x040fe20003f2e000 */
[----:B------:R-:W5:Y:S01]  /*10a90*/  LDC R3, c[0x0][0x904] ;  /* 0x00024100ff037b82 */ /* 0x000f620000000800 */
[----:B------:R-:W-:Y:S01]  /*10aa0*/  MOV R0, 0x3e055027 ;  /* 0x3e05502700007802 */ /* 0x000fe20000000f00 */
[----:B------:R-:W3:Y:S01]  /*10ab0*/  LDCU.64 UR4, c[0x0][0x908] ;  /* 0x00012100ff0477ac */ /* 0x000ee20008000a00 */
[----:B-1----:R-:W-:Y:S01]  /*10ac0*/  FSEL R7, RZ, -23, P1 ;  /* 0xc1b80000ff077808 */ /* 0x002fe20000800000 */
[----:B------:R-:W-:Y:S08]  /*10ad0*/  BSSY.RECONVERGENT B0, `(.L_x_254) ;  /* 0x0000049000007945 */ /* 0x000ff00003800200 */
[----:B------:R-:W-:-:S05]  /*10ae0*/  @!P1 FMUL R24, R24, 8388608 ;  /* 0x4b00000018189820 */ /* 0x000fca0000400000 */
[C---:B------:R-:W-:Y:S02]  /*10af0*/  IADD3 R9, PT, PT, R24.reuse, -0x3f2aaaab, RZ ;  /* 0xc0d5555518097810 */ /* 0x040fe40007ffe0ff */
[C---:B------:R-:W-:Y:S02]  /*10b00*/  FSETP.NEU.AND P1, PT, R24.reuse, RZ, PT ;  /* 0x000000ff1800720b */ /* 0x040fe40003f2d000 */
[----:B------:R-:W-:Y:S02]  /*10b10*/  LOP3.LUT R9, R9, 0xff800000, RZ, 0xc0, !PT ;  /* 0xff80000009097812 */ /* 0x000fe400078ec0ff */
[----:B-----5:R-:W-:Y:S02]  /*10b20*/  ISETP.NE.AND P0, PT, R3, 0x1, PT ;  /* 0x000000010300780c */ /* 0x020fe40003f05270 */
[-C--:B------:R-:W-:Y:S02]  /*10b30*/  IADD3 R5, PT, PT, R24, -R9.reuse, RZ ;  /* 0x8000000918057210 */ /* 0x080fe40007ffe0ff */
[----:B------:R-:W-:-:S03]  /*10b40*/  I2FP.F32.S32 R6, R9 ;  /* 0x0000000900067245 */ /* 0x000fc60000201400 */
[----:B------:R-:W-:Y:S02]  /*10b50*/  FADD R5, R5, -1 ;  /* 0xbf80000005057421 */ /* 0x000fe40000000000 */
[----:B------:R-:W-:Y:S01]  /*10b60*/  FFMA R6, R6, 1.1920928955078125e-07, R7 ;  /* 0x3400000006067823 */ /* 0x000fe20000000007 */
[----:B------:R-:W-:Y:S01]  /*10b70*/  LOP3.LUT R7, R26, 0x7f, RZ, 0xc0, !PT ;  /* 0x0000007f1a077812 */ /* 0x000fe200078ec0ff */
[----:B------:R-:W-:-:S04]  /*10b80*/  FFMA R0, R5, -R0, 0.14084610342979431152 ;  /* 0x3e1039f605007423 */ /* 0x000fc80000000800 */
[----:B------:R-:W-:Y:S01]  /*10b90*/  FFMA R4, R5, R0, -0.12148627638816833496 ;  /* 0xbdf8cdcc05047423 */ /* 0x000fe20000000000 */
[----:B---3--:R-:W-:Y:S01]  /*10ba0*/  IMAD.HI.U32 R0, R57, UR4, RZ ;  /* 0x0000000439007c27 */ /* 0x008fe2000f8e00ff */
[----:B------:R-:W1:Y:S03]  /*10bb0*/  LDCU UR4, c[0x0][0x380] ;  /* 0x00007000ff0477ac */ /* 0x000e660008000800 */
[C---:B------:R-:W-:Y:S01]  /*10bc0*/  FFMA R4, R5.reuse, R4, 0.13980610668659210205 ;  /* 0x3e0f295505047423 */ /* 0x040fe20000000004 */
[----:B------:R-:W-:Y:S01]  /*10bd0*/  SHF.R.U32.HI R0, RZ, UR5, R0 ;  /* 0x00000005ff007c19 */ /* 0x000fe20008011600 */
[----:B------:R-:W3:Y:S02]  /*10be0*/  LDCU UR5, c[0x0][0x700] ;  /* 0x0000e000ff0577ac */ /* 0x000ee40008000800 */
[----:B------:R-:W-:Y:S01]  /*10bf0*/  FFMA R4, R5, R4, -0.16684235632419586182 ;  /* 0xbe2ad8b905047423 */ /* 0x000fe20000000004 */
[----:B------:R-:W-:-:S03]  /*10c00*/  SEL R0, R57, R0, !P0 ;  /* 0x0000000039007207 */ /* 0x000fc60004000000 */
[C---:B------:R-:W-:Y:S01]  /*10c10*/  FFMA R4, R5.reuse, R4, 0.20012299716472625732 ;  /* 0x3e4ced0b05047423 */ /* 0x040fe20000000004 */
[----:B------:R-:W-:Y:S02]  /*10c20*/  ISETP.GT.U32.AND P0, PT, R24, 0x7f7fffff, PT ;  /* 0x7f7fffff1800780c */ /* 0x000fe40003f04070 */
[----:B------:R-:W-:Y:S01]  /*10c30*/  IADD3 R0, PT, PT, -R0, RZ, RZ ;  /* 0x000000ff00007210 */ /* 0x000fe20007ffe1ff */
[----:B------:R-:W-:-:S04]  /*10c40*/  FFMA R4, R5, R4, -0.24999669194221496582 ;  /* 0xbe7fff2205047423 */ /* 0x000fc80000000004 */
[----:B------:R-:W-:Y:S01]  /*10c50*/  FFMA R4, R5, R4, 0.33333182334899902344 ;  /* 0x3eaaaa7805047423 */ /* 0x000fe20000000004 */
[----:B------:R-:W-:Y:S01]  /*10c60*/  IMAD R0, R3, R0, R57 ;  /* 0x0000000003007224 */ /* 0x000fe200078e0239 */
[----:B------:R-:W-:Y:S02]  /*10c70*/  MOV R3, 0x7f800000 ;  /* 0x7f80000000037802 */ /* 0x000fe40000000f00 */
[C---:B------:R-:W-:Y:S02]  /*10c80*/  FFMA R4, R5.reuse, R4, -0.5 ;  /* 0xbf00000005047423 */ /* 0x040fe40000000004 */
[----:B------:R-:W-:Y:S02]  /*10c90*/  LEA R0, R0, R7, 0x8 ;  /* 0x0000000700007211 */ /* 0x000fe400078e40ff */
[----:B------:R-:W-:-:S04]  /*10ca0*/  FMUL R4, R5, R4 ;  /* 0x0000000405047220 */ /* 0x000fc80000400000 */
[----:B------:R-:W-:-:S04]  /*10cb0*/  FFMA R5, R5, R4, R5 ;  /* 0x0000000405057223 */ /* 0x000fc80000000005 */
[----:B------:R-:W-:Y:S01]  /*10cc0*/  FFMA R5, R6, 0.69314718246459960938, R5 ;  /* 0x3f31721806057823 */ /* 0x000fe20000000005 */
[----:B------:R-:W-:Y:S01]  /*10cd0*/  @P0 FFMA R5, R24, R3, +INF ;  /* 0x7f80000018050423 */ /* 0x000fe20000000003 */
[----:B------:R-:W-:-:S04]  /*10ce0*/  IADD3 R3, PT, PT, R0, 0x80, RZ ;  /* 0x0000008000037810 */ /* 0x000fc80007ffe0ff */
[----:B-1----:R-:W-:Y:S02]  /*10cf0*/  ISETP.GE.AND P0, PT, R3, UR4, PT ;  /* 0x0000000403007c0c */ /* 0x002fe4000bf06270 */
[----:B------:R-:W-:-:S05]  /*10d00*/  FSEL R0, R5, -INF , P1 ;  /* 0xff80000005007808 */ /* 0x000fca0000800000 */
[----:B---3--:R-:W-:-:S06]  /*10d10*/  FFMA R25, R25, UR5, R0 ;  /* 0x0000000519197c23 */ /* 0x008fcc0008000000 */
        /* <DEDUP_REMOVED lines=36> */
.L_x_255:
[----:B------:R-:W-:Y:S05]  /*10f60*/  BSYNC.RECONVERGENT B0 ;  /* 0x0000000000007941 */ /* 0x000fea0003800200 */
.L_x_254:
[----:B------:R-:W-:Y:S01]  /*10f70*/  UISETP.NE.AND UP0, UPT, UR41, URZ, UPT ;  /* 0x000000ff2900728c */ /* 0x000fe2000bf05270 */
[----:B------:R-:W-:-:S08]  /*10f80*/  NOP ;  /* 0x0000000000007918 */ /* 0x000fd00000000000 */
[----:B------:R-:W-:Y:S05]  /*10f90*/  BRA.U UP0, `(.L_x_256) ;  /* 0x0000000100087547 */ /* 0x000fea000b800000 */
[----:B------:R-:W-:Y:S05]  /*10fa0*/  BPT.TRAP 0x1 ;  /* 0x000000040000795c */ /* 0x000fea0000300000 */
[----:B------:R-:W-:Y:S05]  /*10fb0*/  BPT.TRAP 0x1 ;  /* 0x000000040000795c */ /* 0x000fea0000300000 */
.L_x_256:
[----:B------:R-:W-:Y:S01]  /*10fc0*/  IADD3 R3, PT, PT, R59, 0x2c0a8, RZ ;  /* 0x0002c0a83b037810 */ /* 0x000fe20007ffe0ff */
[----:B------:R-:W-:-:S03]  /*10fd0*/  UISETP.NE.AND UP0, UPT, UR41, URZ, UPT ;  /* 0x000000ff2900728c */ /* 0x000fc6000bf05270 */
[----:B------:R-:W-:-:S04]  /*10fe0*/  PRMT R3, R60, 0x654, R3 ;  /* 0x000006543c037816 */ /* 0x000fc80000000003 */
[----:B--2---:R2:W-:Y:S02]  /*10ff0*/  SYNCS.ARRIVE.TRANS64.RED.A1T0 RZ, [R3+URZ], RZ ;  /* 0x000000ff03ff79a7 */ /* 0x0045e400081004ff */
[----:B------:R-:W-:Y:S05]  /*11000*/  BRA.U UP0, `(.L_x_257) ;  /* 0x0000000100047547 */ /* 0x000fea000b800000 */
[----:B------:R-:W-:Y:S05]  /*11010*/  BPT.TRAP 0x1 ;  /* 0x000000040000795c */ /* 0x000fea0000300000 */
.L_x_257:
[----:B------:R1:W-:Y:S01]  /*11020*/  SYNCS.ARRIVE.TRANS64.A1T0 RZ, [R59+URZ+0x2c0b8], RZ ;  /* 0x02c0b8ff3bff79a7 */ /* 0x0003e200081000ff */
[----:B------:R-:W-:Y:S01]  /*11030*/  LOP3.LUT R56, R56, 0x1, RZ, 0x3c, !PT ;  /* 0x0000000138387812 */ /* 0x000fe200078e3cff */
[----:B------:R-:W-:Y:S01]  /*11040*/  ULOP3.LUT UR42, UR42, 0x1, URZ, 0x3c, !UPT ;  /* 0x000000012a2a7892 */ /* 0x000fe2000f8e3cff */
[----:B------:R-:W-:-:S11]  /*11050*/  IADD3 R62, PT, PT, R61, 0x2, RZ ;  /* 0x000000023d3e7810 */ /* 0x000fd60007ffe0ff */
.L_x_92:
[----:B------:R-:W-:Y:S05]  /*11060*/  BSYNC B7 ;  /* 0x0000000000077941 */ /* 0x000fea0003800000 */
.L_x_91:
[----:B------:R-:W5:Y:S01]  /*11070*/  LDCU UR5, c[0x0][0x370] ;  /* 0x00006e00ff0577ac */ /* 0x000f620008000800 */
[----:B------:R-:W2:Y:S01]  /*11080*/  LDCU UR4, c[0x0][0x900] ;  /* 0x00012000ff0477ac */ /* 0x000ea20008000800 */
[----:B-----5:R-:W-:-:S04]  /*11090*/  IADD3 R57, PT, PT, R57, UR5, RZ ;  /* 0x0000000539397c10 */ /* 0x020fc8000fffe0ff */
[----:B--2---:R-:W-:-:S13]  /*110a0*/  ISETP.GE.AND P0, PT, R57, UR4, PT ;  /* 0x0000000439007c0c */ /* 0x004fda000bf06270 */
[----:B------:R-:W-:Y:S05]  /*110b0*/  @!P0 BRA `(.L_x_258) ;  /* 0xffffff3400988947 */ /* 0x000fea000383ffff */
[----:B------:R-:W-:Y:S05]  /*110c0*/  BSYNC B8 ;  /* 0x0000000000087941 */ /* 0x000fea0003800000 */
.L_x_90:
[----:B------:R-:W-:Y:S05]  /*110d0*/  EXIT ;  /* 0x000000000000794d */ /* 0x000fea0003800000 */
.L_x_27:
[----:B------:R-:W-:-:S08]  /*110e0*/  NOP ;  /* 0x0000000000007918 */ /* 0x000fd00000000000 */
[----:B------:R-:W1:Y:S02]  /*110f0*/  USETMAXREG.TRY_ALLOC.CTAPOOL UP0, 0xc0 ;  /* 0x000000c0000079c8 */ /* 0x000e640008000600 */
[----:B-1----:R-:W-:Y:S05]  /*11100*/  BRA.U !UP0, `(.L_x_27) ;  /* 0xfffffffd08f47547 */ /* 0x002fea000b83ffff */
[----:B------:R-:W1:Y:S08]  /*11110*/  LDC R0, c[0x0][0x900] ;  /* 0x00024000ff007b82 */ /* 0x000e700000000800 */
[----:B------:R-:W2:Y:S01]  /*11120*/  S2UR UR37, SR_CgaCtaId ;  /* 0x00000000002579c3 */ /* 0x000ea20000008800 */
[----:B-1----:R-:W-:-:S13]  /*11130*/  ISETP.LE.AND P0, PT, R0, UR38, PT ;  /* 0x0000002600007c0c */ /* 0x002fda000bf03270 */
[----:B--2---:R-:W-:Y:S05]  /*11140*/  @P0 EXIT ;  /* 0x000000000000094d */ /* 0x004fea0003800000 */
[----:B------:R-:W1:Y:S01]  /*11150*/  S2R R118, SR_TID.X ;  /* 0x0000000000767919 */ /* 0x000e620000002100 */
[----:B------:R-:W-:Y:S02]  /*11160*/  UISETP.NE.AND UP0, UPT, UR57, URZ, UPT ;  /* 0x000000ff3900728c */ /* 0x000fe4000bf05270 */
[----:B------:R-:W-:Y:S02]  /*11170*/  USEL UR9, URZ, 0x1, UP4 ;  /* 0x00000001ff097887 */ /* 0x000fe4000a000000 */
[----:B------:R-:W-:Y:S02]  /*11180*/  USEL UR10, URZ, 0x80, UP0 ;  /* 0x00000080ff0a7887 */ /* 0x000fe40008000000 */
[----:B------:R-:W-:Y:S01]  /*11190*/  USEL UR44, URZ, 0x8, !UP4 ;  /* 0x00000008ff2c7887 */ /* 0x000fe2000e000000 */
[----:B------:R-:W-:Y:S01]  /*111a0*/  UMOV UR8, 0x400 ;  /* 0x0000040000087882 */ /* 0x000fe20000000000 */
[----:B------:R-:W-:Y:S01]  /*111b0*/  USEL UR50, UR7, UR6, UP0 ;  /* 0x0000000607327287 */ /* 0x000fe20008000000 */
[----:B------:R-:W-:Y:S01]  /*111c0*/  IMAD.U32 R123, RZ, RZ, UR9 ;  /* 0x00000009ff7b7e24 */ /* 0x000fe2000f8e00ff */
[----:B------:R-:W-:-:S02]  /*111d0*/  ULEA UR8, UR37, UR8, 0x18 ;  /* 0x0000000825087291 */ /* 0x000fc4000f8ec0ff */
[----:B------:R-:W-:Y:S01]  /*111e0*/  ULOP3.LUT UR43, UR44, 0x8, URZ, 0x3c, !UPT ;  /* 0x000000082c2b7892 */ /* 0x000fe2000f8e3cff */
[----:B------:R-:W-:Y:S01]  /*111f0*/  UMOV UR48, 0x20 ;  /* 0x0000002000307882 */ /* 0x000fe20000000000 */
[----:B------:R-:W-:Y:S02]  /*11200*/  UIADD3 UR49, UPT, UPT, UR8, 0x2c088, URZ ;  /* 0x0002c08808317890 */ /* 0x000fe4000fffe0ff */
[----:B------:R-:W-:Y:S02]  /*11210*/  UIADD3 UR46, UPT, UPT, UR8, 0x2c060, URZ ;  /* 0x0002c060082e7890 */ /* 0x000fe4000fffe0ff */
[----:B------:R-:W-:Y:S02]  /*11220*/  UIADD3 UR45, UPT, UPT, UR8, 0x2c080, URZ ;  /* 0x0002c080082d7890 */ /* 0x000fe4000fffe0ff */
[----:B------:R-:W-:Y:S02]  /*11230*/  UIADD3 UR42, UPT, UPT, UR8, 0x2c068, URZ ;  /* 0x0002c068082a7890 */ /* 0x000fe4000fffe0ff */
[----:B------:R-:W-:Y:S01]  /*11240*/  USEL UR47, UR4, UR5, UP0 ;  /* 0x00000005042f7287 */ /* 0x000fe20008000000 */
[----:B------:R-:W2:Y:S01]  /*11250*/  LDCU UR51, c[0x0][0x370] ;  /* 0x00006e00ff3377ac */ /* 0x000ea20008000800 */
[----:B------:R-:W-:Y:S01]  /*11260*/  UMOV UR56, URZ ;  /* 0x000000ff00387c82 */ /* 0x000fe20008000000 */
[----:B-1----:R-:W-:Y:S01]  /*11270*/  IMAD.U32 R120, R118, 0x10000, RZ ;  /* 0x0001000076787824 */ /* 0x002fe200078e00ff */
[----:B------:R-:W-:Y:S01]  /*11280*/  SHF.R.U32.HI R118, RZ, 0x5, R118 ;  /* 0x00000005ff767819 */ /* 0x000fe20000011676 */
[----:B------:R-:W-:Y:S01]  /*11290*/  UMOV UR55, 0x1 ;  /* 0x0000000100377882 */ /* 0x000fe20000000000 */
[----:B------:R-:W-:-:S02]  /*112a0*/  ULOP3.LUT UR50, UR50, 0x1, URZ, 0xc0, !UPT ;  /* 0x0000000132327892 */ /* 0x000fc4000f8ec0ff */
[----:B------:R-:W-:Y:S01]  /*112b0*/  LOP3.LUT R120, R120, 0x600000, RZ, 0xc0, !PT ;  /* 0x0060000078787812 */ /* 0x000fe200078ec0ff */
[----:B------:R-:W-:Y:S01]  /*112c0*/  USEL UR48, UR48, 0xa0, UP0 ;  /* 0x000000a030307887 */ /* 0x000fe20008000000 */
[----:B------:R-:W-:Y:S01]  /*112d0*/  LOP3.LUT R119, R118, 0x3, RZ, 0xc0, !PT ;  /* 0x0000000376777812 */ /* 0x000fe200078ec0ff */
[----:B------:R-:W-:Y:S01]  /*112e0*/  UIADD3 UR44, UPT, UPT, UR44, 0x2c0d0, UR8 ;  /* 0x0002c0d02c2c7890 */ /* 0x000fe2000fffe008 */
[----:B------:R-:W-:Y:S01]  /*112f0*/  LOP3.LUT R122, R120, UR10, RZ, 0xfc, !PT ;  /* 0x0000000a787a7c12 */ /* 0x000fe2000f8efcff */
[----:B------:R-:W-:Y:S01]  /*11300*/  UIADD3 UR43, UPT, UPT, UR43, 0x2c0d0, UR8 ;  /* 0x0002c0d02b2b7890 */ /* 0x000fe2000fffe008 */
[----:B------:R-:W-:Y:S01]  /*11310*/  SHF.R.U32.HI R2, RZ, 0x15, R120 ;  /* 0x00000015ff027819 */ /* 0x000fe20000011678 */
[----:B------:R-:W-:Y:S01]  /*11320*/  @UP0 UIADD3 UR49, UPT, UPT, UR8, 0x2c078, URZ ;  /* 0x0002c07808310890 */ /* 0x000fe2000fffe0ff */
[----:B------:R-:W-:Y:S01]  /*11330*/  LOP3.LUT R121, R122, 0x20, RZ, 0xfc, !PT ;  /* 0x000000207a797812 */ /* 0x000fe200078efcff */
[----:B------:R-:W-:Y:S02]  /*11340*/  @UP0 UIADD3 UR46, UPT, UPT, UR8, 0x2c050, URZ ;  /* 0x0002c050082e0890 */ /* 0x000fe4000fffe0ff */
[----:B------:R-:W-:-:S02]  /*11350*/  @UP0 UIADD3 UR45, UPT, UPT, UR8, 0x2c070, URZ ;  /* 0x0002c070082d0890 */ /* 0x000fc4000fffe0ff */
[----:B------:R-:W-:Y:S01]  /*11360*/  @UP0 UIADD3 UR42, UPT, UPT, UR8, 0x2c058, URZ ;  /* 0x0002c058082a0890 */ /* 0x000fe2000fffe0ff */
[----:B------:R-:W-:Y:S01]  /*11370*/  UMOV UR54, 0x1 ;  /* 0x0000000100367882 */ /* 0x000fe20000000000 */
[----:B--2---:R-:W-:-:S10]  /*11380*/  UMOV UR53, URZ ;  /* 0x000000ff00357c82 */ /* 0x004fd40008000000 */
.L_x_285:
[----:B-1----:R-:W1:Y:S01]  /*11390*/  LDCU.64 UR6, c[0x0][0x908] ;  /* 0x00012100ff0677ac */ /* 0x002e620008000a00 */
[----:B------:R-:W2:Y:S01]  /*113a0*/  LDCU UR8, c[0x0][0x904] ;  /* 0x00012080ff0877ac */ /* 0x000ea20008000800 */
[----:B---3--:R-:W3:Y:S01]  /*113b0*/  LDCU.64 UR4, c[0x0][0x380] ;  /* 0x00007000ff0477ac */ /* 0x008ee20008000a00 */
[----:B-1----:R-:W-:Y:S02]  /*113c0*/  UIMAD.WIDE.U32 UR10, UR38, UR6, URZ ;  /* 0x00000006260a72a5 */ /* 0x002fe4000f8e00ff */
[----:B--2---:R-:W-:Y:S02]  /*113d0*/  UISETP.NE.AND UP0, UPT, UR8, 0x1, UPT ;  /* 0x000000010800788c */ /* 0x004fe4000bf05270 */
[----:B------:R-:W-:-:S04]  /*113e0*/  USHF.R.U32.HI UR6, URZ, UR7, UR11 ;  /* 0x00000007ff067299 */ /* 0x000fc8000801160b */
[----:B------:R-:W-:Y:S02]  /*113f0*/  USEL UR6, UR38, UR6, !UP0 ;  /* 0x0000000626067287 */ /* 0x000fe4000c000000 */
[----:B---3--:R-:W-:Y:S02]  /*11400*/  UISETP.NE.AND UP0, UPT, UR5, URZ, UPT ;  /* 0x000000ff0500728c */ /* 0x008fe4000bf05270 */
[----:B------:R-:W-:-:S04]  /*11410*/  UIADD3 UR6, UPT, UPT, -UR6, URZ, URZ ;  /* 0x000000ff06067290 */ /* 0x000fc8000fffe1ff */
[----:B------:R-:W-:-:S04]  /*11420*/  UIMAD UR6, UR8, UR6, UR38 ;  /* 0x00000006080672a4 */ /* 0x000fc8000f8e0226 */
[----:B------:R-:W-:-:S04]  /*11430*/  USHF.L.U32 UR6, UR6, 0x8, URZ ;  /* 0x0000000806067899 */ /* 0x000fc800080006ff */
[----:B------:R-:W-:-:S09]  /*11440*/  UISETP.GE.OR UP0, UPT, UR6, UR4, !UP0 ;  /* 0x000000040600728c */ /* 0x000fd2000c706670 */
[----:B------:R-:W-:Y:S05]  /*11450*/  BRA.U UP0, `(.L_x_259) ;  /* 0x00000025009c7547 */ /* 0x000fea000b800000 */
[----:B------:R-:W-:-:S09]  /*11460*/  UISETP.NE.AND UP0, UPT, UR50, URZ, UPT ;  /* 0x000000ff3200728c */ /* 0x000fd2000bf05270 */
[----:B------:R-:W-:Y:S05]  /*11470*/  BRA.U UP0, `(.L_x_260) ;  /* 0x0000000100047547 */ /* 0x000fea000b800000 */
[----:B------:R-:W-:Y:S05]  /*11480*/  BPT.TRAP 0x1 ;  /* 0x000000040000795c */ /* 0x000fea0000300000 */
.L_x_260:
[----:B------:R-:W-:-:S04]  /*11490*/  UISETP.NE.AND UP0, UPT, UR57, URZ, UPT ;  /* 0x000000ff3900728c */ /* 0x000fc8000bf05270 */
[----:B------:R-:W-:-:S06]  /*114a0*/  USEL UR4, UR54, UR55, UP0 ;  /* 0x0000003736047287 */ /* 0x000fcc0008000000 */
[----:B------:R-:W-:-:S04]  /*114b0*/  MOV R3, UR4 ;  /* 0x0000000400037c02 */ /* 0x000fc80008000f00 */
[----:B------:R-:W-:-:S04]  /*114c0*/  SHF.L.U32 R3, R3, 0x1f, RZ ;  /* 0x0000001f03037819 */ /* 0x000fc800000006ff */
[----:B------:R-:W1:Y:S02]  /*114d0*/  SYNCS.PHASECHK.TRANS64.TRYWAIT P0, [UR49], R3 ;  /* 0x00000003ff0075a7 */ /* 0x000e640008001131 */
[----:B-1----:R-:W-:Y:S05]  /*114e0*/  @!P0 BRA `(.L_x_261) ;  /* 0x0000008c00188947 */ /* 0x002fea0003800000 */
.L_x_446:
[----:B------:R-:W-:-:S09]  /*114f0*/  UISETP.GE.AND UP0, UPT, UR5, 0x1, UPT ;  /* 0x000000010500788c */ /* 0x000fd2000bf06270 */
[----:B------:R-:W-:Y:S05]  /*11500*/  BRA.U !UP0, `(.L_x_262) ;  /* 0x0000002508087547 */ /* 0x000fea000b800000 */
[----:B------:R-:W-:Y:S01]  /*11510*/  UIADD3 UR5, UPT, UPT, UR5, 0x3f, URZ ;  /* 0x0000003f05057890 */ /* 0x000fe2000fffe0ff */
[----:B------:R-:W-:Y:S01]  /*11520*/  HFMA2 R18, -RZ, RZ, 0, 0 ;  /* 0x00000000ff127431 */ /* 0x000fe200000001ff */
[----:B------:R-:W-:Y:S01]  /*11530*/  MOV R16, 0xff800000 ;  /* 0xff80000000107802 */ /* 0x000fe20000000f00 */
[----:B------:R-:W2:Y:S01]  /*11540*/  LDCU UR36, c[0x0][0x704] ;  /* 0x0000e080ff2477ac */ /* 0x000ea20008000800 */
[----:B------:R-:W-:-:S04]  /*11550*/  USHF.R.S32.HI UR4, URZ, 0x1f, UR5 ;  /* 0x0000001fff047899 */ /* 0x000fc80008011405 */
[----:B------:R-:W-:-:S04]  /*11560*/  ULEA.HI UR4, UR4, UR5, URZ, 0x6 ;  /* 0x0000000504047291 */ /* 0x000fc8000f8f30ff */
[----:B------:R-:W-:Y:S02]  /*11570*/  ULEA.HI.SX32 UR52, UR4, 0xffffffff, 0x1a ;  /* 0xffffffff04347891 */ /* 0x000fe4000f8fd2ff */
.L_x_280:
[----:B-12---:R-:W-:Y:S01]  /*11580*/  IADD3 R0, PT, PT, R120, UR48, RZ ;  /* 0x0000003078007c10 */ /* 0x006fe2000fffe0ff */
[----:B------:R-:W-:-:S04]  /*11590*/  UISETP.NE.AND UP0, UPT, UR57, URZ, UPT ;  /* 0x000000ff3900728c */ /* 0x000fc8000bf05270 */
[----:B------:R-:W-:Y:S01]  /*115a0*/  USEL UR40, UR53, UR56, UP0 ;  /* 0x0000003835287287 */ /* 0x000fe20008000000 */
[----:B------:R-:W1:Y:S01]  /*115b0*/  SHFL.IDX PT, R0, R0, RZ, 0x1f ;  /* 0x00001fff00007589 */ /* 0x000e6200000e0000 */
[----:B------:R-:W-:Y:S01]  /*115c0*/  UISETP.GT.U32.AND UP0, UPT, UR47, 0x1, UPT ;  /* 0x000000012f00788c */ /* 0x000fe2000bf04070 */
[----:B-1----:R-:W-:-:S08]  /*115d0*/  R2UR UR41, R0 ;  /* 0x00000000002972ca */ /* 0x002fd000000e0000 */
[----:B---3--:R-:W-:Y:S07]  /*115e0*/  BRA.U UP0, `(.L_x_263) ;  /* 0x0000000100047547 */ /* 0x008fee000b800000 */
[----:B--2---:R-:W-:Y:S05]  /*115f0*/  BPT.TRAP 0x1 ;  /* 0x000000040000795c */ /* 0x004fea0000300000 */
.L_x_263:
[----:B------:R-:W-:Y:S01]  /*11600*/  IMAD.U32 R3, RZ, RZ, UR40 ;  /* 0x00000028ff037e24 */ /* 0x000fe2000f8e00ff */
[----:B------:R-:W-:-:S04]  /*11610*/  ISETP.NE.AND P0, PT, R119, R2, PT ;  /* 0x000000027700720c */ /* 0x000fc80003f05270 */
[----:B------:R-:W-:-:S04]  /*11620*/  SHF.L.U32 R3, R3, 0x1f, RZ ;  /* 0x0000001f03037819 */ /* 0x000fc800000006ff */
[----:B------:R-:W1:Y:S02]  /*11630*/  SYNCS.PHASECHK.TRANS64.TRYWAIT P1, [UR46], R3 ;  /* 0x00000003ff0075a7 */ /* 0x000e64000802112e */
[----:B-1----:R-:W-:Y:S05]  /*11640*/  @!P1 BRA `(.L_x_264) ;  /* 0x0000008800d89947 */ /* 0x002fea0003800000 */
.L_x_448:
[----:B------:R-:W-:Y:S05]  /*11650*/  @!P0 BRA `(.L_x_265) ;  /* 0x0000000000408947 */ /* 0x000fea0003800000 */
[----:B------:R-:W-:Y:S01]  /*11660*/  MOV R14, 0x8 ;  /* 0x00000008000e7802 */ /* 0x000fe20000000f00 */
[----:B------:R-:W3:Y:S01]  /*11670*/  LDCU.64 UR6, c[0x4][0xb0] ;  /* 0x01001600ff0677ac */ /* 0x000ee20008000a00 */
[----:B------:R-:W-:Y:S02]  /*11680*/  HFMA2 R12, -RZ, RZ, 0, 5.9604644775390625e-08 ;  /* 0x00000001ff0c7431 */ /* 0x000fe400000001ff */
[----:B------:R-:W-:Y:S01]  /*11690*/  IMAD.MOV.U32 R8, RZ, RZ, 0x192 ;  /* 0x00000192ff087424 */ /* 0x000fe200078e00ff */
[----:B------:R-:W4:Y:S01]  /*116a0*/  LDCU.64 UR4, c[0x4][0xb8] ;  /* 0x01001700ff0477ac */ /* 0x000f220008000a00 */
[----:B------:R-:W1:Y:S01]  /*116b0*/  LDC.64 R14, c[0x4][R14] ;  /* 0x010000000e0e7b82 */ /* 0x000e620000000a00 */
[----:B------:R-:W-:Y:S01]  /*116c0*/  IMAD.MOV.U32 R13, RZ, RZ, RZ ;  /* 0x000000ffff0d7224 */ /* 0x000fe200078e00ff */
[----:B------:R-:W5:Y:S01]  /*116d0*/  LDCU.64 UR8, c[0x4][0x10] ;  /* 0x01000200ff0877ac */ /* 0x000f620008000a00 */
[----:B---3--:R-:W-:Y:S01]  /*116e0*/  IMAD.U32 R4, RZ, RZ, UR6 ;  /* 0x00000006ff047e24 */ /* 0x008fe2000f8e00ff */
[----:B------:R-:W-:Y:S01]  /*116f0*/  MOV R5, UR7 ;  /* 0x0000000700057c02 */ /* 0x000fe20008000f00 */
[----:B----4-:R-:W-:Y:S01]  /*11700*/  IMAD.U32 R6, RZ, RZ, UR4 ;  /* 0x00000004ff067e24 */ /* 0x010fe2000f8e00ff */
[----:B------:R-:W-:Y:S01]  /*11710*/  MOV R7, UR5 ;  /* 0x0000000500077c02 */ /* 0x000fe20008000f00 */
[----:B-----5:R-:W-:Y:S01]  /*11720*/  IMAD.U32 R10, RZ, RZ, UR8 ;  /* 0x00000008ff0a7e24 */ /* 0x020fe2000f8e00ff */
[----:B------:R-:W-:-:S02]  /*11730*/  MOV R11, UR9 ;  /* 0x00000009000b7c02 */ /* 0x000fc40008000f00 */
[----:B------:R-:W-:-:S07]  /*11740*/  LEPC R20, `(.L_x_265) ;  /* 0x000000001014794e */ /* 0x000fce0000000000 */
[----:B-12---:R-:W-:Y:S05]  /*11750*/  CALL.ABS.NOINC R14 ;  /* 0x000000000e007343 */ /* 0x006fea0003c00000 */
.L_x_265:
[----:B------:R-:W-:Y:S05]  /*11760*/  WARPSYNC.ALL ;  /* 0x0000000000007948 */ /* 0x000fea0003800000 */
[----:B------:R-:W-:Y:S02]  /*11770*/  R2UR UR4, R122 ;  /* 0x000000007a0472ca */ /* 0x000fe400000e0000 */
[----:B------:R-:W-:-:S11]  /*11780*/  ISETP.NE.AND P0, PT, R119, R2, PT ;  /* 0x000000027700720c */ /* 0x000fd60003f05270 */
[----:B------:R-:W3:Y:S02]  /*11790*/  LDTM.x32 R56, tmem[UR4] ;  /* 0x00000004003879ee */ /* 0x000ee400082c0000 */
[----:B---3--:R-:W-:Y:S05]  /*117a0*/  @!P0 BRA `(.L_x_266) ;  /* 0x0000000000408947 */ /* 0x008fea0003800000 */
        /* <DEDUP_REMOVED lines=16> */
.L_x_266:
[----:B------:R-:W-:Y:S05]  /*118b0*/  WARPSYNC.ALL ;  /* 0x0000000000007948 */ /* 0x000fea0003800000 */
[----:B------:R-:W-:Y:S02]  /*118c0*/  R2UR UR4, R121 ;  /* 0x00000000790472ca */ /* 0x000fe400000e0000 */
[C---:B-1----:R-:W-:Y:S02]  /*118d0*/  FMNMX3 R3, R16.reuse, R56, R60, !PT ;  /* 0x0000003810037276 */ /* 0x042fe4000780003c */
[C---:B------:R-:W-:Y:S02]  /*118e0*/  FMNMX3 R0, R16.reuse, R57, R61, !PT ;  /* 0x0000003910007276 */ /* 0x040fe4000780003d */
[----:B------:R-:W-:-:S02]  /*118f0*/  FMNMX3 R5, R16, R58, R62, !PT ;  /* 0x0000003a10057276 */ /* 0x000fc4000780003e */
[----:B------:R-:W-:Y:S02]  /*11900*/  FMNMX3 R3, R3, R64, R68, !PT ;  /* 0x0000004003037276 */ /* 0x000fe40007800044 */
[----:B------:R-:W-:Y:S02]  /*11910*/  FMNMX3 R0, R0, R65, R69, !PT ;  /* 0x0000004100007276 */ /* 0x000fe40007800045 */
[----:B------:R-:W-:Y:S01]  /*11920*/  FMNMX3 R6, R16, R59, R63, !PT ;  /* 0x0000003b10067276 */ /* 0x000fe2000780003f */
[----:B------:R-:W1:Y:S01]  /*11930*/  LDTM.x32 R24, tmem[UR4] ;  /* 0x00000004001879ee */ /* 0x000e6200082c0000 */
[----:B------:R-:W-:Y:S02]  /*11940*/  FMNMX3 R5, R5, R66, R70, !PT ;  /* 0x0000004205057276 */ /* 0x000fe40007800046 */
[----:B------:R-:W-:Y:S02]  /*11950*/  FMNMX3 R3, R3, R72, R76, !PT ;  /* 0x0000004803037276 */ /* 0x000fe4000780004c */
[----:B------:R-:W-:-:S02]  /*11960*/  FMNMX3 R0, R0, R73, R77, !PT ;  /* 0x0000004900007276 */ /* 0x000fc4000780004d */
[----:B------:R-:W-:Y:S02]  /*11970*/  FMNMX3 R6, R6, R67, R71, !PT ;  /* 0x0000004306067276 */ /* 0x000fe40007800047 */
[----:B------:R-:W-:Y:S02]  /*11980*/  FMNMX3 R5, R5, R74, R78, !PT ;  /* 0x0000004a05057276 */ /* 0x000fe4000780004e */
[----:B------:R-:W-:Y:S02]  /*11990*/  FMNMX3 R3, R3, R80, R84, !PT ;  /* 0x0000005003037276 */ /* 0x000fe40007800054 */
[----:B------:R-:W-:Y:S02]  /*119a0*/  FMNMX3 R0, R0, R81, R85, !PT ;  /* 0x0000005100007276 */ /* 0x000fe40007800055 */
[----:B------:R-:W-:Y:S02]  /*119b0*/  FMNMX3 R6, R6, R75, R79, !PT ;  /* 0x0000004b06067276 */ /* 0x000fe4000780004f */
[----:B------:R-:W-:-:S02]  /*119c0*/  FMNMX3 R5, R5, R82, R86, !PT ;  /* 0x0000005205057276 */ /* 0x000fc40007800056 */
[----:B------:R-:W-:Y:S02]  /*119d0*/  FMNMX3 R6, R6, R83, R87, !PT ;  /* 0x0000005306067276 */ /* 0x000fe40007800057 */
[----:B------:R-:W-:Y:S02]  /*119e0*/  ISETP.NE.AND P0, PT, R119, R2, PT ;  /* 0x000000027700720c */ /* 0x000fe40003f05270 */
[----:B-1----:R-:W-:Y:S02]  /*119f0*/  FMNMX3 R3, R3, R24, R28, !PT ;  /* 0x0000001803037276 */ /* 0x002fe4000780001c */
        /* <DEDUP_REMOVED lines=15> */
[----:B------:R-:W-:-:S04]  /*11af0*/  FMNMX3 R0, R4, R3, R0, !PT ;  /* 0x0000000304007276 */ /* 0x000fc80007800000 */
[----:B------:R-:W-:-:S04]  /*11b00*/  FMNMX R19, R19, R0, !PT ;  /* 0x0000000013137209 */ /* 0x000fc80007800000 */
[----:B------:R-:W-:-:S04]  /*11b10*/  FSETP.NEU.AND P1, PT, R19, -INF , PT ;  /* 0xff8000001300780b */ /* 0x000fc80003f2d000 */
[----:B------:R-:W-:Y:S01]  /*11b20*/  FSEL R17, R19, RZ, P1 ;  /* 0x000000ff13117208 */ /* 0x000fe20000800000 */
[----:B------:R-:W-:Y:S08]  /*11b30*/  @!P0 BRA `(.L_x_267) ;  /* 0x0000000000408947 */ /* 0x000ff00003800000 */
[----:B------:R-:W-:Y:S01]  /*11b40*/  MOV R14, 0x8 ;  /* 0x00000008000e7802 */ /* 0x000fe20000000f00 */
[----:B------:R-:W1:Y:S01]  /*11b50*/  LDCU.64 UR6, c[0x4][0xb0] ;  /* 0x01001600ff0677ac */ /* 0x000e620008000a00 */
[----:B------:R-:W-:Y:S02]  /*11b60*/  HFMA2 R12, -RZ, RZ, 0, 5.9604644775390625e-08 ;  /* 0x00000001ff0c7431 */ /* 0x000fe400000001ff */
[----:B------:R-:W-:Y:S01]  /*11b70*/  IMAD.MOV.U32 R8, RZ, RZ, 0x1be ;  /* 0x000001beff087424 */ /* 0x000fe200078e00ff */
[----:B------:R-:W3:Y:S01]  /*11b80*/  LDCU.64 UR4, c[0x4][0xb8] ;  /* 0x01001700ff0477ac */ /* 0x000ee20008000a00 */
[----:B------:R-:W4:Y:S01]  /*11b90*/  LDC.64 R14, c[0x4][R14] ;  /* 0x010000000e0e7b82 */ /* 0x000f220000000a00 */
[----:B------:R-:W-:Y:S01]  /*11ba0*/  IMAD.MOV.U32 R13, RZ, RZ, RZ ;  /* 0x000000ffff0d7224 */ /* 0x000fe200078e00ff */
[----:B------:R-:W5:Y:S01]  /*11bb0*/  LDCU.64 UR8, c[0x4][0x18] ;  /* 0x01000300ff0877ac */ /* 0x000f620008000a00 */
[----:B-1----:R-:W-:Y:S01]  /*11bc0*/  IMAD.U32 R4, RZ, RZ, UR6 ;  /* 0x00000006ff047e24 */ /* 0x002fe2000f8e00ff */
[----:B------:R-:W-:Y:S01]  /*11bd0*/  MOV R5, UR7 ;  /* 0x0000000700057c02 */ /* 0x000fe20008000f00 */
[----:B---3--:R-:W-:Y:S01]  /*11be0*/  IMAD.U32 R6, RZ, RZ, UR4 ;  /* 0x00000004ff067e24 */ /* 0x008fe2000f8e00ff */
[----:B------:R-:W-:Y:S01]  /*11bf0*/  MOV R7, UR5 ;  /* 0x0000000500077c02 */ /* 0x000fe20008000f00 */
[----:B-----5:R-:W-:Y:S01]  /*11c00*/  IMAD.U32 R10, RZ, RZ, UR8 ;  /* 0x00000008ff0a7e24 */ /* 0x020fe2000f8e00ff */
[----:B------:R-:W-:-:S02]  /*11c10*/  MOV R11, UR9 ;  /* 0x00000009000b7c02 */ /* 0x000fc40008000f00 */
[----:B------:R-:W-:-:S07]  /*11c20*/  LEPC R20, `(.L_x_267) ;  /* 0x000000001014794e */ /* 0x000fce0000000000 */
[----:B--2-4-:R-:W-:Y:S05]  /*11c30*/  CALL.ABS.NOINC R14 ;  /* 0x000000000e007343 */ /* 0x014fea0003c00000 */
.L_x_267:
[----:B------:R-:W-:Y:S05]  /*11c40*/  WARPSYNC.ALL ;  /* 0x0000000000007948 */ /* 0x000fea0003800000 */
[----:B------:R-:W-:Y:S02]  /*11c50*/  R2UR UR4, R122 ;  /* 0x000000007a0472ca */ /* 0x000fe400000e0000 */
[----:B------:R-:W-:-:S11]  /*11c60*/  ISETP.NE.AND P0, PT, RZ, UR50, PT ;  /* 0x00000032ff007c0c */ /* 0x000fd6000bf05270 */
[----:B------:R1:W-:Y:S02]  /*11c70*/  STTM.x2 tmem[UR4], R16 ;  /* 0x00000010000079ed */ /* 0x0003e400080c0004 */
[----:B------:R-:W-:Y:S05]  /*11c80*/  @P0 BRA `(.L_x_268) ;  /* 0x0000000000040947 */ /* 0x000fea0003800000 */
[----:B--2---:R-:W-:Y:S05]  /*11c90*/  BPT.TRAP 0x1 ;  /* 0x000000040000795c */ /* 0x004fea0000300000 */
.L_x_268:
[----:B------:R-:W-:Y:S01]  /*11ca0*/  SHF.L.U32 R3, R123, 0x1f, RZ ;  /* 0x0000001f7b037819 */ /* 0x000fe200000006ff */
[----:B------:R-:W-:Y:S01]  /*11cb0*/  SYNCS.ARRIVE.TRANS64.A1T0 RZ, [UR45], RZ ;  /* 0x000000ffffff79a7 */ /* 0x000fe2000810002d */
[----:B--2---:R-:W-:Y:S01]  /*11cc0*/  FMUL R0, R17, -UR36 ;  /* 0x8000002411007c20 */ /* 0x004fe20008400000 */
[----:B------:R-:W-:-:S03]  /*11cd0*/  UISETP.NE.AND UP0, UPT, UR57, URZ, UPT ;  /* 0x000000ff3900728c */ /* 0x000fc6000bf05270 */
[--C-:B------:R-:W-:Y:S01]  /*11ce0*/  FFMA2 R22, R56.F32x2.HI_LO, UR36.F32, R0.reuse.F32 ;  /* 0x0000002438167c49 */ /* 0x100fe20009200000 */
[----:B------:R-:W-:Y:S01]  /*11cf0*/  USEL UR39, UR54, UR55, UP0 ;  /* 0x0000003736277287 */ /* 0x000fe20008000000 */
[--C-:B------:R-:W-:Y:S01]  /*11d00*/  FFMA2 R56, R58.F32x2.HI_LO, UR36.F32, R0.reuse.F32 ;  /* 0x000000243a387c49 */ /* 0x100fe20009200000 */
[----:B------:R-:W2:Y:S01]  /*11d10*/  SYNCS.PHASECHK.TRANS64.TRYWAIT P2, [UR44], R3 ;  /* 0x00000003ff0075a7 */ /* 0x000ea2000804112c */
[--C-:B------:R-:W-:Y:S01]  /*11d20*/  FFMA2 R58, R60.F32x2.HI_LO, UR36.F32, R0.reuse.F32 ;  /* 0x000000243c3a7c49 */ /* 0x100fe20009200000 */
[----:B------:R-:W-:Y:S01]  /*11d30*/  FSETP.GEU.AND P1, PT, R22, -126, PT ;  /* 0xc2fc00001600780b */ /* 0x000fe20003f2e000 */
[----:B------:R-:W-:Y:S01]  /*11d40*/  ULOP3.LUT UR39, UR39, 0x1, URZ, 0x3c, !UPT ;  /* 0x0000000127277892 */ /* 0x000fe2000f8e3cff */
[----:B------:R-:W-:Y:S01]  /*11d50*/  FSETP.GEU.AND P0, PT, R23, -126, PT ;  /* 0xc2fc00001700780b */ /* 0x000fe20003f0e000 */
[----:B------:R-:W-:Y:S01]  /*11d60*/  FFMA2 R60, R62.F32x2.HI_LO, UR36.F32, R0.F32 ;  /* 0x000000243e3c7c49 */ /* 0x000fe20009200000 */
[----:B------:R-:W-:Y:S02]  /*11d70*/  FSETP.GEU.AND P6, PT, R56, -126, PT ;  /* 0xc2fc00003800780b */ /* 0x000fe40003fce000 */
[----:B------:R-:W-:-:S02]  /*11d80*/  FSETP.GEU.AND P5, PT, R57, -126, PT ;  /* 0xc2fc00003900780b */ /* 0x000fc40003fae000 */
[----:B------:R-:W-:Y:S02]  /*11d90*/  FSETP.GEU.AND P4, PT, R58, -126, PT ;  /* 0xc2fc00003a00780b */ /* 0x000fe40003f8e000 */
[----:B------:R-:W-:-:S03]  /*11da0*/  FSETP.GEU.AND P3, PT, R59, -126, PT ;  /* 0xc2fc00003b00780b */ /* 0x000fc60003f6e000 */
[----:B------:R-:W-:Y:S02]  /*11db0*/  @!P1 FMUL R22, R22, 0.5 ;  /* 0x3f00000016169820 */ /* 0x000fe40000400000 */
[----:B------:R-:W-:Y:S02]  /*11dc0*/  @!P0 FMUL R23, R23, 0.5 ;  /* 0x3f00000017178820 */ /* 0x000fe40000400000 */
[----:B------:R-:W-:Y:S02]  /*11dd0*/  @!P6 FMUL R56, R56, 0.5 ;  /* 0x3f0000003838e820 */ /* 0x000fe40000400000 */
[----:B------:R-:W-:Y:S01]  /*11de0*/  @!P5 FMUL R57, R57, 0.5 ;  /* 0x3f0000003939d820 */ /* 0x000fe20000400000 */
[----:B------:R-:W3:Y:S08]  /*11df0*/  MUFU.EX2 R22, R22 ;  /* 0x0000001600167308 */ /* 0x000ef00000000800 */
[----:B------:R-:W4:Y:S08]  /*11e00*/  MUFU.EX2 R23, R23 ;  /* 0x0000001700177308 */ /* 0x000f300000000800 */
[----:B------:R-:W1:Y:S08]  /*11e10*/  MUFU.EX2 R56, R56 ;  /* 0x0000003800387308 */ /* 0x000e700000000800 */
[----:B------:R-:W1:Y:S02]  /*11e20*/  MUFU.EX2 R57, R57 ;  /* 0x0000003900397308 */ /* 0x000e640000000800 */
[----:B-1234-:R-:W-:Y:S05]  /*11e30*/  @!P2 BRA `(.L_x_269) ;  /* 0x0000008000f4a947 */ /* 0x01efea0003800000 */
.L_x_450:
[----:B------:R-:W-:Y:S01]  /*11e40*/  @!P1 FMUL R22, R22, R22 ;  /* 0x0000001616169220 */ /* 0x000fe20000400000 */
[----:B------:R-:W-:Y:S01]  /*11e50*/  FSETP.GEU.AND P2, PT, R60, -126, PT ;  /* 0xc2fc00003c00780b */ /* 0x000fe20003f4e000 */
[----:B------:R-:W-:Y:S01]  /*11e60*/  @!P4 FMUL R58, R58, 0.5 ;  /* 0x3f0000003a3ac820 */ /* 0x000fe20000400000 */
[----:B------:R-:W-:Y:S01]  /*11e70*/  FSETP.GEU.AND P1, PT, R61, -126, PT ;  /* 0xc2fc00003d00780b */ /* 0x000fe20003f2e000 */
[----:B------:R-:W-:Y:S01]  /*11e80*/  @!P3 FMUL R59, R59, 0.5 ;  /* 0x3f0000003b3bb820 */ /* 0x000fe20000400000 */
[--C-:B------:R-:W-:Y:S01]  /*11e90*/  FFMA2 R62, R64.F32x2.HI_LO, UR36.F32, R0.reuse.F32 ;  /* 0x00000024403e7c49 */ /* 0x100fe20009200000 */
[----:B------:R-:W-:Y:S01]  /*11ea0*/  USHF.R.U32.HI UR4, URZ, 0x15, UR41 ;  /* 0x00000015ff047899 */ /* 0x000fe20008011629 */
[----:B------:R-:W-:Y:S01]  /*11eb0*/  @!P0 FMUL R23, R23, R23 ;  /* 0x0000001717178220 */ /* 0x000fe20000400000 */
[----:B------:R-:W2:Y:S01]  /*11ec0*/  MUFU.EX2 R58, R58 ;  /* 0x0000003a003a7308 */ /* 0x000ea20000000800 */
[--C-:B------:R-:W-:Y:S01]  /*11ed0*/  FFMA2 R64, R66.F32x2.HI_LO, UR36.F32, R0.reuse.F32 ;  /* 0x0000002442407c49 */ /* 0x100fe20009200000 */
[----:B------:R-:W-:Y:S01]  /*11ee0*/  FSETP.GEU.AND P0, PT, R62, -126, PT ;  /* 0xc2fc00003e00780b */ /* 0x000fe20003f0e000 */
[--C-:B------:R-:W-:Y:S01]  /*11ef0*/  FFMA2 R66, R68.F32x2.HI_LO, UR36.F32, R0.reuse.F32 ;  /* 0x0000002444427c49 */ /* 0x100fe20009200000 */
[----:B-1----:R-:W-:Y:S01]  /*11f00*/  MOV R3, UR4 ;  /* 0x0000000400037c02 */ /* 0x002fe20008000f00 */
[--C-:B------:R-:W-:Y:S01]  /*11f10*/  FFMA2 R68, R70.F32x2.HI_LO, UR36.F32, R0.reuse.F32 ;  /* 0x0000002446447c49 */ /* 0x100fe20009200000 */
[----:B------:R-:W-:Y:S01]  /*11f20*/  UISETP.NE.AND UP0, UPT, UR57, URZ, UPT ;  /* 0x000000ff3900728c */ /* 0x000fe2000bf05270 */
[----:B------:R-:W-:Y:S01]  /*11f30*/  @!P2 FMUL R60, R60, 0.5 ;  /* 0x3f0000003c3ca820 */ /* 0x000fe20000400000 */
[----:B------:R-:W-:Y:S01]  /*11f40*/  @!P1 FMUL R61, R61, 0.5 ;  /* 0x3f0000003d3d9820 */ /* 0x000fe20000400000 */
[----:B------:R-:W1:Y:S01]  /*11f50*/  MUFU.EX2 R59, R59 ;  /* 0x0000003b003b7308 */ /* 0x000e620000000800 */
[----:B------:R-:W-:Y:S01]  /*11f60*/  @!P6 FMUL R56, R56, R56 ;  /* 0x000000383838e220 */ /* 0x000fe20000400000 */
[----:B------:R-:W-:Y:S01]  /*11f70*/  @!P5 FMUL R57, R57, R57 ;  /* 0x000000393939d220 */ /* 0x000fe20000400000 */
[----:B------:R-:W-:Y:S01]  /*11f80*/  FSETP.GEU.AND P6, PT, R63, -126, PT ;  /* 0xc2fc00003f00780b */ /* 0x000fe20003fce000 */
[--C-:B------:R-:W-:Y:S01]  /*11f90*/  FFMA2 R70, R72.F32x2.HI_LO, UR36.F32, R0.reuse.F32 ;  /* 0x0000002448467c49 */ /* 0x100fe20009200000 */
[----:B------:R-:W-:Y:S01]  /*11fa0*/  FSETP.GEU.AND P5, PT, R64, -126, PT ;  /* 0xc2fc00004000780b */ /* 0x000fe20003fae000 */
[----:B------:R-:W-:Y:S01]  /*11fb0*/  @!P0 FMUL R62, R62, 0.5 ;  /* 0x3f0000003e3e8820 */ /* 0x000fe20000400000 */
[--C-:B------:R-:W-:Y:S01]  /*11fc0*/  FFMA2 R72, R74.F32x2.HI_LO, UR36.F32, R0.reuse.F32 ;  /* 0x000000244a487c49 */ /* 0x100fe20009200000 */
[----:B------:R-:W3:Y:S01]  /*11fd0*/  MUFU.EX2 R60, R60 ;  /* 0x0000003c003c7308 */ /* 0x000ee20000000800 */
[----:B--2---:R-:W-:Y:S01]  /*11fe0*/  @!P4 FMUL R58, R58, R58 ;  /* 0x0000003a3a3ac220 */ /* 0x004fe20000400000 */
[----:B------:R-:W-:Y:S01]  /*11ff0*/  FSETP.GEU.AND P4, PT, R65, -126, PT ;  /* 0xc2fc00004100780b */ /* 0x000fe20003f8e000 */
[--C-:B------:R-:W-:Y:S01]  /*12000*/  FFMA2 R74, R76.F32x2.HI_LO, UR36.F32, R0.reuse.F32 ;  /* 0x000000244c4a7c49 */ /* 0x100fe20009200000 */
[----:B------:R-:W-:Y:S01]  /*12010*/  USEL UR54, UR39, UR54, UP0 ;  /* 0x0000003627367287 */ /* 0x000fe20008000000 */
[--C-:B------:R-:W-:Y:S01]  /*12020*/  FFMA2 R76, R78.F32x2.HI_LO, UR36.F32, R0.reuse.F32 ;  /* 0x000000244e4c7c49 */ /* 0x100fe20009200000 */
[----:B------:R-:W-:Y:S01]  /*12030*/  USEL UR55, UR55, UR39, UP0 ;  /* 0x0000002737377287 */ /* 0x000fe20008000000 */
[--C-:B------:R-:W-:Y:S01]  /*12040*/  FFMA2 R78, R80.F32x2.HI_LO, UR36.F32, R0.reuse.F32 ;  /* 0x00000024504e7c49 */ /* 0x100fe20009200000 */
[----:B------:R-:W2:Y:S01]  /*12050*/  MUFU.EX2 R61, R61 ;  /* 0x0000003d003d7308 */ /* 0x000ea20000000800 */
[----:B-1----:R-:W-:Y:S01]  /*12060*/  @!P3 FMUL R59, R59, R59 ;  /* 0x0000003b3b3bb220 */ /* 0x002fe20000400000 */
[----:B------:R-:W-:Y:S01]  /*12070*/  FSETP.GEU.AND P3, PT, R66, -126, PT ;  /* 0xc2fc00004200780b */ /* 0x000fe20003f6e000 */
[----:B------:R-:W-:Y:S01]  /*12080*/  @!P6 FMUL R63, R63, 0.5 ;  /* 0x3f0000003f3fe820 */ /* 0x000fe20000400000 */
[----:B------:R-:W-:Y:S01]  /*12090*/  @!P5 FMUL R64, R64, 0.5 ;  /* 0x3f0000004040d820 */ /* 0x000fe20000400000 */
[--C-:B------:R-:W-:Y:S01]  /*120a0*/  FFMA2 R80, R82.F32x2.HI_LO, UR36.F32, R0.reuse.F32 ;  /* 0x0000002452507c49 */ /* 0x100fe20009200000 */
[----:B------:R-:W-:Y:S01]  /*120b0*/  SYNCS.ARRIVE.TRANS64.A1T0 RZ, [UR43], RZ ;  /* 0x000000ffffff79a7 */ /* 0x000fe2000810002b */
[----:B------:R-:W-:Y:S01]  /*120c0*/  @!P4 FMUL R65, R65, 0.5 ;  /* 0x3f0000004141c820 */ /* 0x000fe20000400000 */
[----:B------:R-:W1:Y:S01]  /*120d0*/  MUFU.EX2 R62, R62 ;  /* 0x0000003e003e7308 */ /* 0x000e620000000800 */
[----:B---3--:R-:W-:Y:S01]  /*120e0*/  @!P2 FMUL R60, R60, R60 ;  /* 0x0000003c3c3ca220 */ /* 0x008fe20000400000 */
[----:B------:R-:W-:Y:S01]  /*120f0*/  FSETP.GEU.AND P2, PT, R67, -126, PT ;  /* 0xc2fc00004300780b */ /* 0x000fe20003f4e000 */
[--C-:B------:R-:W-:Y:S01]  /*12100*/  FFMA2 R82, R84.F32x2.HI_LO, UR36.F32, R0.reuse.F32 ;  /* 0x0000002454527c49 */ /* 0x100fe20009200000 */
[----:B------:R-:W-:Y:S01]  /*12110*/  LOP3.LUT R123, R123, 0x1, RZ, 0x3c, !PT ;  /* 0x000000017b7b7812 */ /* 0x000fe200078e3cff */
[----:B------:R-:W-:-:S02]  /*12120*/  FFMA2 R84, R86.F32x2.HI_LO, UR36.F32, R0.F32 ;  /* 0x0000002456547c49 */ /* 0x000fc40009200000 */
[----:B------:R-:W-:Y:S01]  /*12130*/  @!P3 FMUL R66, R66, 0.5 ;  /* 0x3f0000004242b820 */ /* 0x000fe20000400000 */
[----:B------:R-:W3:Y:S01]  /*12140*/  MUFU.EX2 R63, R63 ;  /* 0x0000003f003f7308 */ /* 0x000ee20000000800 */
[----:B--2---:R-:W-:Y:S01]  /*12150*/  @!P1 FMUL R61, R61, R61 ;  /* 0x0000003d3d3d9220 */ /* 0x004fe20000400000 */
[----:B------:R-:W-:Y:S01]  /*12160*/  FSETP.GEU.AND P1, PT, R68, -126, PT ;  /* 0xc2fc00004400780b */ /* 0x000fe20003f2e000 */
[--C-:B------:R-:W-:Y:S02]  /*12170*/  FFMA2 R24, R24.F32x2.HI_LO, UR36.F32, R0.reuse.F32 ;  /* 0x0000002418187c49 */ /* 0x100fe40009200000 */
[--C-:B------:R-:W-:Y:S02]  /*12180*/  FFMA2 R26, R26.F32x2.HI_LO, UR36.F32, R0.reuse.F32 ;  /* 0x000000241a1a7c49 */ /* 0x100fe40009200000 */
[----:B------:R-:W-:Y:S01]  /*12190*/  @!P2 FMUL R67, R67, 0.5 ;  /* 0x3f0000004343a820 */ /* 0x000fe20000400000 */
[----:B------:R-:W2:Y:S01]  /*121a0*/  MUFU.EX2 R64, R64 ;  /* 0x0000004000407308 */ /* 0x000ea20000000800 */
[----:B-1----:R-:W-:Y:S01]  /*121b0*/  @!P0 FMUL R62, R62, R62 ;  /* 0x0000003e3e3e8220 */ /* 0x002fe20000400000 */
[----:B------:R-:W-:Y:S01]  /*121c0*/  FSETP.GEU.AND P0, PT, R69, -126, PT ;  /* 0xc2fc00004500780b */ /* 0x000fe20003f0e000 */
[----:B------:R-:W-:-:S02]  /*121d0*/  FFMA2 R28, R28.F32x2.HI_LO, UR36.F32, R0.F32 ;  /* 0x000000241c1c7c49 */ /* 0x000fc40009200000 */
[--C-:B------:R-:W-:Y:S02]  /*121e0*/  FFMA2 R30, R30.F32x2.HI_LO, UR36.F32, R0.reuse.F32 ;  /* 0x000000241e1e7c49 */ /* 0x100fe40009200000 */
[----:B------:R-:W-:Y:S01]  /*121f0*/  @!P1 FMUL R68, R68, 0.5 ;  /* 0x3f00000044449820 */ /* 0x000fe20000400000 */
[----:B------:R-:W1:Y:S01]  /*12200*/  MUFU.EX2 R65, R65 ;  /* 0x0000004100417308 */ /* 0x000e620000000800 */
[----:B---3--:R-:W-:Y:S01]  /*12210*/  @!P6 FMUL R63, R63, R63 ;  /* 0x0000003f3f3fe220 */ /* 0x008fe20000400000 */
[----:B------:R-:W-:Y:S01]  /*12220*/  FSETP.GEU.AND P6, PT, R70, -126, PT ;  /* 0xc2fc00004600780b */ /* 0x000fe20003fce000 */
[--C-:B------:R-:W-:Y:S02]  /*12230*/  FFMA2 R32, R32.F32x2.HI_LO, UR36.F32, R0.reuse.F32 ;  /* 0x0000002420207c49 */ /* 0x100fe40009200000 */
[--C-:B------:R-:W-:Y:S02]  /*12240*/  FFMA2 R34, R34.F32x2.HI_LO, UR36.F32, R0.reuse.F32 ;  /* 0x0000002422227c49 */ /* 0x100fe40009200000 */
[----:B------:R-:W-:Y:S01]  /*12250*/  @!P0 FMUL R69, R69, 0.5 ;  /* 0x3f00000045458820 */ /* 0x000fe20000400000 */
[----:B------:R-:W3:Y:S01]  /*12260*/  MUFU.EX2 R66, R66 ;  /* 0x0000004200427308 */ /* 0x000ee20000000800 */
[----:B--2---:R-:W-:Y:S01]  /*12270*/  @!P5 FMUL R64, R64, R64 ;  /* 0x000000404040d220 */ /* 0x004fe20000400000 */
[----:B------:R-:W-:Y:S01]  /*12280*/  FSETP.GEU.AND P5, PT, R71, -126, PT ;  /* 0xc2fc00004700780b */ /* 0x000fe20003fae000 */
[----:B------:R-:W-:-:S02]  /*12290*/  FFMA2 R36, R36.F32x2.HI_LO, UR36.F32, R0.F32 ;  /* 0x0000002424247c49 */ /* 0x000fc40009200000 */
[--C-:B------:R-:W-:Y:S02]  /*122a0*/  FFMA2 R38, R38.F32x2.HI_LO, UR36.F32, R0.reuse.F32 ;  /* 0x0000002426267c49 */ /* 0x100fe40009200000 */
[----:B------:R-:W-:Y:S01]  /*122b0*/  @!P6 FMUL R70, R70, 0.5 ;  /* 0x3f0000004646e820 */ /* 0x000fe20000400000 */
[----:B------:R-:W2:Y:S01]  /*122c0*/  MUFU.EX2 R67, R67 ;  /* 0x0000004300437308 */ /* 0x000ea20000000800 */
[----:B-1----:R-:W-:Y:S01]  /*122d0*/  @!P4 FMUL R65, R65, R65 ;  /* 0x000000414141c220 */ /* 0x002fe20000400000 */
[----:B------:R-:W-:Y:S01]  /*122e0*/  FSETP.GEU.AND P4, PT, R72, -126, PT ;  /* 0xc2fc00004800780b */ /* 0x000fe20003f8e000 */
[--C-:B------:R-:W-:Y:S02]  /*122f0*/  FFMA2 R40, R40.F32x2.HI_LO, UR36.F32, R0.reuse.F32 ;  /* 0x0000002428287c49 */ /* 0x100fe40009200000 */
[--C-:B------:R-:W-:Y:S02]  /*12300*/  FFMA2 R42, R42.F32x2.HI_LO, UR36.F32, R0.reuse.F32 ;  /* 0x000000242a2a7c49 */ /* 0x100fe40009200000 */
[----:B------:R-:W-:Y:S01]  /*12310*/  @!P5 FMUL R71, R71, 0.5 ;  /* 0x3f0000004747d820 */ /* 0x000fe20000400000 */
[----:B------:R-:W1:Y:S01]  /*12320*/  MUFU.EX2 R68, R68 ;  /* 0x0000004400447308 */ /* 0x000e620000000800 */
[----:B---3--:R-:W-:Y:S01]  /*12330*/  @!P3 FMUL R66, R66, R66 ;  /* 0x000000424242b220 */ /* 0x008fe20000400000 */
[----:B------:R-:W-:Y:S01]  /*12340*/  FSETP.GEU.AND P3, PT, R73, -126, PT ;  /* 0xc2fc00004900780b */ /* 0x000fe20003f6e000 */
[----:B------:R-:W-:-:S02]  /*12350*/  FFMA2 R44, R44.F32x2.HI_LO, UR36.F32, R0.F32 ;  /* 0x000000242c2c7c49 */ /* 0x000fc40009200000 */
[--C-:B------:R-:W-:Y:S02]  /*12360*/  FFMA2 R46, R46.F32x2.HI_LO, UR36.F32, R0.reuse.F32 ;  /* 0x000000242e2e7c49 */ /* 0x100fe40009200000 */
        /* <DEDUP_REMOVED lines=11> */
[----:B------:R-:W-:Y:S02]  /*12420*/  FFMA2 R54, R54.F32x2.HI_LO, UR36.F32, R0.F32 ;  /* 0x0000002436367c49 */ /* 0x000fe40009200000 */
[----:B------:R-:W-:Y:S01]  /*12430*/  @!P2 FMUL R74, R74, 0.5 ;  /* 0x3f0000004a4aa820 */ /* 0x000fe20000400000 */
[----:B------:R-:W1:Y:S01]  /*12440*/  MUFU.EX2 R71, R71 ;  /* 0x0000004700477308 */ /* 0x000e620000000800 */
[----:B---3--:R-:W-:Y:S01]  /*12450*/  @!P0 FMUL R69, R69, R69 ;  /* 0x0000004545458220 */ /* 0x008fe20000400000 */
[----:B------:R-:W-:-:S05]  /*12460*/  FSETP.GEU.AND P0, PT, R76, -126, PT ;  /* 0xc2fc00004c00780b */ /* 0x000fca0003f0e000 */
[----:B------:R-:W-:Y:S01]  /*12470*/  @!P1 FMUL R75, R75, 0.5 ;  /* 0x3f0000004b4b9820 */ /* 0x000fe20000400000 */
[----:B------:R-:W3:Y:S01]  /*12480*/  MUFU.EX2 R72, R72 ;  /* 0x0000004800487308 */ /* 0x000ee20000000800 */
[----:B--2---:R-:W-:Y:S01]  /*12490*/  @!P6 FMUL R70, R70, R70 ;  /* 0x000000464646e220 */ /* 0x004fe20000400000 */
[----:B------:R-:W-:-:S05]  /*124a0*/  FSETP.GEU.AND P6, PT, R77, -126, PT ;  /* 0xc2fc00004d00780b */ /* 0x000fca0003fce000 */
[----:B------:R-:W-:Y:S01]  /*124b0*/  @!P0 FMUL R76, R76, 0.5 ;  /* 0x3f0000004c4c8820 */ /* 0x000fe20000400000 */
[----:B------:R-:W2:Y:S01]  /*124c0*/  MUFU.EX2 R73, R73 ;  /* 0x0000004900497308 */ /* 0x000ea20000000800 */
[----:B-1----:R-:W-:Y:S01]  /*124d0*/  @!P5 FMUL R71, R71, R71 ;  /* 0x000000474747d220 */ /* 0x002fe20000400000 */
[----:B------:R-:W-:-:S05]  /*124e0*/  FSETP.GEU.AND P5, PT, R78, -126, PT ;  /* 0xc2fc00004e00780b */ /* 0x000fca0003fae000 */
        /* <DEDUP_REMOVED lines=59> */
[----:B------:R-:W-:Y:S02]  /*128a0*/  FSETP.GEU.AND P4, PT, R31, -126, PT ;  /* 0xc2fc00001f00780b */ /* 0x000fe40003f8e000 */
[----:B------:R-:W-:-:S03]  /*128b0*/  F2FP.F16.F32.PACK_AB R24, R23, R22 ;  /* 0x000000161718723e */ /* 0x000fc600000000ff */
[----:B------:R-:W-:Y:S01]  /*128c0*/  @!P5 FMUL R30, R30, 0.5 ;  /* 0x3f0000001e1ed820 */ /* 0x000fe20000400000 */
[----:B------:R-:W1:Y:S01]  /*128d0*/  MUFU.EX2 R89, R27 ;  /* 0x0000001b00597308 */ /* 0x000e620000000800 */
[----:B---3--:R-:W-:Y:S01]  /*128e0*/  @!P3 FMUL R87, R87, R87 ;  /* 0x000000575757b220 */ /* 0x008fe20000400000 */
[----:B------:R-:W-:Y:S02]  /*128f0*/  FSETP.GEU.AND P3, PT, R32, -126, PT ;  /* 0xc2fc00002000780b */ /* 0x000fe40003f6e000 */
[----:B------:R-:W-:-:S03]  /*12900*/  F2FP.F16.F32.PACK_AB R25, R57, R56 ;  /* 0x000000383919723e */ /* 0x000fc600000000ff */
[----:B------:R-:W-:Y:S01]  /*12910*/  @!P4 FMUL R31, R31, 0.5 ;  /* 0x3f0000001f1fc820 */ /* 0x000fe20000400000 */
[----:B------:R-:W3:Y:S01]  /*12920*/  MUFU.EX2 R90, R28 ;  /* 0x0000001c005a7308 */ /* 0x000ee20000000800 */
[----:B--2---:R-:W-:Y:S01]  /*12930*/  @!P2 FMUL R88, R88, R88 ;  /* 0x000000585858a220 */ /* 0x004fe20000400000 */
[----:B------:R-:W-:Y:S02]  /*12940*/  FSETP.GEU.AND P2, PT, R33, -126, PT ;  /* 0xc2fc00002100780b */ /* 0x000fe40003f4e000 */
[----:B------:R-:W-:-:S03]  /*12950*/  F2FP.F16.F32.PACK_AB R26, R59, R58 ;  /* 0x0000003a3b1a723e */ /* 0x000fc600000000ff */
        /* <DEDUP_REMOVED lines=113> */
[----:B------:R-:W-:Y:S02]  /*13070*/  LOP3.LUT P0, RZ, R3, 0x3, R118, 0x48, !PT ;  /* 0x0000000303ff7812 */ /* 0x000fe40007804876 */
[----:B------:R-:W-:-:S03]  /*13080*/  F2FP.F16.F32.PACK_AB R49, R105, R104 ;  /* 0x000000686931723e */ /* 0x000fc600000000ff */
[----:B------:R-:W-:Y:S01]  /*13090*/  @!P1 FMUL R55, R55, 0.5 ;  /* 0x3f00000037379820 */ /* 0x000fe20000400000 */
[----:B------:R-:W3:Y:S01]  /*130a0*/  MUFU.EX2 R116, R52 ;  /* 0x0000003400747308 */ /* 0x000ee20000000800 */
[----:B--2---:R-:W-:Y:S01]  /*130b0*/  @!P6 FMUL R112, R112, R112 ;  /* 0x000000707070e220 */ /* 0x004fe20000400000 */
[----:B------:R-:W-:-:S06]  /*130c0*/  F2FP.F16.F32.PACK_AB R50, R107, R106 ;  /* 0x0000006a6b32723e */ /* 0x000fcc00000000ff */
[----:B------:R-:W2:Y:S01]  /*130d0*/  MUFU.EX2 R117, R53 ;  /* 0x0000003500757308 */ /* 0x000ea20000000800 */
[----:B-1----:R-:W-:Y:S01]  /*130e0*/  @!P5 FMUL R113, R113, R113 ;  /* 0x000000717171d220 */ /* 0x002fe20000400000 */
[----:B------:R-:W-:-:S06]  /*130f0*/  F2FP.F16.F32.PACK_AB R51, R109, R108 ;  /* 0x0000006c6d33723e */ /* 0x000fcc00000000ff */
[----:B------:R-:W1:Y:S01]  /*13100*/  MUFU.EX2 R114, R54 ;  /* 0x0000003600727308 */ /* 0x000e620000000800 */
[----:B---3--:R-:W-:Y:S01]  /*13110*/  @!P4 FMUL R116, R116, R116 ;  /* 0x000000747474c220 */ /* 0x008fe20000400000 */
[----:B------:R-:W-:-:S06]  /*13120*/  F2FP.F16.F32.PACK_AB R52, R111, R110 ;  /* 0x0000006e6f34723e */ /* 0x000fcc00000000ff */
[----:B------:R-:W3:Y:S01]  /*13130*/  MUFU.EX2 R115, R55 ;  /* 0x0000003700737308 */ /* 0x000ee20000000800 */
[----:B--2---:R-:W-:Y:S01]  /*13140*/  @!P3 FMUL R117, R117, R117 ;  /* 0x000000757575b220 */ /* 0x004fe20000400000 */
[----:B------:R-:W-:Y:S01]  /*13150*/  F2FP.F16.F32.PACK_AB R53, R113, R112 ;  /* 0x000000707135723e */ /* 0x000fe200000000ff */
[----:B-1----:R-:W-:-:S03]  /*13160*/  @!P2 FMUL R114, R114, R114 ;  /* 0x000000727272a220 */ /* 0x002fc60000400000 */
[----:B------:R-:W-:Y:S01]  /*13170*/  F2FP.F16.F32.PACK_AB R54, R117, R116 ;  /* 0x000000747536723e */ /* 0x000fe200000000ff */
[----:B---3--:R-:W-:-:S05]  /*13180*/  @!P1 FMUL R115, R115, R115 ;  /* 0x0000007373739220 */ /* 0x008fca0000400000 */
[----:B------:R-:W-:Y:S01]  /*13190*/  F2FP.F16.F32.PACK_AB R55, R115, R114 ;  /* 0x000000727337723e */ /* 0x000fe200000000ff */
[----:B------:R-:W-:Y:S06]  /*131a0*/  @!P0 BRA `(.L_x_270) ;  /* 0x0000000000408947 */ /* 0x000fec0003800000 */
[----:B------:R-:W-:Y:S01]  /*131b0*/  MOV R14, 0x8 ;  /* 0x00000008000e7802 */ /* 0x000fe20000000f00 */
[----:B------:R-:W1:Y:S01]  /*131c0*/  LDCU.64 UR6, c[0x4][0xb0] ;  /* 0x01001600ff0677ac */ /* 0x000e620008000a00 */
[----:B------:R-:W-:Y:S02]  /*131d0*/  HFMA2 R12, -RZ, RZ, 0, 5.9604644775390625e-08 ;  /* 0x00000001ff0c7431 */ /* 0x000fe400000001ff */
[----:B------:R-:W-:Y:S01]  /*131e0*/  IMAD.MOV.U32 R8, RZ, RZ, 0x1be ;  /* 0x000001beff087424 */ /* 0x000fe200078e00ff */
[----:B------:R-:W2:Y:S01]  /*131f0*/  LDCU.64 UR4, c[0x4][0xb8] ;  /* 0x01001700ff0477ac */ /* 0x000ea20008000a00 */
[----:B------:R-:W3:Y:S01]  /*13200*/  LDC.64 R14, c[0x4][R14] ;  /* 0x010000000e0e7b82 */ /* 0x000ee20000000a00 */
[----:B------:R-:W-:Y:S01]  /*13210*/  IMAD.MOV.U32 R13, RZ, RZ, RZ ;  /* 0x000000ffff0d7224 */ /* 0x000fe200078e00ff */
[----:B------:R-:W4:Y:S01]  /*13220*/  LDCU.64 UR8, c[0x4][0x20] ;  /* 0x01000400ff0877ac */ /* 0x000f220008000a00 */
[----:B-1----:R-:W-:Y:S01]  /*13230*/  IMAD.U32 R4, RZ, RZ, UR6 ;  /* 0x00000006ff047e24 */ /* 0x002fe2000f8e00ff */
[----:B------:R-:W-:Y:S01]  /*13240*/  MOV R5, UR7 ;  /* 0x0000000700057c02 */ /* 0x000fe20008000f00 */
[----:B--2---:R-:W-:Y:S01]  /*13250*/  IMAD.U32 R6, RZ, RZ, UR4 ;  /* 0x00000004ff067e24 */ /* 0x004fe2000f8e00ff */
[----:B------:R-:W-:Y:S01]  /*13260*/  MOV R7, UR5 ;  /* 0x0000000500077c02 */ /* 0x000fe20008000f00 */
[----:B----4-:R-:W-:Y:S01]  /*13270*/  IMAD.U32 R10, RZ, RZ, UR8 ;  /* 0x00000008ff0a7e24 */ /* 0x010fe2000f8e00ff */
[----:B------:R-:W-:-:S02]  /*13280*/  MOV R11, UR9 ;  /* 0x00000009000b7c02 */ /* 0x000fc40008000f00 */
[----:B------:R-:W-:-:S07]  /*13290*/  LEPC R20, `(.L_x_270) ;  /* 0x000000001014794e */ /* 0x000fce0000000000 */
[----:B---3--:R-:W-:Y:S05]  /*132a0*/  CALL.ABS.NOINC R14 ;  /* 0x000000000e007343 */ /* 0x008fea0003c00000 */
.L_x_270:
[----:B------:R-:W-:Y:S01]  /*132b0*/  MOV R0, UR47 ;  /* 0x0000002f00007c02 */ /* 0x000fe20008000f00 */
[----:B------:R-:W-:Y:S05]  /*132c0*/  WARPSYNC.ALL ;  /* 0x0000000000007948 */ /* 0x000fea0003800000 */
[----:B------:R-:W-:Y:S01]  /*132d0*/  ISETP.GT.U32.AND P0, PT, R0, 0x1, PT ;  /* 0x000000010000780c */ /* 0x000fe20003f04070 */
[----:B------:R1:W-:Y:S01]  /*132e0*/  STTM.x32 tmem[UR41], R24 ;  /* 0x00000018000079ed */ /* 0x0003e200082c0029 */
[----:B------:R-:W2:Y:S11]  /*132f0*/  FENCE.VIEW.ASYNC.T ;  /* 0x00000000000073c6 */ /* 0x000eb60000000200 */
[----:B------:R-:W-:Y:S05]  /*13300*/  @P0 BRA `(.L_x_271) ;  /* 0x0000000000080947 */ /* 0x000fea0003800000 */
[----:B------:R-:W-:Y:S05]  /*13310*/  BPT.TRAP 0x1 ;  /* 0x000000040000795c */ /* 0x000fea0000300000 */
[----:B------:R-:W-:Y:S05]  /*13320*/  BPT.TRAP 0x1 ;  /* 0x000000040000795c */ /* 0x000fea0000300000 */
.L_x_271:
[----:B------:R-:W-:Y:S02]  /*13330*/  UPRMT UR4, UR37, 0x654, UR42 ;  /* 0x0000065425047896 */ /* 0x000fe4000800002a */
[----:B------:R-:W-:Y:S02]  /*13340*/  UISETP.NE.AND UP0, UPT, UR57, URZ, UPT ;  /* 0x000000ff3900728c */ /* 0x000fe4000bf05270 */
[----:B------:R-:W-:-:S04]  /*13350*/  ULOP3.LUT UR40, UR40, 0x1, URZ, 0x3c, !UPT ;  /* 0x0000000128287892 */ /* 0x000fc8000f8e3cff */
[----:B------:R-:W-:Y:S01]  /*13360*/  USEL UR53, UR40, UR53, UP0 ;  /* 0x0000003528357287 */ /* 0x000fe20008000000 */
[----:B--2---:R-:W-:Y:S01]  /*13370*/  SYNCS.ARRIVE.TRANS64.RED.A1T0 RZ, [UR4], RZ ;  /* 0x000000ffffff79a7 */ /* 0x004fe20008100404 */
[----:B------:R-:W-:Y:S02]  /*13380*/  USEL UR56, UR56, UR40, UP0 ;  /* 0x0000002838387287 */ /* 0x000fe40008000000 */
[----:B------:R-:W-:-:S09]  /*13390*/  UISETP.NE.AND UP0, UPT, UR50, URZ, UPT ;  /* 0x000000ff3200728c */ /* 0x000fd2000bf05270 */
[----:B------:R-:W-:Y:S05]  /*133a0*/  BRA.U UP0, `(.L_x_272) ;  /* 0x0000000100047547 */ /* 0x000fea000b800000 */
[----:B------:R-:W-:Y:S05]  /*133b0*/  BPT.TRAP 0x1 ;  /* 0x000000040000795c */ /* 0x000fea0000300000 */
.L_x_272:
[----:B------:R-:W-:Y:S01]  /*133c0*/  MOV R0, UR39 ;  /* 0x0000002700007c02 */ /* 0x000fe20008000f00 */
[----:B------:R-:W-:Y:S01]  /*133d0*/  FADD2 R56, R56.F32x2.HI_LO, RZ.F32 ;  /* 0x000000ff3838724b */ /* 0x000fe20000200000 */
[----:B------:R-:W-:Y:S01]  /*133e0*/  FSETP.NEU.AND P1, PT, R16, R17, PT ;  /* 0x000000111000720b */ /* 0x000fe20003f2d000 */
[----:B------:R-:W-:Y:S01]  /*133f0*/  FADD2 R58, R58.F32x2.HI_LO, RZ.F32 ;  /* 0x000000ff3a3a724b */ /* 0x000fe20000200000 */
[----:B------:R-:W-:Y:S01]  /*13400*/  SHF.L.U32 R0, R0, 0x1f, RZ ;  /* 0x0000001f00007819 */ /* 0x000fe200000006ff */
[----:B------:R-:W-:Y:S02]  /*13410*/  FADD2 R56, R56.F32x2.HI_LO, R64.F32x2.HI_LO ;  /* 0x000000403838724b */ /* 0x000fe40000000000 */
[----:B------:R-:W-:Y:S01]  /*13420*/  FADD2 R60, R60.F32x2.HI_LO, RZ.F32 ;  /* 0x000000ff3c3c724b */ /* 0x000fe20000200000 */
[----:B------:R-:W2:Y:S01]  /*13430*/  SYNCS.PHASECHK.TRANS64.TRYWAIT P2, [UR49], R0 ;  /* 0x00000000ff0075a7 */ /* 0x000ea20008041131 */
[----:B------:R-:W-:Y:S02]  /*13440*/  FADD2 R58, R58.F32x2.HI_LO, R66.F32x2.HI_LO ;  /* 0x000000423a3a724b */ /* 0x000fe40000000000 */
[----:B------:R-:W-:-:S02]  /*13450*/  FADD2 R60, R60.F32x2.HI_LO, R68.F32x2.HI_LO ;  /* 0x000000443c3c724b */ /* 0x000fc40000000000 */
[----:B------:R-:W-:Y:S02]  /*13460*/  FADD2 R56, R56.F32x2.HI_LO, R72.F32x2.HI_LO ;  /* 0x000000483838724b */ /* 0x000fe40000000000 */
[----:B------:R-:W-:Y:S01]  /*13470*/  FADD2 R58, R58.F32x2.HI_LO, R74.F32x2.HI_LO ;  /* 0x0000004a3a3a724b */ /* 0x000fe20000000000 */
[----:B--2---:R-:W-:Y:S06]  /*13480*/  @!P2 BRA `(.L_x_273) ;  /* 0x0000006c0078a947 */ /* 0x004fec0003800000 */
.L_x_452:
[----:B------:R-:W-:Y:S01]  /*13490*/  BSSY.RECONVERGENT B0, `(.L_x_274) ;  /* 0x000000a000007945 */ /* 0x000fe20003800200 */
[----:B--2---:R-:W-:-:S03]  /*134a0*/  MOV R3, 0x3f000000 ;  /* 0x3f00000000037802 */ /* 0x004fc60000000f00 */
[----:B------:R-:W-:Y:S05]  /*134b0*/  @!P1 BRA `(.L_x_275) ;  /* 0x00000000001c9947 */ /* 0x000fea0003800000 */
[----:B------:R-:W-:-:S04]  /*134c0*/  FADD R0, -R17, R16 ;  /* 0x0000001011007221 */ /* 0x000fc80000000100 */
[----:B------:R-:W-:-:S05]  /*134d0*/  FMUL R0, R0, UR36 ;  /* 0x0000002400007c20 */ /* 0x000fca0008400000 */
[----:B------:R-:W-:-:S13]  /*134e0*/  FSETP.GEU.AND P1, PT, R0, -126, PT ;  /* 0xc2fc00000000780b */ /* 0x000fda0003f2e000 */
[----:B------:R-:W-:-:S04]  /*134f0*/  @!P1 FMUL R0, R0, 0.5 ;  /* 0x3f00000000009820 */ /* 0x000fc80000400000 */
[----:B------:R-:W2:Y:S02]  /*13500*/  MUFU.EX2 R3, R0 ;  /* 0x0000000000037308 */ /* 0x000ea40000000800 */
[----:B--2---:R-:W-:-:S04]  /*13510*/  @!P1 FMUL R3, R3, R3 ;  /* 0x0000000303039220 */ /* 0x004fc80000400000 */
[----:B------:R-:W-:Y:S02]  /*13520*/  FMUL R3, R3, 0.5 ;  /* 0x3f00000003037820 */ /* 0x000fe40000400000 */
.L_x_275:
[----:B------:R-:W-:Y:S05]  /*13530*/  BSYNC.RECONVERGENT B0 ;  /* 0x0000000000007941 */ /* 0x000fea0003800200 */
.L_x_274:
[----:B------:R-:W-:Y:S01]  /*13540*/  FMUL R18, R3, R18 ;  /* 0x0000001203127220 */ /* 0x000fe20000400000 */
[----:B------:R-:W-:Y:S01]  /*13550*/  FADD2 R60, R60.F32x2.HI_LO, R76.F32x2.HI_LO ;  /* 0x0000004c3c3c724b */ /* 0x000fe20000000000 */
[----:B------:R-:W-:Y:S01]  /*13560*/  UISETP.NE.AND UP0, UPT, UR52, URZ, UPT ;  /* 0x000000ff3400728c */ /* 0x000fe2000bf05270 */
[----:B------:R-:W-:Y:S02]  /*13570*/  FADD2 R56, R56.F32x2.HI_LO, R80.F32x2.HI_LO ;  /* 0x000000503838724b */ /* 0x000fe40000000000 */
[----:B------:R-:W-:Y:S02]  /*13580*/  FADD2 R22, R18.F32, R22.F32x2.HI_LO ;  /* 0x000000161216724b */ /* 0x000fe40000040000 */
[----:B------:R-:W-:Y:S02]  /*13590*/  FADD2 R58, R58.F32x2.HI_LO, R82.F32x2.HI_LO ;  /* 0x000000523a3a724b */ /* 0x000fe40000000000 */
[----:B------:R-:W-:Y:S02]  /*135a0*/  FADD2 R22, R22.F32x2.HI_LO, R62.F32x2.HI_LO ;  /* 0x0000003e1616724b */ /* 0x000fe40000000000 */
[----:B------:R-:W-:-:S02]  /*135b0*/  FADD2 R60, R60.F32x2.HI_LO, R84.F32x2.HI_LO ;  /* 0x000000543c3c724b */ /* 0x000fc40000000000 */
[----:B------:R-:W-:Y:S02]  /*135c0*/  FADD2 R22, R22.F32x2.HI_LO, R70.F32x2.HI_LO ;  /* 0x000000461616724b */ /* 0x000fe40000000000 */
[----:B------:R-:W-:Y:S02]  /*135d0*/  FADD2 R56, R56.F32x2.HI_LO, R88.F32x2.HI_LO ;  /* 0x000000583838724b */ /* 0x000fe40000000000 */
[----:B------:R-:W-:Y:S02]  /*135e0*/  FADD2 R22, R22.F32x2.HI_LO, R78.F32x2.HI_LO ;  /* 0x0000004e1616724b */ /* 0x000fe40000000000 */
        /* <DEDUP_REMOVED lines=16> */
[----:B------:R-:W-:-:S04]  /*136f0*/  FADD2 R22, R22.F32x2.HI_LO, R56.F32x2.HI_LO ;  /* 0x000000381616724b */ /* 0x000fc80000000000 */
[----:B------:R-:W-:-:S04]  /*13700*/  FADD2 R22, R22.F32x2.HI_LO, R58.F32x2.HI_LO ;  /* 0x0000003a1616724b */ /* 0x000fc80000000000 */
[----:B------:R-:W-:Y:S01]  /*13710*/  FADD R18, R22, R23 ;  /* 0x0000001716127221 */ /* 0x000fe20000000000 */
[----:B------:R-:W-:Y:S06]  /*13720*/  BRA.U UP0, `(.L_x_276) ;  /* 0x00000001006c7547 */ /* 0x000fec000b800000 */
[----:B------:R-:W-:Y:S05]  /*13730*/  @P0 BRA `(.L_x_277) ;  /* 0x0000000000040947 */ /* 0x000fea0003800000 */
[----:B------:R-:W-:Y:S05]  /*13740*/  BPT.TRAP 0x1 ;  /* 0x000000040000795c */ /* 0x000fea0000300000 */
.L_x_277:
[----:B------:R-:W-:Y:S01]  /*13750*/  IMAD.U32 R3, RZ, RZ, UR40 ;  /* 0x00000028ff037e24 */ /* 0x000fe2000f8e00ff */
[----:B------:R-:W-:-:S04]  /*13760*/  ISETP.NE.AND P0, PT, R119, R2, PT ;  /* 0x000000027700720c */ /* 0x000fc80003f05270 */
[----:B------:R-:W-:-:S04]  /*13770*/  SHF.L.U32 R3, R3, 0x1f, RZ ;  /* 0x0000001f03037819 */ /* 0x000fc800000006ff */
[----:B------:R-:W2:Y:S02]  /*13780*/  SYNCS.PHASECHK.TRANS64.TRYWAIT P1, [UR46], R3 ;  /* 0x00000003ff0075a7 */ /* 0x000ea4000802112e */
[----:B--2---:R-:W-:Y:S05]  /*13790*/  @!P1 BRA `(.L_x_278) ;  /* 0x0000006800cc9947 */ /* 0x004fea0003800000 */
.L_x_454:
        /* <DEDUP_REMOVED lines=17> */
.L_x_279:
[----:B------:R-:W-:Y:S05]  /*138b0*/  WARPSYNC.ALL ;  /* 0x0000000000007948 */ /* 0x000fea0003800000 */
[----:B------:R-:W-:-:S13]  /*138c0*/  R2UR UR4, R122 ;  /* 0x000000007a0472ca */ /* 0x000fda00000e0000 */
[----:B------:R3:W-:Y:S02]  /*138d0*/  STTM.x2 tmem[UR4], R18 ;  /* 0x00000012000079ed */ /* 0x0007e400080c0004 */
.L_x_276:
[----:B------:R-:W-:Y:S01]  /*138e0*/  UIADD3 UR4, UPT, UPT, UR52, 0x1, URZ ;  /* 0x0000000134047890 */ /* 0x000fe2000fffe0ff */
[----:B------:R-:W-:Y:S01]  /*138f0*/  MOV R16, R19 ;  /* 0x0000001300107202 */ /* 0x000fe20000000f00 */
[----:B------:R-:W-:Y:S02]  /*13900*/  UIADD3 UR52, UPT, UPT, UR52, -0x1, URZ ;  /* 0xffffffff34347890 */ /* 0x000fe4000fffe0ff */
[----:B------:R-:W-:-:S09]  /*13910*/  UISETP.GT.AND UP0, UPT, UR4, 0x1, UPT ;  /* 0x000000010400788c */ /* 0x000fd2000bf04270 */
[----:B------:R-:W-:Y:S05]  /*13920*/  BRA.U UP0, `(.L_x_280) ;  /* 0xffffffdd00147547 */ /* 0x000fea000b83ffff */
.L_x_262:
[----:B------:R-:W-:-:S09]  /*13930*/  UISETP.NE.AND UP0, UPT, UR50, URZ, UPT ;  /* 0x000000ff3200728c */ /* 0x000fd2000bf05270 */
[----:B------:R-:W-:Y:S05]  /*13940*/  BRA.U UP0, `(.L_x_281) ;  /* 0x0000000100047547 */ /* 0x000fea000b800000 */
[----:B------:R-:W-:Y:S05]  /*13950*/  BPT.TRAP 0x1 ;  /* 0x000000040000795c */ /* 0x000fea0000300000 */
.L_x_281:
[----:B------:R-:W-:Y:S01]  /*13960*/  SYNCS.ARRIVE.TRANS64.A1T0 RZ, [UR45], RZ ;  /* 0x000000ffffff79a7 */ /* 0x000fe2000810002d */
[----:B------:R-:W-:-:S04]  /*13970*/  UISETP.NE.AND UP1, UPT, UR57, URZ, UPT ;  /* 0x000000ff3900728c */ /* 0x000fc8000bf25270 */
[----:B------:R-:W-:-:S04]  /*13980*/  USEL UR5, UR54, UR55, UP1 ;  /* 0x0000003736057287 */ /* 0x000fc80008800000 */
[----:B------:R-:W-:Y:S01]  /*13990*/  ULOP3.LUT UR5, UR5, 0x1, URZ, 0x3c, !UPT ;  /* 0x0000000105057892 */ /* 0x000fe2000f8e3cff */
[----:B------:R-:W-:Y:S11]  /*139a0*/  BRA.U UP0, `(.L_x_282) ;  /* 0x0000000100047547 */ /* 0x000ff6000b800000 */
[----:B------:R-:W-:Y:S05]  /*139b0*/  BPT.TRAP 0x1 ;  /* 0x000000040000795c */ /* 0x000fea0000300000 */
.L_x_282:
[----:B-12---:R-:W-:Y:S01]  /*139c0*/  MOV R3, UR5 ;  /* 0x0000000500037c02 */ /* 0x006fe20008000f00 */
[----:B------:R-:W-:-:S03]  /*139d0*/  UISETP.GT.U32.AND UP0, UPT, UR47, 0x1, UPT ;  /* 0x000000012f00788c */ /* 0x000fc6000bf04070 */
[----:B------:R-:W-:-:S04]  /*139e0*/  SHF.L.U32 R3, R3, 0x1f, RZ ;  /* 0x0000001f03037819 */ /* 0x000fc800000006ff */
[----:B------:R-:W1:Y:S02]  /*139f0*/  SYNCS.PHASECHK.TRANS64.TRYWAIT P0, [UR49], R3 ;  /* 0x00000003ff0075a7 */ /* 0x000e640008001131 */
[----:B-1----:R-:W-:Y:S05]  /*13a00*/  @!P0 BRA `(.L_x_283) ;  /* 0x0000006800488947 */ /* 0x002fea0003800000 */
.L_x_456:
[----:B------:R-:W-:Y:S05]  /*13a10*/  BRA.U UP0, `(.L_x_284) ;  /* 0x0000000100087547 */ /* 0x000fea000b800000 */
[----:B------:R-:W-:Y:S05]  /*13a20*/  BPT.TRAP 0x1 ;  /* 0x000000040000795c */ /* 0x000fea0000300000 */
[----:B------:R-:W-:Y:S05]  /*13a30*/  BPT.TRAP 0x1 ;  /* 0x000000040000795c */ /* 0x000fea0000300000 */
.L_x_284:
[----:B------:R-:W-:Y:S02]  /*13a40*/  UPRMT UR4, UR37, 0x654, UR42 ;  /* 0x0000065425047896 */ /* 0x000fe4000800002a */
[----:B------:R-:W-:-:S04]  /*13a50*/  UISETP.NE.AND UP0, UPT, UR57, URZ, UPT ;  /* 0x000000ff3900728c */ /* 0x000fc8000bf05270 */
[----:B------:R-:W-:Y:S02]  /*13a60*/  USEL UR55, UR55, UR5, UP0 ;  /* 0x0000000537377287 */ /* 0x000fe40008000000 */
[----:B------:R-:W-:Y:S01]  /*13a70*/  USEL UR54, UR5, UR54, UP0 ;  /* 0x0000003605367287 */ /* 0x000fe20008000000 */
[----:B------:R-:W-:Y:S01]  /*13a80*/  SYNCS.ARRIVE.TRANS64.RED.A1T0 RZ, [UR4], RZ ;  /* 0x000000ffffff79a7 */ /* 0x000fe20008100404 */
[----:B------:R-:W-:-:S04]  /*13a90*/  USEL UR4, UR53, UR56, UP0 ;  /* 0x0000003835047287 */ /* 0x000fc80008000000 */
[----:B------:R-:W-:-:S04]  /*13aa0*/  ULOP3.LUT UR4, UR4, 0x1, URZ, 0x3c, !UPT ;  /* 0x0000000104047892 */ /* 0x000fc8000f8e3cff */
[----:B------:R-:W-:Y:S02]  /*13ab0*/  USEL UR53, UR4, UR53, UP0 ;  /* 0x0000003504357287 */ /* 0x000fe40008000000 */
[----:B------:R-:W-:-:S12]  /*13ac0*/  USEL UR56, UR56, UR4, UP0 ;  /* 0x0000000438387287 */ /* 0x000fd80008000000 */
.L_x_259:
[----:B------:R-:W2:Y:S01]  /*13ad0*/  LDCU UR4, c[0x0][0x900] ;  /* 0x00012000ff0477ac */ /* 0x000ea20008000800 */
[----:B------:R-:W-:-:S04]  /*13ae0*/  UIADD3 UR38, UPT, UPT, UR51, UR38, URZ ;  /* 0x0000002633267290 */ /* 0x000fc8000fffe0ff */
[----:B--2---:R-:W-:-:S09]  /*13af0*/  UISETP.GE.AND UP0, UPT, UR38, UR4, UPT ;  /* 0x000000042600728c */ /* 0x004fd2000bf06270 */
[----:B------:R-:W-:Y:S05]  /*13b00*/  BRA.U !UP0, `(.L_x_285) ;  /* 0xffffffd908207547 */ /* 0x000fea000b83ffff */
[----:B------:R-:W-:Y:S05]  /*13b10*/  EXIT ;  /* 0x000000000000794d */ /* 0x000fea0003800000 */
.L_x_26:
[----:B------:R-:W-:-:S05]  /*13b20*/  IMAD.MOV.U32 R3, RZ, RZ, -0x4 ;  /* 0xfffffffcff037424 */ /* 0x000fca00078e00ff */
[----:B------:R-:W-:-:S05]  /*13b30*/  VIADDMNMX.U32 R0, R2, R3, 0x2, PT ;  /* 0x0000000202007446 */ /* 0x000fca0003800003 */
[----:B------:R-:W-:-:S04]  /*13b40*/  IMAD.SHL.U32 R0, R0, 0x4, RZ ;  /* 0x0000000400007824 */ /* 0x000fc800078e00ff */
[----:B------:R-:W1:Y:S02]  /*13b50*/  LDC R2, c[0x2][R0] ;  /* 0x0080000000027b82 */ /* 0x000e640000000800 */
[----:B-1----:R-:W-:-:S04]  /*13b60*/  SHF.R.S32.HI R3, RZ, 0x1f, R2 ;  /* 0x0000001fff037819 */ /* 0x002fc80000011402 */
.L_x_509:
[----:B------:R-:W-:Y:S05]  /*13b70*/  BRX R2 -0x13b80                                                                                                                                                                                                                                                                                                                                                                                                                                                                                                                                                                          (*"BRANCH_TARGETS .L_x_510,.L_x_511,.L_x_512"*) ;  /* 0xfffffec402207949 */ /* 0x000fea000383ffff */
.L_x_512:
[----:B------:R-:W-:-:S08]  /*13b80*/  NOP ;  /* 0x0000000000007918 */ /* 0x000fd00000000000 */
[----:B------:R-:W-:-:S00]  /*13b90*/  USETMAXREG.DEALLOC.CTAPOOL 0x18 ;  /* 0x00000018000079c8 */ /* 0x000fc000080e0500 */
[----:B------:R-:W-:Y:S05]  /*13ba0*/  EXIT ;  /* 0x000000000000794d */ /* 0x000fea0003800000 */
.L_x_510:
[----:B------:R-:W-:-:S08]  /*13bb0*/  NOP ;  /* 0x0000000000007918 */ /* 0x000fd00000000000 */
[----:B------:R-:W1:-:S00]  /*13bc0*/  USETMAXREG.DEALLOC.CTAPOOL 0x20 ;  /* 0x00000020000079c8 */ /* 0x000e4000080e0500 */
[----:B-1----:R-:W1:Y:S02]  /*13bd0*/  LDC R0, c[0x0][0x900] ;  /* 0x00024000ff007b82 */ /* 0x002e640000000800 */
[----:B-1----:R-:W-:-:S13]  /*13be0*/  ISETP.LE.AND P1, PT, R0, UR38, PT ;  /* 0x0000002600007c0c */ /* 0x002fda000bf23270 */
[----:B------:R-:W-:Y:S05]  /*13bf0*/  @P1 EXIT ;  /* 0x000000000000194d */ /* 0x000fea0003800000 */
[----:B------:R-:W-:Y:S01]  /*13c00*/  HFMA2 R4, -RZ, RZ, 0, 5.9604644775390625e-08 ;  /* 0x00000001ff047431 */ /* 0x000fe200000001ff */
[----:B------:R-:W-:Y:S01]  /*13c10*/  PLOP3.LUT P5, PT, P5, P6, PT, 0xf8, 0x8f ;  /* 0x00000000008f781c */ /* 0x000fe20002fadf70 */
[----:B------:R-:W1:Y:S01]  /*13c20*/  LDCU.64 UR4, c[0x0][0x348] ;  /* 0x00006900ff0477ac */ /* 0x000e620008000a00 */
[----:B------:R-:W-:Y:S01]  /*13c30*/  UPLOP3.LUT UP1, UPT, UP2, UP3, UPT, 0xf8, 0x8f ;  /* 0x00000000008f789c */ /* 0x000fe20001727f70 */
[----:B------:R-:W-:Y:S01]  /*13c40*/  UMOV UR23, 0x1 ;  /* 0x0000000100177882 */ /* 0x000fe20000000000 */
[----:B------:R-:W-:-:S09]  /*13c50*/  UMOV UR15, URZ ;  /* 0x000000ff000f7c82 */ /* 0x000fd20008000000 */
.L_x_383:
[----:B--2---:R-:W2:Y:S01]  /*13c60*/  LDCU.64 UR6, c[0x0][0x908] ;  /* 0x00012100ff0677ac */ /* 0x004ea20008000a00 */
[----:B------:R-:W3:Y:S01]  /*13c70*/  LDCU UR10, c[0x0][0x904] ;  /* 0x00012080ff0a77ac */ /* 0x000ee20008000800 */
[----:B------:R-:W4:Y:S01]  /*13c80*/  LDCU.64 UR8, c[0x0][0x920] ;  /* 0x00012400ff0877ac */ /* 0x000f220008000a00 */
[----:B------:R-:W5:Y:S01]  /*13c90*/  LDCU UR14, c[0x0][0x91c] ;  /* 0x00012380ff0e77ac */ /* 0x000f620008000800 */
[----:B--2---:R-:W-:-:S04]  /*13ca0*/  UIMAD.WIDE.U32 UR12, UR38, UR6, URZ ;  /* 0x00000006260c72a5 */ /* 0x004fc8000f8e00ff */
[----:B------:R-:W-:Y:S02]  /*13cb0*/  USHF.R.U32.HI UR13, URZ, UR7, UR13 ;  /* 0x00000007ff0d7299 */ /* 0x000fe4000801160d */
[----:B---3--:R-:W-:Y:S01]  /*13cc0*/  UISETP.NE.AND UP2, UPT, UR10, 0x1, UPT ;  /* 0x000000010a00788c */ /* 0x008fe2000bf45270 */
[----:B------:R-:W2:Y:S03]  /*13cd0*/  LDCU.64 UR6, c[0x0][0x380] ;  /* 0x00007000ff0677ac */ /* 0x000ea60008000a00 */
[----:B------:R-:W-:Y:S02]  /*13ce0*/  USEL UR13, UR38, UR13, !UP2 ;  /* 0x0000000d260d7287 */ /* 0x000fe4000d000000 */
[----:B-----5:R-:W-:Y:S02]  /*13cf0*/  UISETP.NE.AND UP2, UPT, UR14, 0x1, UPT ;  /* 0x000000010e00788c */ /* 0x020fe4000bf45270 */
[----:B----4-:R-:W-:-:S02]  /*13d00*/  UIMAD.WIDE.U32 UR16, UR13, UR8, URZ ;  /* 0x000000080d1072a5 */ /* 0x010fc4000f8e00ff */
[----:B------:R-:W-:-:S05]  /*13d10*/  UIADD3 UR8, UPT, UPT, -UR13, URZ, URZ ;  /* 0x000000ff0d087290 */ /* 0x000fca000fffe1ff */
[----:B------:R-:W-:Y:S02]  /*13d20*/  UMOV UR11, UR17 ;  /* 0x00000011000b7c82 */ /* 0x000fe40008000000 */
[----:B------:R-:W-:Y:S02]  /*13d30*/  USHF.R.U32.HI UR9, URZ, UR9, UR11 ;  /* 0x00000009ff097299 */ /* 0x000fe4000801160b */
[----:B------:R-:W-:Y:S02]  /*13d40*/  UIMAD UR11, UR10, UR8, UR38 ;  /* 0x000000080a0b72a4 */ /* 0x000fe4000f8e0226 */
[----:B------:R-:W-:Y:S02]  /*13d50*/  USEL UR12, UR13, UR9, !UP2 ;  /* 0x000000090d0c7287 */ /* 0x000fe4000d000000 */
[----:B--2---:R-:W-:Y:S02]  /*13d60*/  UISETP.NE.AND UP2, UPT, UR7, URZ, UPT ;  /* 0x000000ff0700728c */ /* 0x004fe4000bf45270 */
[----:B------:R-:W-:-:S02]  /*13d70*/  USHF.L.U32 UR11, UR11, 0x8, URZ ;  /* 0x000000080b0b7899 */ /* 0x000fc400080006ff */
[----:B------:R-:W-:Y:S02]  /*13d80*/  UIADD3 UR8, UPT, UPT, -UR12, URZ, URZ ;  /* 0x000000ff0c087290 */ /* 0x000fe4000fffe1ff */
[----:B------:R-:W-:Y:S02]  /*13d90*/  UISETP.GE.OR UP2, UPT, UR11, UR6, !UP2 ;  /* 0x000000060b00728c */ /* 0x000fe4000d746670 */
[----:B------:R-:W-:-:S07]  /*13da0*/  UIMAD UR14, UR14, UR8, UR13 ;  /* 0x000000080e0e72a4 */ /* 0x000fce000f8e020d */
[----:B-1----:R-:W-:Y:S05]  /*13db0*/  BRA.U UP2, `(.L_x_286) ;  /* 0x0000003102087547 */ /* 0x002fea000b800000 */
[----:B------:R-:W2:Y:S01]  /*13dc0*/  LDCU UR6, c[0x0][0x38c] ;  /* 0x00007180ff0677ac */ /* 0x000ea20008000800 */
[----:B------:R-:W-:Y:S01]  /*13dd0*/  BSSY.RECONVERGENT B0, `(.L_x_287) ;  /* 0x0000028000007945 */ /* 0x000fe20003800200 */
[----:B------:R-:W3:Y:S01]  /*13de0*/  LDCU.64 UR8, c[0x0][0x910] ;  /* 0x00012200ff0877ac */ /* 0x000ee20008000a00 */
[----:B------:R-:W4:Y:S01]  /*13df0*/  LDCU UR10, c[0x0][0x918] ;  /* 0x00012300ff0a77ac */ /* 0x000f220008000800 */
[----:B--2---:R-:W-:Y:S01]  /*13e00*/  IMAD.U32 R3, RZ, RZ, UR6 ;  /* 0x00000006ff037e24 */ /* 0x004fe2000f8e00ff */
[----:B---3--:R-:W-:-:S04]  /*13e10*/  UIMAD.WIDE.U32 UR16, UR12, UR9, URZ ;  /* 0x000000090c1072a5 */ /* 0x008fc8000f8e00ff */
[----:B------:R-:W-:Y:S01]  /*13e20*/  IABS R3, R3 ;  /* 0x0000000300037213 */ /* 0x000fe20000000000 */
[----:B------:R-:W-:-:S03]  /*13e30*/  UISETP.NE.AND UP2, UPT, UR8, 0x1, UPT ;  /* 0x000000010800788c */ /* 0x000fc6000bf45270 */
[----:B------:R-:W2:Y:S01]  /*13e40*/  I2F.RP R0, R3 ;  /* 0x0000000300007306 */ /* 0x000ea20000209400 */
[----:B------:R-:W-:Y:S02]  /*13e50*/  UMOV UR9, UR17 ;  /* 0x0000001100097c82 */ /* 0x000fe40008000000 */
[----:B----4-:R-:W-:-:S04]  /*13e60*/  USHF.R.U32.HI UR9, URZ, UR10, UR9 ;  /* 0x0000000aff097299 */ /* 0x010fc80008011609 */
[----:B------:R-:W-:Y:S02]  /*13e70*/  USEL UR9, UR12, UR9, !UP2 ;  /* 0x000000090c097287 */ /* 0x000fe4000d000000 */
[----:B------:R-:W-:Y:S02]  /*13e80*/  UISETP.NE.AND UP2, UPT, UR6, URZ, UPT ;  /* 0x000000ff0600728c */ /* 0x000fe4000bf45270 */
[----:B------:R-:W-:Y:S01]  /*13e90*/  UIADD3 UR9, UPT, UPT, -UR9, URZ, URZ ;  /* 0x000000ff09097290 */ /* 0x000fe2000fffe1ff */
[----:B--2---:R-:W2:Y:S03]  /*13ea0*/  MUFU.RCP R6, R0 ;  /* 0x0000000000067308 */ /* 0x004ea60000001000 */
[----:B------:R-:W-:-:S04]  /*13eb0*/  UIMAD UR12, UR8, UR9, UR12 ;  /* 0x00000009080c72a4 */ /* 0x000fc8000f8e020c */
[----:B------:R-:W-:-:S04]  /*13ec0*/  ULOP3.LUT UR8, UR12, UR6, URZ, 0x3c, !UPT ;  /* 0x000000060c087292 */ /* 0x000fc8000f8e3cff */
[----:B------:R-:W-:Y:S01]  /*13ed0*/  UISETP.GE.AND UP3, UPT, UR8, URZ, UPT ;  /* 0x000000ff0800728c */ /* 0x000fe2000bf66270 */
[----:B--2---:R-:W-:Y:S02]  /*13ee0*/  IADD3 R6, PT, PT, R6, 0xffffffe, RZ ;  /* 0x0ffffffe06067810 */ /* 0x004fe40007ffe0ff */
[----:B------:R-:W-:Y:S02]  /*13ef0*/  MOV R0, UR12 ;  /* 0x0000000c00007c02 */ /* 0x000fe40008000f00 */
[----:B------:R-:W2:Y:S02]  /*13f00*/  F2I.FTZ.U32.TRUNC.NTZ R7, R6 ;  /* 0x0000000600077305 */ /* 0x000ea4000021f000 */
[----:B------:R-:W-:Y:S01]  /*13f10*/  IABS R0, R0 ;  /* 0x0000000000007213 */ /* 0x000fe20000000000 */
[----:B--2---:R-:W-:Y:S02]  /*13f20*/  IMAD.MOV R2, RZ, RZ, -R7 ;  /* 0x000000ffff027224 */ /* 0x004fe400078e0a07 */
[----:B------:R-:W-:-:S02]  /*13f30*/  IMAD.MOV.U32 R6, RZ, RZ, RZ ;  /* 0x000000ffff067224 */ /* 0x000fc400078e00ff */
[----:B------:R-:W-:-:S04]  /*13f40*/  IMAD R2, R2, R3, RZ ;  /* 0x0000000302027224 */ /* 0x000fc800078e02ff */
[----:B------:R-:W-:-:S06]  /*13f50*/  IMAD.HI.U32 R2, R7, R2, R6 ;  /* 0x0000000207027227 */ /* 0x000fcc00078e0006 */
[----:B------:R-:W-:-:S05]  /*13f60*/  IMAD.HI.U32 R5, R2, R0, RZ ;  /* 0x0000000002057227 */ /* 0x000fca00078e00ff */
[----:B------:R-:W-:-:S05]  /*13f70*/  IADD3 R2, PT, PT, -R5, RZ, RZ ;  /* 0x000000ff05027210 */ /* 0x000fca0007ffe1ff */
[----:B------:R-:W-:-:S05]  /*13f80*/  IMAD R0, R3, R2, R0 ;  /* 0x0000000203007224 */ /* 0x000fca00078e0200 */
[----:B------:R-:W-:-:S13]  /*13f90*/  ISETP.GT.U32.AND P1, PT, R3, R0, PT ;  /* 0x000000000300720c */ /* 0x000fda0003f24070 */
[----:B------:R-:W-:Y:S01]  /*13fa0*/  @!P1 IMAD.IADD R0, R0, 0x1, -R3 ;  /* 0x0000000100009824 */ /* 0x000fe200078e0a03 */
[----:B------:R-:W-:-:S04]  /*13fb0*/  @!P1 IADD3 R5, PT, PT, R5, 0x1, RZ ;  /* 0x0000000105059810 */ /* 0x000fc80007ffe0ff */
[----:B------:R-:W-:-:S13]  /*13fc0*/  ISETP.GE.U32.AND P2, PT, R0, R3, PT ;  /* 0x000000030000720c */ /* 0x000fda0003f46070 */
[----:B------:R-:W-:-:S05]  /*13fd0*/  @P2 VIADD R5, R5, 0x1 ;  /* 0x0000000105052836 */ /* 0x000fca0000000000 */
[----:B------:R-:W-:-:S13]  /*13fe0*/  R2UR UR13, R5 ;  /* 0x00000000050d72ca */ /* 0x000fda00000e0000 */
[----:B------:R-:W-:Y:S02]  /*13ff0*/  @!UP3 UIADD3 UR13, UPT, UPT, -UR13, URZ, URZ ;  /* 0x000000ff0d0db290 */ /* 0x000fe4000fffe1ff */
[----:B------:R-:W-:-:S04]  /*14000*/  @!UP2 ULOP3.LUT UR13, URZ, UR6, URZ, 0x33, !UPT ;  /* 0x00000006ff0da292 */ /* 0x000fc8000f8e33ff */
[----:B------:R-:W-:-:S04]  /*14010*/  UIADD3 UR8, UPT, UPT, -UR13, URZ, URZ ;  /* 0x000000ff0d087290 */ /* 0x000fc8000fffe1ff */
[----:B------:R-:W-:Y:S01]  /*14020*/  UIMAD UR12, UR6, UR8, UR12 ;  /* 0x00000008060c72a4 */ /* 0x000fe2000f8e020c */
[----:B------:R-:W-:Y:S11]  /*14030*/  @!P3 BRA `(.L_x_288) ;  /* 0x000000000004b947 */ /* 0x000ff60003800000 */
[----:B-1----:R-:W-:Y:S05]  /*14040*/  BPT.TRAP 0x1 ;  /* 0x000000040000795c */ /* 0x002fea0000300000 */
.L_x_288:
[----:B-1----:R-:W-:Y:S05]  /*14050*/  BSYNC.RECONVERGENT B0 ;  /* 0x0000000000007941 */ /* 0x002fea0003800200 */
.L_x_287:
[----:B------:R-:W1:Y:S01]  /*14060*/  S2UR UR8, SR_CgaCtaId ;  /* 0x00000000000879c3 */ /* 0x000e620000008800 */
[----:B------:R-:W-:Y:S01]  /*14070*/  UMOV UR6, 0x400 ;  /* 0x0000040000067882 */ /* 0x000fe20000000000 */
[----:B------:R-:W-:Y:S02]  /*14080*/  SHF.L.U32 R5, R4, 0x1f, RZ ;  /* 0x0000001f04057819 */ /* 0x000fe400000006ff */
[----:B------:R-:W-:Y:S01]  /*14090*/  @!P0 MOV R2, 0x8000 ;  /* 0x0000800000028802 */ /* 0x000fe20000000f00 */
[----:B-1----:R-:W-:-:S09]  /*140a0*/  ULEA UR8, UR8, UR6, 0x18 ;  /* 0x0000000608087291 */ /* 0x002fd2000f8ec0ff */
[----:B------:R-:W1:Y:S02]  /*140b0*/  SYNCS.PHASECHK.TRANS64.TRYWAIT P1, [UR8+0x2c010], R5 ;  /* 0x02c01005ff0075a7 */ /* 0x000e640008021108 */
[----:B-1----:R-:W-:Y:S05]  /*140c0*/  @!P1 BRA `(.L_x_289) ;  /* 0x0000006000b09947 */ /* 0x002fea0003800000 */
.L_x_458:
[----:B------:R2:W-:Y:S01]  /*140d0*/  @!P0 SYNCS.ARRIVE.TRANS64 RZ, [UR8+0x2c000], R2 ;  /* 0x02c00002ffff89a7 */ /* 0x0005e20008000008 */
[----:B------:R-:W-:Y:S04]  /*140e0*/  BSSY.RECONVERGENT B0, `(.L_x_290) ;  /* 0x0000003000007945 */ /* 0x000fe80003800200 */
[----:B------:R-:W-:Y:S05]  /*140f0*/  @!P5 BRA `(.L_x_291) ;  /* 0x000000000004d947 */ /* 0x000fea0003800000 */
[----:B------:R-:W-:Y:S05]  /*14100*/  BPT.TRAP 0x1 ;  /* 0x000000040000795c */ /* 0x000fea0000300000 */
.L_x_291:
[----:B------:R-:W-:Y:S05]  /*14110*/  BSYNC.RECONVERGENT B0 ;  /* 0x0000000000007941 */ /* 0x000fea0003800200 */
.L_x_290:
[----:B-1----:R-:W1:Y:S01]  /*14120*/  S2R R0, SR_TID.X ;  /* 0x0000000000007919 */ /* 0x002e620000002100 */
[----:B------:R-:W-:Y:S01]  /*14130*/  BSSY.RECONVERGENT B0, `(.L_x_292) ;  /* 0x0000005000007945 */ /* 0x000fe20003800200 */
[----:B-1----:R-:W-:-:S04]  /*14140*/  LOP3.LUT P2, RZ, R0, 0x1f, RZ, 0xc0, !PT ;  /* 0x0000001f00ff7812 */ /* 0x002fc8000784c0ff */
[----:B------:R-:W-:-:S13]  /*14150*/  PLOP3.LUT P2, PT, P2, P0, PT, 0x8f, 0xf8 ;  /* 0x0000000000f8781c */ /* 0x000fda0001741177 */
[----:B------:R-:W-:Y:S05]  /*14160*/  @P2 BRA `(.L_x_293) ;  /* 0x0000000000042947 */ /* 0x000fea0003800000 */
[----:B------:R-:W-:Y:S05]  /*14170*/  BPT.TRAP 0x1 ;  /* 0x000000040000795c */ /* 0x000fea0000300000 */
.L_x_293:
[----:B------:R-:W-:Y:S05]  /*14180*/  BSYNC.RECONVERGENT B0 ;  /* 0x0000000000007941 */ /* 0x000fea0003800200 */
.L_x_292:
[----:B------:R-:W-:Y:S02]  /*14190*/  UIADD3 UR26, UP2, UPT, UR4, 0x80, URZ ;  /* 0x00000080041a7890 */ /* 0x000fe4000ff5e0ff */
[----:B------:R-:W-:Y:S02]  /*141a0*/  UIADD3 UR9, UPT, UPT, UR8, 0x2c000, URZ ;  /* 0x0002c00008097890 */ /* 0x000fe4000fffe0ff */
[----:B------:R-:W-:Y:S02]  /*141b0*/  UIADD3.X UR27, UPT, UPT, URZ, UR5, URZ, UP2, !UPT ;  /* 0x00000005ff1b7290 */ /* 0x000fe400097fe4ff */
[----:B------:R-:W-:Y:S01]  /*141c0*/  UIADD3 UR16, UPT, UPT, UR8, 0x4000, URZ ;  /* 0x0000400008107890 */ /* 0x000fe2000fffe0ff */
[----:B------:R-:W-:Y:S01]  /*141d0*/  UMOV UR24, 0x0 ;  /* 0x0000000000187882 */ /* 0x000fe20000000000 */
[----:B------:R-:W-:Y:S01]  /*141e0*/  UMOV UR25, 0x10000000 ;  /* 0x1000000000197882 */ /* 0x000fe20000000000 */
[----:B------:R-:W-:Y:S01]  /*141f0*/  UMOV UR10, URZ ;  /* 0x000000ff000a7c82 */ /* 0x000fe20008000000 */
[----:B------:R-:W-:Y:S01]  /*14200*/  UMOV UR18, 0x40 ;  /* 0x0000004000127882 */ /* 0x000fe20000000000 */
[----:B------:R-:W-:Y:S01]  /*14210*/  UMOV UR19, UR11 ;  /* 0x0000000b00137c82 */ /* 0x000fe20008000000 */
[----:B------:R-:W-:Y:S01]  /*14220*/  UMOV UR20, UR12 ;  /* 0x0000000c00147c82 */ /* 0x000fe20008000000 */
[----:B------:R-:W-:Y:S01]  /*14230*/  UMOV UR21, UR13 ;  /* 0x0000000d00157c82 */ /* 0x000fe20008000000 */
[----:B------:R-:W-:Y:S01]  /*14240*/  UMOV UR22, UR14 ;  /* 0x0000000e00167c82 */ /* 0x000fe20008000000 */
[----:B------:R-:W-:Y:S01]  /*14250*/  UMOV UR17, UR9 ;  /* 0x0000000900117c82 */ /* 0x000fe20008000000 */
[----:B------:R1:W-:Y:S01]  /*14260*/  UTMALDG.5D [UR8], [UR26], desc[UR24] ;  /* 0x000018081a0075b4 */ /* 0x0003e20008021000 */
[----:B------:R1:W-:Y:S02]  /*14270*/  UTMALDG.5D [UR16], [UR26], desc[UR24] ;  /* 0x000018101a0075b4 */ /* 0x0003e40008021000 */
[----:B-1----:R-:W-:Y:S05]  /*14280*/  BRA.U !UP0, `(.L_x_294) ;  /* 0x0000000108047547 */ /* 0x002fea000b800000 */
[----:B------:R-:W-:Y:S05]  /*14290*/  BPT.TRAP 0x1 ;  /* 0x000000040000795c */ /* 0x000fea0000300000 */
.L_x_294:
[----:B------:R-:W-:Y:S01]  /*142a0*/  ULEA UR25, UR15, UR8, 0x3 ;  /* 0x000000080f197291 */ /* 0x000fe2000f8e18ff */
[----:B------:R-:W-:Y:S01]  /*142b0*/  IMAD.U32 R3, RZ, RZ, UR23 ;  /* 0x00000017ff037e24 */ /* 0x000fe2000f8e00ff */
[----:B--2---:R-:W-:-:S04]  /*142c0*/  @!P0 MOV R2, 0x4000 ;  /* 0x0000400000028802 */ /* 0x004fc80000000f00 */
[----:B------:R-:W-:-:S04]  /*142d0*/  SHF.L.U32 R3, R3, 0x1f, RZ ;  /* 0x0000001f03037819 */ /* 0x000fc800000006ff */
[----:B------:R-:W1:Y:S02]  /*142e0*/  SYNCS.PHASECHK.TRANS64.TRYWAIT P1, [UR25+0x2c038], R3 ;  /* 0x02c03803ff0075a7 */ /* 0x000e640008021119 */
[----:B-1----:R-:W-:Y:S05]  /*142f0*/  @!P1 BRA `(.L_x_295) ;  /* 0x00000060003c9947 */ /* 0x002fea0003800000 */
.L_x_460:
[----:B------:R2:W-:Y:S01]  /*14300*/  @!P0 SYNCS.ARRIVE.TRANS64 RZ, [UR25+0x2c020], R2 ;  /* 0x02c02002ffff89a7 */ /* 0x0005e20008000019 */
[----:B------:R-:W-:Y:S05]  /*14310*/  BRA.U !UP1, `(.L_x_296) ;  /* 0x0000000109047547 */ /* 0x000fea000b800000 */
[----:B------:R-:W-:Y:S05]  /*14320*/  BPT.TRAP 0x1 ;  /* 0x000000040000795c */ /* 0x000fea0000300000 */
.L_x_296:
[----:B------:R-:W-:Y:S04]  /*14330*/  BSSY.RECONVERGENT B0, `(.L_x_297) ;  /* 0x0000003000007945 */ /* 0x000fe80003800200 */
[----:B------:R-:W-:Y:S05]  /*14340*/  @P2 BRA `(.L_x_298) ;  /* 0x0000000000042947 */ /* 0x000fea0003800000 */
[----:B------:R-:W-:Y:S05]  /*14350*/  BPT.TRAP 0x1 ;  /* 0x000000040000795c */ /* 0x000fea0000300000 */
.L_x_298:
[----:B------:R-:W-:Y:S05]  /*14360*/  BSYNC.RECONVERGENT B0 ;  /* 0x0000000000007941 */ /* 0x000fea0003800200 */
.L_x_297:
[----:B------:R-:W-:Y:S01]  /*14370*/  ULEA UR16, UR15, UR8, 0xe ;  /* 0x000000080f107291 */ /* 0x000fe2000f8e70ff */
[----:B------:R-:W-:Y:S01]  /*14380*/  BSSY.RECONVERGENT B0, `(.L_x_299) ;  /* 0x000001a000007945 */ /* 0x000fe20003800200 */
[----:B------:R-:W-:Y:S02]  /*14390*/  UIADD3 UR32, UP2, UPT, UR4, 0x180, URZ ;  /* 0x0000018004207890 */ /* 0x000fe4000ff5e0ff */
[----:B------:R-:W-:Y:S02]  /*143a0*/  UIADD3 UR6, UPT, UPT, UR15, 0x1, URZ ;  /* 0x000000010f067890 */ /* 0x000fe4000fffe0ff */
[----:B------:R-:W-:Y:S02]  /*143b0*/  UIADD3 UR25, UPT, UPT, UR25, 0x2c020, URZ ;  /* 0x0002c02019197890 */ /* 0x000fe4000fffe0ff */
[----:B------:R-:W-:Y:S02]  /*143c0*/  UIADD3.X UR33, UPT, UPT, URZ, UR5, URZ, UP2, !UPT ;  /* 0x00000005ff217290 */ /* 0x000fe400097fe4ff */
[----:B------:R-:W-:-:S02]  /*143d0*/  UIADD3 UR24, UPT, UPT, UR16, 0x10000, URZ ;  /* 0x0001000010187890 */ /* 0x000fc4000fffe0ff */
[----:B------:R-:W-:Y:S02]  /*143e0*/  UIADD3 UR16, UPT, UPT, UR16, 0x12000, URZ ;  /* 0x0001200010107890 */ /* 0x000fe4000fffe0ff */
[----:B------:R-:W-:Y:S01]  /*143f0*/  UISETP.NE.AND UP2, UPT, UR6, 0x3, UPT ;  /* 0x000000030600788c */ /* 0x000fe2000bf45270 */
[----:B------:R-:W-:Y:S01]  /*14400*/  UMOV UR27, URZ ;  /* 0x000000ff001b7c82 */ /* 0x000fe20008000000 */
[----:B------:R-:W-:Y:S02]  /*14410*/  UMOV UR30, 0x0 ;  /* 0x00000000001e7882 */ /* 0x000fe40000000000 */
[----:B------:R-:W-:Y:S01]  /*14420*/  USEL UR9, URZ, 0x1, UP2 ;  /* 0x00000001ff097887 */ /* 0x000fe20009000000 */
[----:B------:R-:W-:Y:S01]  /*14430*/  UMOV UR31, 0x10000000 ;  /* 0x10000000001f7882 */ /* 0x000fe20000000000 */
[----:B------:R-:W-:Y:S01]  /*14440*/  UMOV UR26, URZ ;  /* 0x000000ff001a7c82 */ /* 0x000fe20008000000 */
[----:B------:R-:W-:Y:S01]  /*14450*/  UMOV UR28, UR13 ;  /* 0x0000000d001c7c82 */ /* 0x000fe20008000000 */
[----:B------:R-:W-:Y:S01]  /*14460*/  UMOV UR29, UR14 ;  /* 0x0000000e001d7c82 */ /* 0x000fe20008000000 */
[----:B------:R-:W-:Y:S01]  /*14470*/  UMOV UR18, 0x40 ;  /* 0x0000004000127882 */ /* 0x000fe20000000000 */
[----:B------:R-:W-:Y:S01]  /*14480*/  UMOV UR20, UR13 ;  /* 0x0000000d00147c82 */ /* 0x000fe20008000000 */
[----:B------:R-:W-:Y:S01]  /*14490*/  UMOV UR21, UR14 ;  /* 0x0000000e00157c82 */ /* 0x000fe20008000000 */
[----:B------:R-:W-:Y:S01]  /*144a0*/  UMOV UR17, UR25 ;  /* 0x0000001900117c82 */ /* 0x000fe20008000000 */
[----:B------:R-:W-:Y:S01]  /*144b0*/  UMOV UR19, UR27 ;  /* 0x0000001b00137c82 */ /* 0x000fe20008000000 */
[----:B------:R3:W-:Y:S01]  /*144c0*/  UTMALDG.4D [UR24], [UR32], desc[UR30] ;  /* 0x00001e18200075b4 */ /* 0x0007e20008019000 */
[----:B------:R-:W-:-:S02]  /*144d0*/  USEL UR6, UR6, URZ, UP2 ;  /* 0x000000ff06067287 */ /* 0x000fc40009000000 */
[----:B------:R-:W-:Y:S01]  /*144e0*/  ULOP3.LUT UR23, UR23, UR9, URZ, 0x3c, !UPT ;  /* 0x0000000917177292 */ /* 0x000fe2000f8e3cff */
[----:B------:R3:W-:Y:S02]  /*144f0*/  UTMALDG.4D [UR16], [UR32], desc[UR30] ;  /* 0x00001e10200075b4 */ /* 0x0007e40008019000 */
[----:B---3--:R-:W-:Y:S09]  /*14500*/  @!P3 BRA `(.L_x_300) ;  /* 0x000000000004b947 */ /* 0x008ff20003800000 */
[----:B------:R-:W-:Y:S05]  /*14510*/  BPT.TRAP 0x1 ;  /* 0x000000040000795c */ /* 0x000fea0000300000 */
.L_x_300:
[----:B------:R-:W-:Y:S05]  /*14520*/  BSYNC.RECONVERGENT B0 ;  /* 0x0000000000007941 */ /* 0x000fea0003800200 */
.L_x_299:
[----:B------:R-:W3:Y:S01]  /*14530*/  SYNCS.PHASECHK.TRANS64.TRYWAIT P1, [UR8+0x2c018], R5 ;  /* 0x02c01805ff0075a7 */ /* 0x000ee20008021108 */
[----:B--2---:R-:W-:Y:S01]  /*14540*/  @!P0 MOV R2, 0x8000 ;  /* 0x0000800000028802 */ /* 0x004fe20000000f00 */
[----:B---3--:R-:W-:Y:S06]  /*14550*/  @!P1 BRA `(.L_x_301) ;  /* 0x0000005c00bc9947 */ /* 0x008fec0003800000 */
.L_x_462:
[----:B------:R2:W-:Y:S01]  /*14560*/  @!P0 SYNCS.ARRIVE.TRANS64 RZ, [UR8+0x2c008], R2 ;  /* 0x02c00802ffff89a7 */ /* 0x0005e20008000008 */
[----:B------:R-:W-:Y:S04]  /*14570*/  BSSY.RECONVERGENT B0, `(.L_x_302) ;  /* 0x0000003000007945 */ /* 0x000fe80003800200 */
[----:B------:R-:W-:Y:S05]  /*14580*/  @!P5 BRA `(.L_x_303) ;  /* 0x000000000004d947 */ /* 0x000fea0003800000 */
[----:B------:R-:W-:Y:S05]  /*14590*/  BPT.TRAP 0x1 ;  /* 0x000000040000795c */ /* 0x000fea0000300000 */
.L_x_303:
[----:B------:R-:W-:Y:S05]  /*145a0*/  BSYNC.RECONVERGENT B0 ;  /* 0x0000000000007941 */ /* 0x000fea0003800200 */
.L_x_302:
[----:B------:R-:W-:Y:S04]  /*145b0*/  BSSY.RECONVERGENT B0, `(.L_x_304) ;  /* 0x0000003000007945 */ /* 0x000fe80003800200 */
[----:B------:R-:W-:Y:S05]  /*145c0*/  @P2 BRA `(.L_x_305) ;  /* 0x0000000000042947 */ /* 0x000fea0003800000 */
[----:B------:R-:W-:Y:S05]  /*145d0*/  BPT.TRAP 0x1 ;  /* 0x000000040000795c */ /* 0x000fea0000300000 */
.L_x_305:
[----:B------:R-:W-:Y:S05]  /*145e0*/  BSYNC.RECONVERGENT B0 ;  /* 0x0000000000007941 */ /* 0x000fea0003800200 */
.L_x_304:
[----:B------:R-:W-:Y:S02]  /*145f0*/  UIADD3 UR10, UP2, UPT, UR4, 0x80, URZ ;  /* 0x00000080040a7890 */ /* 0x000fe4000ff5e0ff */
[----:B------:R-:W-:Y:S02]  /*14600*/  UIADD3 UR27, UPT, UPT, UR11, 0x80, URZ ;  /* 0x000000800b1b7890 */ /* 0x000fe4000fffe0ff */
[----:B------:R-:W-:Y:S02]  /*14610*/  UIADD3 UR24, UPT, UPT, UR8, 0x8000, URZ ;  /* 0x0000800008187890 */ /* 0x000fe4000fffe0ff */
[----:B------:R-:W-:Y:S02]  /*14620*/  UIADD3 UR25, UPT, UPT, UR8, 0x2c008, URZ ;  /* 0x0002c00808197890 */ /* 0x000fe4000fffe0ff */
[----:B------:R-:W-:Y:S02]  /*14630*/  UIADD3.X UR11, UPT, UPT, URZ, UR5, URZ, UP2, !UPT ;  /* 0x00000005ff0b7290 */ /* 0x000fe400097fe4ff */
[----:B------:R-:W-:Y:S01]  /*14640*/  UIADD3 UR16, UPT, UPT, UR8, 0xc000, URZ ;  /* 0x0000c00008107890 */ /* 0x000fe2000fffe0ff */
[----:B------:R-:W-:Y:S01]  /*14650*/  UMOV UR32, 0x0 ;  /* 0x0000000000207882 */ /* 0x000fe20000000000 */
[----:B------:R-:W-:Y:S01]  /*14660*/  UMOV UR33, 0x10000000 ;  /* 0x1000000000217882 */ /* 0x000fe20000000000 */
[----:B------:R-:W-:Y:S01]  /*14670*/  UMOV UR26, URZ ;  /* 0x000000ff001a7c82 */ /* 0x000fe20008000000 */
[----:B------:R-:W-:Y:S01]  /*14680*/  UMOV UR28, UR12 ;  /* 0x0000000c001c7c82 */ /* 0x000fe20008000000 */
[----:B------:R-:W-:Y:S01]  /*14690*/  UMOV UR29, UR13 ;  /* 0x0000000d001d7c82 */ /* 0x000fe20008000000 */
[----:B------:R-:W-:Y:S01]  /*146a0*/  UMOV UR30, UR14 ;  /* 0x0000000e001e7c82 */ /* 0x000fe20008000000 */
        /* <DEDUP_REMOVED lines=8> */
[----:B---3--:R-:W-:Y:S05]  /*14730*/  BRA.U !UP0, `(.L_x_306) ;  /* 0x0000000108047547 */ /* 0x008fea000b800000 */
[----:B------:R-:W-:Y:S05]  /*14740*/  BPT.TRAP 0x1 ;  /* 0x000000040000795c */ /* 0x000fea0000300000 */
.L_x_306:
[----:B------:R-:W-:Y:S01]  /*14750*/  ULEA UR25, UR6, UR8, 0x3 ;  /* 0x0000000806197291 */ /* 0x000fe2000f8e18ff */
[----:B-1----:R-:W-:Y:S01]  /*14760*/  IMAD.U32 R3, RZ, RZ, UR23 ;  /* 0x00000017ff037e24 */ /* 0x002fe2000f8e00ff */
[----:B--2---:R-:W-:-:S04]  /*14770*/  @!P0 MOV R2, 0x4000 ;  /* 0x0000400000028802 */ /* 0x004fc80000000f00 */
[----:B------:R-:W-:-:S04]  /*14780*/  SHF.L.U32 R3, R3, 0x1f, RZ ;  /* 0x0000001f03037819 */ /* 0x000fc800000006ff */
[----:B------:R-:W1:Y:S02]  /*14790*/  SYNCS.PHASECHK.TRANS64.TRYWAIT P1, [UR25+0x2c038], R3 ;  /* 0x02c03803ff0075a7 */ /* 0x000e640008021119 */
[----:B-1----:R-:W-:Y:S05]  /*147a0*/  @!P1 BRA `(.L_x_307) ;  /* 0x0000005c00409947 */ /* 0x002fea0003800000 */
.L_x_464:
[----:B------:R2:W-:Y:S01]  /*147b0*/  @!P0 SYNCS.ARRIVE.TRANS64 RZ, [UR25+0x2c020], R2 ;  /* 0x02c02002ffff89a7 */ /* 0x0005e20008000019 */
[----:B------:R-:W-:Y:S05]  /*147c0*/  BRA.U !UP1, `(.L_x_308) ;  /* 0x0000000109047547 */ /* 0x000fea000b800000 */
[----:B------:R-:W-:Y:S05]  /*147d0*/  BPT.TRAP 0x1 ;  /* 0x000000040000795c */ /* 0x000fea0000300000 */
.L_x_308:
[----:B------:R-:W-:Y:S04]  /*147e0*/  BSSY.RECONVERGENT B0, `(.L_x_309) ;  /* 0x0000003000007945 */ /* 0x000fe80003800200 */
[----:B------:R-:W-:Y:S05]  /*147f0*/  @P2 BRA `(.L_x_310) ;  /* 0x0000000000042947 */ /* 0x000fea0003800000 */
[----:B------:R-:W-:Y:S05]  /*14800*/  BPT.TRAP 0x1 ;  /* 0x000000040000795c */ /* 0x000fea0000300000 */
.L_x_310:
[----:B------:R-:W-:Y:S05]  /*14810*/  BSYNC.RECONVERGENT B0 ;  /* 0x0000000000007941 */ /* 0x000fea0003800200 */
.L_x_309:
[----:B------:R-:W-:Y:S01]  /*14820*/  ULEA UR16, UR6, UR8, 0xe ;  /* 0x0000000806107291 */ /* 0x000fe2000f8e70ff */
[----:B------:R-:W-:Y:S01]  /*14830*/  LOP3.LUT R4, R4, 0x1, RZ, 0x3c, !PT ;  /* 0x0000000104047812 */ /* 0x000fe200078e3cff */
[----:B------:R-:W-:Y:S02]  /*14840*/  UIADD3 UR30, UP2, UPT, UR4, 0x280, URZ ;  /* 0x00000280041e7890 */ /* 0x000fe4000ff5e0ff */
[----:B------:R-:W-:Y:S02]  /*14850*/  UIADD3 UR25, UPT, UPT, UR25, 0x2c020, URZ ;  /* 0x0002c02019197890 */ /* 0x000fe4000fffe0ff */
[----:B------:R-:W-:Y:S02]  /*14860*/  UIADD3.X UR31, UPT, UPT, URZ, UR5, URZ, UP2, !UPT ;  /* 0x00000005ff1f7290 */ /* 0x000fe400097fe4ff */
[----:B------:R-:W-:Y:S02]  /*14870*/  UIADD3 UR24, UPT, UPT, UR16, 0x10000, URZ ;  /* 0x0001000010187890 */ /* 0x000fe4000fffe0ff */
[----:B------:R-:W-:Y:S01]  /*14880*/  UIADD3 UR16, UPT, UPT, UR16, 0x12000, URZ ;  /* 0x0001200010107890 */ /* 0x000fe2000fffe0ff */
[----:B------:R-:W-:Y:S01]  /*14890*/  UMOV UR27, URZ ;  /* 0x000000ff001b7c82 */ /* 0x000fe20008000000 */
[----:B------:R-:W-:Y:S01]  /*148a0*/  UMOV UR10, 0x0 ;  /* 0x00000000000a7882 */ /* 0x000fe20000000000 */
        /* <DEDUP_REMOVED lines=10> */
[----:B------:R-:W-:-:S04]  /*14950*/  UIADD3 UR6, UPT, UPT, UR6, 0x1, URZ ;  /* 0x0000000106067890 */ /* 0x000fc8000fffe0ff */
[----:B------:R-:W-:Y:S01]  /*14960*/  UISETP.NE.AND UP2, UPT, UR6, 0x3, UPT ;  /* 0x000000030600788c */ /* 0x000fe2000bf45270 */
[----:B------:R3:W-:Y:S03]  /*14970*/  UTMALDG.4D [UR16], [UR30], desc[UR10] ;  /* 0x00000a101e0075b4 */ /* 0x0007e60008019000 */
[----:B------:R-:W-:Y:S02]  /*14980*/  USEL UR9, URZ, 0x1, UP2 ;  /* 0x00000001ff097887 */ /* 0x000fe40009000000 */
[----:B------:R-:W-:Y:S02]  /*14990*/  USEL UR15, UR6, URZ, UP2 ;  /* 0x000000ff060f7287 */ /* 0x000fe40009000000 */
[----:B------:R-:W-:Y:S02]  /*149a0*/  UISETP.GE.AND UP2, UPT, UR7, 0x41, UPT ;  /* 0x000000410700788c */ /* 0x000fe4000bf46270 */
[----:B------:R-:W-:-:S07]  /*149b0*/  ULOP3.LUT UR23, UR23, UR9, URZ, 0x3c, !UPT ;  /* 0x0000000917177292 */ /* 0x000fce000f8e3cff */
[----:B---3--:R-:W-:Y:S05]  /*149c0*/  BRA.U !UP2, `(.L_x_286) ;  /* 0x000000250a047547 */ /* 0x008fea000b800000 */
[----:B------:R-:W-:-:S04]  /*149d0*/  UIADD3 UR7, UPT, UPT, UR7, 0x3f, URZ ;  /* 0x0000003f07077890 */ /* 0x000fc8000fffe0ff */
[----:B------:R-:W-:-:S04]  /*149e0*/  USHF.R.S32.HI UR6, URZ, 0x1f, UR7 ;  /* 0x0000001fff067899 */ /* 0x000fc80008011407 */
[----:B------:R-:W-:-:S04]  /*149f0*/  ULEA.HI UR7, UR6, UR7, URZ, 0x6 ;  /* 0x0000000706077291 */ /* 0x000fc8000f8f30ff */
[----:B------:R-:W-:-:S04]  /*14a00*/  USHF.R.S32.HI UR7, URZ, 0x6, UR7 ;  /* 0x00000006ff077899 */ /* 0x000fc80008011407 */
[----:B------:R-:W-:-:S04]  /*14a10*/  UISETP.LT.AND UP2, UPT, UR7, 0x2, UPT ;  /* 0x000000020700788c */ /* 0x000fc8000bf41270 */
[----:B------:R-:W-:-:S04]  /*14a20*/  USEL UR6, UR7, 0x2, UP2 ;  /* 0x0000000207067887 */ /* 0x000fc80009000000 */
[----:B------:R-:W-:-:S04]  /*14a30*/  UIADD3 UR6, UPT, UPT, UR7, -UR6, URZ ;  /* 0x8000000607067290 */ /* 0x000fc8000fffe0ff */
[----:B------:R-:W-:Y:S02]  /*14a40*/  UISETP.GE.U32.AND UP2, UPT, UR6, 0x3, UPT ;  /* 0x000000030600788c */ /* 0x000fe4000bf46070 */
[----:B------:R-:W-:-:S03]  /*14a50*/  UIADD3 UR9, UPT, UPT, UR6, 0x1, URZ ;  /* 0x0000000106097890 */ /* 0x000fc6000fffe0ff */
[----:B------:R-:W-:Y:S01]  /*14a60*/  UMOV UR6, 0x1 ;  /* 0x0000000100067882 */ /* 0x000fe20000000000 */
[----:B------:R-:W-:-:S03]  /*14a70*/  ULOP3.LUT UR7, UR9, 0x3, URZ, 0xc0, !UPT ;  /* 0x0000000309077892 */ /* 0x000fc6000f8ec0ff */
[----:B------:R-:W-:Y:S09]  /*14a80*/  BRA.U !UP2, `(.L_x_311) ;  /* 0x000000150a107547 */ /* 0x000ff2000b800000 */
[----:B------:R-:W-:Y:S01]  /*14a90*/  ULOP3.LUT UR9, UR9, 0xfffffffc, URZ, 0xc0, !UPT ;  /* 0xfffffffc09097892 */ /* 0x000fe2000f8ec0ff */
[----:B------:R-:W-:-:S11]  /*14aa0*/  UMOV UR6, 0x1 ;  /* 0x0000000100067882 */ /* 0x000fd60000000000 */
.L_x_352:
[----:B------:R-:W-:Y:S05]  /*14ab0*/  BRA.U !UP0, `(.L_x_312) ;  /* 0x0000000108047547 */ /* 0x000fea000b800000 */
[----:B------:R-:W-:Y:S05]  /*14ac0*/  BPT.TRAP 0x1 ;  /* 0x000000040000795c */ /* 0x000fea0000300000 */
.L_x_312:
[----:B------:R-:W3:Y:S01]  /*14ad0*/  S2UR UR8, SR_CgaCtaId ;  /* 0x00000000000879c3 */ /* 0x000ee20000008800 */
[----:B------:R-:W-:Y:S01]  /*14ae0*/  UMOV UR10, 0x400 ;  /* 0x00000400000a7882 */ /* 0x000fe20000000000 */
[----:B-1----:R-:W-:Y:S01]  /*14af0*/  IMAD.U32 R3, RZ, RZ, UR23 ;  /* 0x00000017ff037e24 */ /* 0x002fe2000f8e00ff */
[----:B--2---:R-:W-:-:S04]  /*14b00*/  @!P0 MOV R2, 0x4000 ;  /* 0x0000400000028802 */ /* 0x004fc80000000f00 */
[----:B------:R-:W-:Y:S01]  /*14b10*/  SHF.L.U32 R3, R3, 0x1f, RZ ;  /* 0x0000001f03037819 */ /* 0x000fe200000006ff */
[----:B---3--:R-:W-:-:S04]  /*14b20*/  ULEA UR8, UR8, UR10, 0x18 ;  /* 0x0000000a08087291 */ /* 0x008fc8000f8ec0ff */
[----:B------:R-:W-:-:S09]  /*14b30*/  ULEA UR25, UR15, UR8, 0x3 ;  /* 0x000000080f197291 */ /* 0x000fd2000f8e18ff */
[----:B------:R-:W1:Y:S02]  /*14b40*/  SYNCS.PHASECHK.TRANS64.TRYWAIT P1, [UR25+0x2c038], R3 ;  /* 0x02c03803ff0075a7 */ /* 0x000e640008021119 */
[----:B-1----:R-:W-:Y:S05]  /*14b50*/  @!P1 BRA `(.L_x_313) ;  /* 0x00000058006c9947 */ /* 0x002fea0003800000 */
.L_x_466:
[----:B------:R2:W-:Y:S01]  /*14b60*/  @!P0 SYNCS.ARRIVE.TRANS64 RZ, [UR25+0x2c020], R2 ;  /* 0x02c02002ffff89a7 */ /* 0x0005e20008000019 */
[----:B------:R-:W-:Y:S05]  /*14b70*/  BRA.U !UP1, `(.L_x_314) ;  /* 0x0000000109047547 */ /* 0x000fea000b800000 */
[----:B------:R-:W-:Y:S05]  /*14b80*/  BPT.TRAP 0x1 ;  /* 0x000000040000795c */ /* 0x000fea0000300000 */
.L_x_314:
[----:B-1----:R-:W1:Y:S01]  /*14b90*/  S2R R0, SR_TID.X ;  /* 0x0000000000007919 */ /* 0x002e620000002100 */
[----:B------:R-:W-:Y:S01]  /*14ba0*/  BSSY.RECONVERGENT B0, `(.L_x_315) ;  /* 0x0000005000007945 */ /* 0x000fe20003800200 */
[----:B-1----:R-:W-:-:S04]  /*14bb0*/  LOP3.LUT P2, RZ, R0, 0x1f, RZ, 0xc0, !PT ;  /* 0x0000001f00ff7812 */ /* 0x002fc8000784c0ff */
[----:B------:R-:W-:-:S13]  /*14bc0*/  PLOP3.LUT P2, PT, P2, P0, PT, 0x8f, 0xf8 ;  /* 0x0000000000f8781c */ /* 0x000fda0001741177 */
[----:B------:R-:W-:Y:S05]  /*14bd0*/  @P2 BRA `(.L_x_316) ;  /* 0x0000000000042947 */ /* 0x000fea0003800000 */
[----:B------:R-:W-:Y:S05]  /*14be0*/  BPT.TRAP 0x1 ;  /* 0x000000040000795c */ /* 0x000fea0000300000 */
.L_x_316:
[----:B------:R-:W-:Y:S05]  /*14bf0*/  BSYNC.RECONVERGENT B0 ;  /* 0x0000000000007941 */ /* 0x000fea0003800200 */
.L_x_315:
[----:B------:R-:W-:Y:S02]  /*14c00*/  ULEA UR16, UR15, UR8, 0xe ;  /* 0x000000080f107291 */ /* 0x000fe4000f8e70ff */
[----:B------:R-:W-:Y:S02]  /*14c10*/  UIADD3 UR32, UP2, UPT, UR4, 0x180, URZ ;  /* 0x0000018004207890 */ /* 0x000fe4000ff5e0ff */
[----:B------:R-:W-:Y:S02]  /*14c20*/  USHF.L.U32 UR27, UR6, 0x6, URZ ;  /* 0x00000006061b7899 */ /* 0x000fe400080006ff */
[----:B------:R-:W-:Y:S02]  /*14c30*/  UIADD3 UR25, UPT, UPT, UR25, 0x2c020, URZ ;  /* 0x0002c02019197890 */ /* 0x000fe4000fffe0ff */
[----:B------:R-:W-:Y:S02]  /*14c40*/  UIADD3.X UR33, UPT, UPT, URZ, UR5, URZ, UP2, !UPT ;  /* 0x00000005ff217290 */ /* 0x000fe400097fe4ff */
[----:B------:R-:W-:-:S02]  /*14c50*/  UIADD3 UR24, UPT, UPT, UR16, 0x10000, URZ ;  /* 0x0001000010187890 */ /* 0x000fc4000fffe0ff */
[----:B------:R-:W-:Y:S01]  /*14c60*/  UIADD3 UR16, UPT, UPT, UR16, 0x12000, URZ ;  /* 0x0001200010107890 */ /* 0x000fe2000fffe0ff */
        /* <DEDUP_REMOVED lines=16> */
[----:B------:R-:W-:Y:S01]  /*14d70*/  ULOP3.LUT UR23, UR23, UR11, URZ, 0x3c, !UPT ;  /* 0x0000000b17177292 */ /* 0x000fe2000f8e3cff */
[----:B-1----:R-:W-:Y:S11]  /*14d80*/  BRA.U !UP0, `(.L_x_317) ;  /* 0x0000000108047547 */ /* 0x002ff6000b800000 */
[----:B------:R-:W-:Y:S05]  /*14d90*/  BPT.TRAP 0x1 ;  /* 0x000000040000795c */ /* 0x000fea0000300000 */
.L_x_317:
[----:B------:R-:W-:Y:S01]  /*14da0*/  ULEA UR25, UR10, UR8, 0x3 ;  /* 0x000000080a197291 */ /* 0x000fe2000f8e18ff */
[----:B------:R-:W-:Y:S01]  /*14db0*/  IMAD.U32 R3, RZ, RZ, UR23 ;  /* 0x00000017ff037e24 */ /* 0x000fe2000f8e00ff */
[----:B--2---:R-:W-:-:S04]  /*14dc0*/  @!P0 MOV R2, 0x4000 ;  /* 0x0000400000028802 */ /* 0x004fc80000000f00 */
[----:B------:R-:W-:-:S04]  /*14dd0*/  SHF.L.U32 R3, R3, 0x1f, RZ ;  /* 0x0000001f03037819 */ /* 0x000fc800000006ff */
[----:B------:R-:W1:Y:S02]  /*14de0*/  SYNCS.PHASECHK.TRANS64.TRYWAIT P1, [UR25+0x2c038], R3 ;  /* 0x02c03803ff0075a7 */ /* 0x000e640008021119 */
[----:B-1----:R-:W-:Y:S05]  /*14df0*/  @!P1 BRA `(.L_x_318) ;  /* 0x0000005400dc9947 */ /* 0x002fea0003800000 */
.L_x_468:
[----:B------:R2:W-:Y:S01]  /*14e00*/  @!P0 SYNCS.ARRIVE.TRANS64 RZ, [UR25+0x2c020], R2 ;  /* 0x02c02002ffff89a7 */ /* 0x0005e20008000019 */
[----:B------:R-:W-:Y:S05]  /*14e10*/  BRA.U !UP1, `(.L_x_319) ;  /* 0x0000000109047547 */ /* 0x000fea000b800000 */
[----:B------:R-:W-:Y:S05]  /*14e20*/  BPT.TRAP 0x1 ;  /* 0x000000040000795c */ /* 0x000fea0000300000 */
.L_x_319:
[----:B------:R-:W-:Y:S04]  /*14e30*/  BSSY.RECONVERGENT B0, `(.L_x_320) ;  /* 0x0000003000007945 */ /* 0x000fe80003800200 */
[----:B------:R-:W-:Y:S05]  /*14e40*/  @P2 BRA `(.L_x_321) ;  /* 0x0000000000042947 */ /* 0x000fea0003800000 */
[----:B------:R-:W-:Y:S05]  /*14e50*/  BPT.TRAP 0x1 ;  /* 0x000000040000795c */ /* 0x000fea0000300000 */
.L_x_321:
[----:B------:R-:W-:Y:S05]  /*14e60*/  BSYNC.RECONVERGENT B0 ;  /* 0x0000000000007941 */ /* 0x000fea0003800200 */
.L_x_320:
        /* <DEDUP_REMOVED lines=24> */
[----:B---3--:R-:W-:Y:S11]  /*14ff0*/  BRA.U !UP0, `(.L_x_322) ;  /* 0x0000000108047547 */ /* 0x008ff6000b800000 */
[----:B------:R-:W-:Y:S05]  /*15000*/  BPT.TRAP 0x1 ;  /* 0x000000040000795c */ /* 0x000fea0000300000 */
.L_x_322:
[----:B------:R-:W-:Y:S01]  /*15010*/  ULEA UR25, UR10, UR8, 0x3 ;  /* 0x000000080a197291 */ /* 0x000fe2000f8e18ff */
[----:B-1----:R-:W-:Y:S01]  /*15020*/  IMAD.U32 R3, RZ, RZ, UR23 ;  /* 0x00000017ff037e24 */ /* 0x002fe2000f8e00ff */
[----:B--2---:R-:W-:-:S04]  /*15030*/  @!P0 MOV R2, 0x4000 ;  /* 0x0000400000028802 */ /* 0x004fc80000000f00 */
[----:B------:R-:W-:-:S04]  /*15040*/  SHF.L.U32 R3, R3, 0x1f, RZ ;  /* 0x0000001f03037819 */ /* 0x000fc800000006ff */
[----:B------:R-:W1:Y:S02]  /*15050*/  SYNCS.PHASECHK.TRANS64.TRYWAIT P1, [UR25+0x2c038], R3 ;  /* 0x02c03803ff0075a7 */ /* 0x000e640008021119 */
[----:B-1----:R-:W-:Y:S05]  /*15060*/  @!P1 BRA `(.L_x_323) ;  /* 0x0000005400589947 */ /* 0x002fea0003800000 */
.L_x_470:
[----:B------:R2:W-:Y:S01]  /*15070*/  @!P0 SYNCS.ARRIVE.TRANS64 RZ, [UR25+0x2c020], R2 ;  /* 0x02c02002ffff89a7 */ /* 0x0005e20008000019 */
[----:B------:R-:W-:Y:S05]  /*15080*/  BRA.U !UP1, `(.L_x_324) ;  /* 0x0000000109047547 */ /* 0x000fea000b800000 */
[----:B------:R-:W-:Y:S05]  /*15090*/  BPT.TRAP 0x1 ;  /* 0x000000040000795c */ /* 0x000fea0000300000 */
.L_x_324:
[----:B------:R-:W-:Y:S04]  /*150a0*/  BSSY.RECONVERGENT B0, `(.L_x_325) ;  /* 0x0000003000007945 */ /* 0x000fe80003800200 */
[----:B------:R-:W-:Y:S05]  /*150b0*/  @P2 BRA `(.L_x_326) ;  /* 0x0000000000042947 */ /* 0x000fea0003800000 */
[----:B------:R-:W-:Y:S05]  /*150c0*/  BPT.TRAP 0x1 ;  /* 0x000000040000795c */ /* 0x000fea0000300000 */
.L_x_326:
[----:B------:R-:W-:Y:S05]  /*150d0*/  BSYNC.RECONVERGENT B0 ;  /* 0x0000000000007941 */ /* 0x000fea0003800200 */
.L_x_325:
[----:B------:R-:W-:Y:S02]  /*150e0*/  ULEA UR16, UR10, UR8, 0xe ;  /* 0x000000080a107291 */ /* 0x000fe4000f8e70ff */
[----:B------:R-:W-:Y:S02]  /*150f0*/  UIADD3 UR32, UP2, UPT, UR4, 0x180, URZ ;  /* 0x0000018004207890 */ /* 0x000fe4000ff5e0ff */
[----:B------:R-:W-:Y:S02]  /*15100*/  ULEA UR27, UR6, 0x40, 0x6 ;  /* 0x00000040061b7891 */ /* 0x000fe4000f8e30ff */
        /* <DEDUP_REMOVED lines=23> */
.L_x_327:
[----:B------:R-:W-:Y:S01]  /*15280*/  ULEA UR25, UR10, UR8, 0x3 ;  /* 0x000000080a197291 */ /* 0x000fe2000f8e18ff */
[----:B-1----:R-:W-:Y:S01]  /*15290*/  IMAD.U32 R3, RZ, RZ, UR23 ;  /* 0x00000017ff037e24 */ /* 0x002fe2000f8e00ff */
[----:B--2---:R-:W-:-:S04]  /*152a0*/  @!P0 MOV R2, 0x4000 ;  /* 0x0000400000028802 */ /* 0x004fc80000000f00 */
[----:B------:R-:W-:-:S04]  /*152b0*/  SHF.L.U32 R3, R3, 0x1f, RZ ;  /* 0x0000001f03037819 */ /* 0x000fc800000006ff */
[----:B------:R-:W1:Y:S02]  /*152c0*/  SYNCS.PHASECHK.TRANS64.TRYWAIT P1, [UR25+0x2c038], R3 ;  /* 0x02c03803ff0075a7 */ /* 0x000e640008021119 */
[----:B-1----:R-:W-:Y:S05]  /*152d0*/  @!P1 BRA `(.L_x_328) ;  /* 0x0000005000d49947 */ /* 0x002fea0003800000 */
.L_x_472:
[----:B------:R2:W-:Y:S01]  /*152e0*/  @!P0 SYNCS.ARRIVE.TRANS64 RZ, [UR25+0x2c020], R2 ;  /* 0x02c02002ffff89a7 */ /* 0x0005e20008000019 */
[----:B------:R-:W-:Y:S05]  /*152f0*/  BRA.U !UP1, `(.L_x_329) ;  /* 0x0000000109047547 */ /* 0x000fea000b800000 */
[----:B------:R-:W-:Y:S05]  /*15300*/  BPT.TRAP 0x1 ;  /* 0x000000040000795c */ /* 0x000fea0000300000 */
.L_x_329:
[----:B------:R-:W-:Y:S04]  /*15310*/  BSSY.RECONVERGENT B0, `(.L_x_330) ;  /* 0x0000003000007945 */ /* 0x000fe80003800200 */
[----:B------:R-:W-:Y:S05]  /*15320*/  @P2 BRA `(.L_x_331) ;  /* 0x0000000000042947 */ /* 0x000fea0003800000 */
[----:B------:R-:W-:Y:S05]  /*15330*/  BPT.TRAP 0x1 ;  /* 0x000000040000795c */ /* 0x000fea0000300000 */
.L_x_331:
[----:B------:R-:W-:Y:S05]  /*15340*/  BSYNC.RECONVERGENT B0 ;  /* 0x0000000000007941 */ /* 0x000fea0003800200 */
.L_x_330:
        /* <DEDUP_REMOVED lines=26> */
.L_x_332:
[----:B------:R-:W-:Y:S01]  /*154f0*/  ULEA UR25, UR10, UR8, 0x3 ;  /* 0x000000080a197291 */ /* 0x000fe2000f8e18ff */
[----:B-1----:R-:W-:Y:S01]  /*15500*/  IMAD.U32 R3, RZ, RZ, UR23 ;  /* 0x00000017ff037e24 */ /* 0x002fe2000f8e00ff */
[----:B--2---:R-:W-:-:S04]  /*15510*/  @!P0 MOV R2, 0x4000 ;  /* 0x0000400000028802 */ /* 0x004fc80000000f00 */
[----:B------:R-:W-:-:S04]  /*15520*/  SHF.L.U32 R3, R3, 0x1f, RZ ;  /* 0x0000001f03037819 */ /* 0x000fc800000006ff */
[----:B------:R-:W1:Y:S02]  /*15530*/  SYNCS.PHASECHK.TRANS64.TRYWAIT P1, [UR25+0x2c038], R3 ;  /* 0x02c03803ff0075a7 */ /* 0x000e640008021119 */
[----:B-1----:R-:W-:Y:S05]  /*15540*/  @!P1 BRA `(.L_x_333) ;  /* 0x0000005000509947 */ /* 0x002fea0003800000 */
.L_x_474:
[----:B------:R2:W-:Y:S01]  /*15550*/  @!P0 SYNCS.ARRIVE.TRANS64 RZ, [UR25+0x2c020], R2 ;  /* 0x02c02002ffff89a7 */ /* 0x0005e20008000019 */
[----:B------:R-:W-:Y:S05]  /*15560*/  BRA.U !UP1, `(.L_x_334) ;  /* 0x0000000109047547 */ /* 0x000fea000b800000 */
[----:B------:R-:W-:Y:S05]  /*15570*/  BPT.TRAP 0x1 ;  /* 0x000000040000795c */ /* 0x000fea0000300000 */
.L_x_334:
[----:B------:R-:W-:Y:S04]  /*15580*/  BSSY.RECONVERGENT B0, `(.L_x_335) ;  /* 0x0000003000007945 */ /* 0x000fe80003800200 */
[----:B------:R-:W-:Y:S05]  /*15590*/  @P2 BRA `(.L_x_336) ;  /* 0x0000000000042947 */ /* 0x000fea0003800000 */
[----:B------:R-:W-:Y:S05]  /*155a0*/  BPT.TRAP 0x1 ;  /* 0x000000040000795c */ /* 0x000fea0000300000 */
.L_x_336:
[----:B------:R-:W-:Y:S05]  /*155b0*/  BSYNC.RECONVERGENT B0 ;  /* 0x0000000000007941 */ /* 0x000fea0003800200 */
.L_x_335:
        /* <DEDUP_REMOVED lines=26> */
.L_x_337:
[----:B------:R-:W-:Y:S01]  /*15760*/  ULEA UR25, UR10, UR8, 0x3 ;  /* 0x000000080a197291 */ /* 0x000fe2000f8e18ff */
[----:B-1----:R-:W-:Y:S01]  /*15770*/  IMAD.U32 R3, RZ, RZ, UR23 ;  /* 0x00000017ff037e24 */ /* 0x002fe2000f8e00ff */
[----:B--2---:R-:W-:-:S04]  /*15780*/  @!P0 MOV R2, 0x4000 ;  /* 0x0000400000028802 */ /* 0x004fc80000000f00 */
[----:B------:R-:W-:-:S04]  /*15790*/  SHF.L.U32 R3, R3, 0x1f, RZ ;  /* 0x0000001f03037819 */ /* 0x000fc800000006ff */
[----:B------:R-:W1:Y:S02]  /*157a0*/  SYNCS.PHASECHK.TRANS64.TRYWAIT P1, [UR25+0x2c038], R3 ;  /* 0x02c03803ff0075a7 */ /* 0x000e640008021119 */
[----:B-1----:R-:W-:Y:S05]  /*157b0*/  @!P1 BRA `(.L_x_338) ;  /* 0x0000004c00cc9947 */ /* 0x002fea0003800000 */
.L_x_476:
[----:B------:R2:W-:Y:S01]  /*157c0*/  @!P0 SYNCS.ARRIVE.TRANS64 RZ, [UR25+0x2c020], R2 ;  /* 0x02c02002ffff89a7 */ /* 0x0005e20008000019 */
[----:B------:R-:W-:Y:S05]  /*157d0*/  BRA.U !UP1, `(.L_x_339) ;  /* 0x0000000109047547 */ /* 0x000fea000b800000 */
[----:B------:R-:W-:Y:S05]  /*157e0*/  BPT.TRAP 0x1 ;  /* 0x000000040000795c */ /* 0x000fea0000300000 */
.L_x_339:
[----:B------:R-:W-:Y:S04]  /*157f0*/  BSSY.RECONVERGENT B0, `(.L_x_340) ;  /* 0x0000003000007945 */ /* 0x000fe80003800200 */
[----:B------:R-:W-:Y:S05]  /*15800*/  @P2 BRA `(.L_x_341) ;  /* 0x0000000000042947 */ /* 0x000fea0003800000 */
[----:B------:R-:W-:Y:S05]  /*15810*/  BPT.TRAP 0x1 ;  /* 0x000000040000795c */ /* 0x000fea0000300000 */
.L_x_341:
[----:B------:R-:W-:Y:S05]  /*15820*/  BSYNC.RECONVERGENT B0 ;  /* 0x0000000000007941 */ /* 0x000fea0003800200 */
.L_x_340:
        /* <DEDUP_REMOVED lines=18> */
[----:B------:R-:W-:-:S02]  /*15950*/  UIADD3 UR11, UPT, UPT, UR10, 0x1, URZ ;  /* 0x000000010a0b7890 */ /* 0x000fc4000fffe0ff */
[----:B------:R-:W-:Y:S02]  /*15960*/  UIADD3 UR10, UPT, UPT, UR6, 0x3, URZ ;  /* 0x00000003060a7890 */ /* 0x000fe4000fffe0ff */
[----:B------:R-:W-:Y:S01]  /*15970*/  UISETP.NE.AND UP2, UPT, UR11, 0x3, UPT ;  /* 0x000000030b00788c */ /* 0x000fe2000bf45270 */
[----:B------:R3:W-:Y:S03]  /*15980*/  UTMALDG.4D [UR16], [UR32], desc[UR30] ;  /* 0x00001e10200075b4 */ /* 0x0007e60008019000 */
[----:B------:R-:W-:Y:S02]  /*15990*/  USEL UR12, URZ, 0x1, UP2 ;  /* 0x00000001ff0c7887 */ /* 0x000fe40009000000 */
[----:B------:R-:W-:Y:S02]  /*159a0*/  USEL UR11, UR11, URZ, UP2 ;  /* 0x000000ff0b0b7287 */ /* 0x000fe40009000000 */
[----:B------:R-:W-:Y:S01]  /*159b0*/  ULOP3.LUT UR23, UR23, UR12, URZ, 0x3c, !UPT ;  /* 0x0000000c17177292 */ /* 0x000fe2000f8e3cff */
[----:B---3--:R-:W-:Y:S11]  /*159c0*/  BRA.U !UP0, `(.L_x_342) ;  /* 0x0000000108047547 */ /* 0x008ff6000b800000 */
[----:B------:R-:W-:Y:S05]  /*159d0*/  BPT.TRAP 0x1 ;  /* 0x000000040000795c */ /* 0x000fea0000300000 */
.L_x_342:
[----:B------:R-:W-:Y:S01]  /*159e0*/  ULEA UR25, UR11, UR8, 0x3 ;  /* 0x000000080b197291 */ /* 0x000fe2000f8e18ff */
[----:B-1----:R-:W-:Y:S01]  /*159f0*/  IMAD.U32 R3, RZ, RZ, UR23 ;  /* 0x00000017ff037e24 */ /* 0x002fe2000f8e00ff */
[----:B--2---:R-:W-:-:S04]  /*15a00*/  @!P0 MOV R2, 0x4000 ;  /* 0x0000400000028802 */ /* 0x004fc80000000f00 */
[----:B------:R-:W-:-:S04]  /*15a10*/  SHF.L.U32 R3, R3, 0x1f, RZ ;  /* 0x0000001f03037819 */ /* 0x000fc800000006ff */
[----:B------:R-:W1:Y:S02]  /*15a20*/  SYNCS.PHASECHK.TRANS64.TRYWAIT P1, [UR25+0x2c038], R3 ;  /* 0x02c03803ff0075a7 */ /* 0x000e640008021119 */
[----:B-1----:R-:W-:Y:S05]  /*15a30*/  @!P1 BRA `(.L_x_343) ;  /* 0x0000004c00449947 */ /* 0x002fea0003800000 */
.L_x_478:
[----:B------:R2:W-:Y:S01]  /*15a40*/  @!P0 SYNCS.ARRIVE.TRANS64 RZ, [UR25+0x2c020], R2 ;  /* 0x02c02002ffff89a7 */ /* 0x0005e20008000019 */
[----:B------:R-:W-:Y:S05]  /*15a50*/  BRA.U !UP1, `(.L_x_344) ;  /* 0x0000000109047547 */ /* 0x000fea000b800000 */
[----:B------:R-:W-:Y:S05]  /*15a60*/  BPT.TRAP 0x1 ;  /* 0x000000040000795c */ /* 0x000fea0000300000 */
.L_x_344:
[----:B------:R-:W-:Y:S04]  /*15a70*/  BSSY.RECONVERGENT B0, `(.L_x_345) ;  /* 0x0000003000007945 */ /* 0x000fe80003800200 */
[----:B------:R-:W-:Y:S05]  /*15a80*/  @P2 BRA `(.L_x_346) ;  /* 0x0000000000042947 */ /* 0x000fea0003800000 */
[----:B------:R-:W-:Y:S05]  /*15a90*/  BPT.TRAP 0x1 ;  /* 0x000000040000795c */ /* 0x000fea0000300000 */
.L_x_346:
[----:B------:R-:W-:Y:S05]  /*15aa0*/  BSYNC.RECONVERGENT B0 ;  /* 0x0000000000007941 */ /* 0x000fea0003800200 */
.L_x_345:
        /* <DEDUP_REMOVED lines=26> */
.L_x_347:
[----:B------:R-:W-:Y:S01]  /*15c50*/  ULEA UR25, UR11, UR8, 0x3 ;  /* 0x000000080b197291 */ /* 0x000fe2000f8e18ff */
[----:B-1----:R-:W-:Y:S01]  /*15c60*/  IMAD.U32 R3, RZ, RZ, UR23 ;  /* 0x00000017ff037e24 */ /* 0x002fe2000f8e00ff */
[----:B--2---:R-:W-:-:S04]  /*15c70*/  @!P0 MOV R2, 0x4000 ;  /* 0x0000400000028802 */ /* 0x004fc80000000f00 */
[----:B------:R-:W-:-:S04]  /*15c80*/  SHF.L.U32 R3, R3, 0x1f, RZ ;  /* 0x0000001f03037819 */ /* 0x000fc800000006ff */
[----:B------:R-:W1:Y:S02]  /*15c90*/  SYNCS.PHASECHK.TRANS64.TRYWAIT P1, [UR25+0x2c038], R3 ;  /* 0x02c03803ff0075a7 */ /* 0x000e640008021119 */
[----:B-1----:R-:W-:Y:S05]  /*15ca0*/  @!P1 BRA `(.L_x_348) ;  /* 0x0000004800c09947 */ /* 0x002fea0003800000 */
.L_x_480:
[----:B------:R2:W-:Y:S01]  /*15cb0*/  @!P0 SYNCS.ARRIVE.TRANS64 RZ, [UR25+0x2c020], R2 ;  /* 0x02c02002ffff89a7 */ /* 0x0005e20008000019 */
[----:B------:R-:W-:Y:S05]  /*15cc0*/  BRA.U !UP1, `(.L_x_349) ;  /* 0x0000000109047547 */ /* 0x000fea000b800000 */
[----:B------:R-:W-:Y:S05]  /*15cd0*/  BPT.TRAP 0x1 ;  /* 0x000000040000795c */ /* 0x000fea0000300000 */
.L_x_349:
[----:B------:R-:W-:Y:S04]  /*15ce0*/  BSSY.RECONVERGENT B0, `(.L_x_350) ;  /* 0x0000003000007945 */ /* 0x000fe80003800200 */
[----:B------:R-:W-:Y:S05]  /*15cf0*/  @P2 BRA `(.L_x_351) ;  /* 0x0000000000042947 */ /* 0x000fea0003800000 */
[----:B------:R-:W-:Y:S05]  /*15d00*/  BPT.TRAP 0x1 ;  /* 0x000000040000795c */ /* 0x000fea0000300000 */
.L_x_351:
[----:B------:R-:W-:Y:S05]  /*15d10*/  BSYNC.RECONVERGENT B0 ;  /* 0x0000000000007941 */ /* 0x000fea0003800200 */
.L_x_350:
        /* <DEDUP_REMOVED lines=24> */
[----:B------:R-:W-:-:S02]  /*15ea0*/  UISETP.NE.AND UP2, UPT, UR10, UR9, UPT ;  /* 0x000000090a00728c */ /* 0x000fc4000bf45270 */
[----:B------:R-:W-:-:S07]  /*15eb0*/  ULOP3.LUT UR23, UR23, UR12, URZ, 0x3c, !UPT ;  /* 0x0000000c17177292 */ /* 0x000fce000f8e3cff */
[----:B---3--:R-:W-:Y:S05]  /*15ec0*/  BRA.U UP2, `(.L_x_352) ;  /* 0xffffffe902f87547 */ /* 0x008fea000b83ffff */
.L_x_311:
[----:B------:R-:W-:-:S09]  /*15ed0*/  UISETP.NE.AND UP2, UPT, UR7, URZ, UPT ;  /* 0x000000ff0700728c */ /* 0x000fd2000bf45270 */
[----:B------:R-:W-:Y:S05]  /*15ee0*/  BRA.U !UP2, `(.L_x_286) ;  /* 0x0000000d0abc7547 */ /* 0x000fea000b800000 */
[----:B------:R-:W-:Y:S05]  /*15ef0*/  BRA.U !UP0, `(.L_x_353) ;  /* 0x0000000108047547 */ /* 0x000fea000b800000 */
[----:B------:R-:W-:Y:S05]  /*15f00*/  BPT.TRAP 0x1 ;  /* 0x000000040000795c */ /* 0x000fea0000300000 */
.L_x_353:
[----:B------:R-:W-:Y:S01]  /*15f10*/  ULEA UR25, UR15, UR8, 0x3 ;  /* 0x000000080f197291 */ /* 0x000fe2000f8e18ff */
[----:B-1----:R-:W-:Y:S01]  /*15f20*/  IMAD.U32 R3, RZ, RZ, UR23 ;  /* 0x00000017ff037e24 */ /* 0x002fe2000f8e00ff */
[----:B--2---:R-:W-:-:S04]  /*15f30*/  @!P0 MOV R2, 0x4000 ;  /* 0x0000400000028802 */ /* 0x004fc80000000f00 */
[----:B------:R-:W-:-:S04]  /*15f40*/  SHF.L.U32 R3, R3, 0x1f, RZ ;  /* 0x0000001f03037819 */ /* 0x000fc800000006ff */
[----:B------:R-:W1:Y:S02]  /*15f50*/  SYNCS.PHASECHK.TRANS64.TRYWAIT P1, [UR25+0x2c038], R3 ;  /* 0x02c03803ff0075a7 */ /* 0x000e640008021119 */
[----:B-1----:R-:W-:Y:S05]  /*15f60*/  @!P1 BRA `(.L_x_354) ;  /* 0x0000004800289947 */ /* 0x002fea0003800000 */
.L_x_482:
[----:B------:R2:W-:Y:S01]  /*15f70*/  @!P0 SYNCS.ARRIVE.TRANS64 RZ, [UR25+0x2c020], R2 ;  /* 0x02c02002ffff89a7 */ /* 0x0005e20008000019 */
[----:B------:R-:W-:Y:S05]  /*15f80*/  BRA.U !UP1, `(.L_x_355) ;  /* 0x0000000109047547 */ /* 0x000fea000b800000 */
[----:B------:R-:W-:Y:S05]  /*15f90*/  BPT.TRAP 0x1 ;  /* 0x000000040000795c */ /* 0x000fea0000300000 */
.L_x_355:
[----:B------:R-:W-:Y:S04]  /*15fa0*/  BSSY.RECONVERGENT B0, `(.L_x_356) ;  /* 0x0000003000007945 */ /* 0x000fe80003800200 */
[----:B------:R-:W-:Y:S05]  /*15fb0*/  @P2 BRA `(.L_x_357) ;  /* 0x0000000000042947 */ /* 0x000fea0003800000 */
[----:B------:R-:W-:Y:S05]  /*15fc0*/  BPT.TRAP 0x1 ;  /* 0x000000040000795c */ /* 0x000fea0000300000 */
.L_x_357:
[----:B------:R-:W-:Y:S05]  /*15fd0*/  BSYNC.RECONVERGENT B0 ;  /* 0x0000000000007941 */ /* 0x000fea0003800200 */
.L_x_356:
        /* <DEDUP_REMOVED lines=26> */
.L_x_358:
[----:B------:R-:W-:Y:S01]  /*16180*/  ULEA UR25, UR9, UR8, 0x3 ;  /* 0x0000000809197291 */ /* 0x000fe2000f8e18ff */
[----:B-1----:R-:W-:Y:S01]  /*16190*/  IMAD.U32 R3, RZ, RZ, UR23 ;  /* 0x00000017ff037e24 */ /* 0x002fe2000f8e00ff */
[----:B--2---:R-:W-:-:S04]  /*161a0*/  @!P0 MOV R2, 0x4000 ;  /* 0x0000400000028802 */ /* 0x004fc80000000f00 */
[----:B------:R-:W-:-:S04]  /*161b0*/  SHF.L.U32 R3, R3, 0x1f, RZ ;  /* 0x0000001f03037819 */ /* 0x000fc800000006ff */
[----:B------:R-:W1:Y:S02]  /*161c0*/  SYNCS.PHASECHK.TRANS64.TRYWAIT P1, [UR25+0x2c038], R3 ;  /* 0x02c03803ff0075a7 */ /* 0x000e640008021119 */
[----:B-1----:R-:W-:Y:S05]  /*161d0*/  @!P1 BRA `(.L_x_359) ;  /* 0x0000004400a49947 */ /* 0x002fea0003800000 */
.L_x_484:
[----:B------:R2:W-:Y:S01]  /*161e0*/  @!P0 SYNCS.ARRIVE.TRANS64 RZ, [UR25+0x2c020], R2 ;  /* 0x02c02002ffff89a7 */ /* 0x0005e20008000019 */
[----:B------:R-:W-:Y:S05]  /*161f0*/  BRA.U !UP1, `(.L_x_360) ;  /* 0x0000000109047547 */ /* 0x000fea000b800000 */
[----:B------:R-:W-:Y:S05]  /*16200*/  BPT.TRAP 0x1 ;  /* 0x000000040000795c */ /* 0x000fea0000300000 */
.L_x_360:
[----:B------:R-:W-:Y:S04]  /*16210*/  BSSY.RECONVERGENT B0, `(.L_x_361) ;  /* 0x0000003000007945 */ /* 0x000fe80003800200 */
[----:B------:R-:W-:Y:S05]  /*16220*/  @P2 BRA `(.L_x_362) ;  /* 0x0000000000042947 */ /* 0x000fea0003800000 */
[----:B------:R-:W-:Y:S05]  /*16230*/  BPT.TRAP 0x1 ;  /* 0x000000040000795c */ /* 0x000fea0000300000 */
.L_x_362:
[----:B------:R-:W-:Y:S05]  /*16240*/  BSYNC.RECONVERGENT B0 ;  /* 0x0000000000007941 */ /* 0x000fea0003800200 */
.L_x_361:
        /* <DEDUP_REMOVED lines=23> */
[----:B------:R-:W-:Y:S02]  /*163c0*/  UISETP.NE.AND UP2, UPT, UR7, 0x1, UPT ;  /* 0x000000010700788c */ /* 0x000fe4000bf45270 */
[----:B------:R-:W-:-:S07]  /*163d0*/  ULOP3.LUT UR23, UR23, UR12, URZ, 0x3c, !UPT ;  /* 0x0000000c17177292 */ /* 0x000fce000f8e3cff */
[----:B---3--:R-:W-:Y:S05]  /*163e0*/  BRA.U !UP2, `(.L_x_286) ;  /* 0x000000090a7c7547 */ /* 0x008fea000b800000 */
[----:B------:R-:W-:Y:S05]  /*163f0*/  BRA.U !UP0, `(.L_x_363) ;  /* 0x0000000108047547 */ /* 0x000fea000b800000 */
[----:B------:R-:W-:Y:S05]  /*16400*/  BPT.TRAP 0x1 ;  /* 0x000000040000795c */ /* 0x000fea0000300000 */
.L_x_363:
[----:B------:R-:W-:Y:S01]  /*16410*/  ULEA UR25, UR15, UR8, 0x3 ;  /* 0x000000080f197291 */ /* 0x000fe2000f8e18ff */
[----:B-1----:R-:W-:Y:S01]  /*16420*/  IMAD.U32 R3, RZ, RZ, UR23 ;  /* 0x00000017ff037e24 */ /* 0x002fe2000f8e00ff */
[----:B--2---:R-:W-:-:S04]  /*16430*/  @!P0 MOV R2, 0x4000 ;  /* 0x0000400000028802 */ /* 0x004fc80000000f00 */
[----:B------:R-:W-:-:S04]  /*16440*/  SHF.L.U32 R3, R3, 0x1f, RZ ;  /* 0x0000001f03037819 */ /* 0x000fc800000006ff */
[----:B------:R-:W1:Y:S02]  /*16450*/  SYNCS.PHASECHK.TRANS64.TRYWAIT P1, [UR25+0x2c038], R3 ;  /* 0x02c03803ff0075a7 */ /* 0x000e640008021119 */
[----:B-1----:R-:W-:Y:S05]  /*16460*/  @!P1 BRA `(.L_x_364) ;  /* 0x0000004400189947 */ /* 0x002fea0003800000 */
.L_x_486:
[----:B------:R2:W-:Y:S01]  /*16470*/  @!P0 SYNCS.ARRIVE.TRANS64 RZ, [UR25+0x2c020], R2 ;  /* 0x02c02002ffff89a7 */ /* 0x0005e20008000019 */
[----:B------:R-:W-:Y:S05]  /*16480*/  BRA.U !UP1, `(.L_x_365) ;  /* 0x0000000109047547 */ /* 0x000fea000b800000 */
[----:B------:R-:W-:Y:S05]  /*16490*/  BPT.TRAP 0x1 ;  /* 0x000000040000795c */ /* 0x000fea0000300000 */
.L_x_365:
[----:B------:R-:W-:Y:S04]  /*164a0*/  BSSY.RECONVERGENT B0, `(.L_x_366) ;  /* 0x0000003000007945 */ /* 0x000fe80003800200 */
[----:B------:R-:W-:Y:S05]  /*164b0*/  @P2 BRA `(.L_x_367) ;  /* 0x0000000000042947 */ /* 0x000fea0003800000 */
[----:B------:R-:W-:Y:S05]  /*164c0*/  BPT.TRAP 0x1 ;  /* 0x000000040000795c */ /* 0x000fea0000300000 */
.L_x_367:
[----:B------:R-:W-:Y:S05]  /*164d0*/  BSYNC.RECONVERGENT B0 ;  /* 0x0000000000007941 */ /* 0x000fea0003800200 */
.L_x_366:
        /* <DEDUP_REMOVED lines=26> */
.L_x_368:
[----:B------:R-:W-:Y:S01]  /*16680*/  ULEA UR25, UR9, UR8, 0x3 ;  /* 0x0000000809197291 */ /* 0x000fe2000f8e18ff */
[----:B-1----:R-:W-:Y:S01]  /*16690*/  IMAD.U32 R3, RZ, RZ, UR23 ;  /* 0x00000017ff037e24 */ /* 0x002fe2000f8e00ff */
[----:B--2---:R-:W-:-:S04]  /*166a0*/  @!P0 MOV R2, 0x4000 ;  /* 0x0000400000028802 */ /* 0x004fc80000000f00 */
[----:B------:R-:W-:-:S04]  /*166b0*/  SHF.L.U32 R3, R3, 0x1f, RZ ;  /* 0x0000001f03037819 */ /* 0x000fc800000006ff */
[----:B------:R-:W1:Y:S02]  /*166c0*/  SYNCS.PHASECHK.TRANS64.TRYWAIT P1, [UR25+0x2c038], R3 ;  /* 0x02c03803ff0075a7 */ /* 0x000e640008021119 */
[----:B-1----:R-:W-:Y:S05]  /*166d0*/  @!P1 BRA `(.L_x_369) ;  /* 0x0000004000949947 */ /* 0x002fea0003800000 */
.L_x_488:
[----:B------:R2:W-:Y:S01]  /*166e0*/  @!P0 SYNCS.ARRIVE.TRANS64 RZ, [UR25+0x2c020], R2 ;  /* 0x02c02002ffff89a7 */ /* 0x0005e20008000019 */
[----:B------:R-:W-:Y:S05]  /*166f0*/  BRA.U !UP1, `(.L_x_370) ;  /* 0x0000000109047547 */ /* 0x000fea000b800000 */
[----:B------:R-:W-:Y:S05]  /*16700*/  BPT.TRAP 0x1 ;  /* 0x000000040000795c */ /* 0x000fea0000300000 */
.L_x_370:
[----:B------:R-:W-:Y:S04]  /*16710*/  BSSY.RECONVERGENT B0, `(.L_x_371) ;  /* 0x0000003000007945 */ /* 0x000fe80003800200 */
[----:B------:R-:W-:Y:S05]  /*16720*/  @P2 BRA `(.L_x_372) ;  /* 0x0000000000042947 */ /* 0x000fea0003800000 */
[----:B------:R-:W-:Y:S05]  /*16730*/  BPT.TRAP 0x1 ;  /* 0x000000040000795c */ /* 0x000fea0000300000 */
.L_x_372:
[----:B------:R-:W-:Y:S05]  /*16740*/  BSYNC.RECONVERGENT B0 ;  /* 0x0000000000007941 */ /* 0x000fea0003800200 */
.L_x_371:
        /* <DEDUP_REMOVED lines=26> */
[----:B------:R-:W-:Y:S01]  /*168f0*/  UIADD3 UR6, UPT, UPT, UR6, 0x2, URZ ;  /* 0x0000000206067890 */ /* 0x000fe2000fffe0ff */
[----:B------:R-:W-:Y:S11]  /*16900*/  BRA.U !UP0, `(.L_x_373) ;  /* 0x0000000108047547 */ /* 0x000ff6000b800000 */
[----:B------:R-:W-:Y:S05]  /*16910*/  BPT.TRAP 0x1 ;  /* 0x000000040000795c */ /* 0x000fea0000300000 */
.L_x_373:
[----:B------:R-:W-:Y:S01]  /*16920*/  ULEA UR25, UR15, UR8, 0x3 ;  /* 0x000000080f197291 */ /* 0x000fe2000f8e18ff */
[----:B-1----:R-:W-:Y:S01]  /*16930*/  IMAD.U32 R3, RZ, RZ, UR23 ;  /* 0x00000017ff037e24 */ /* 0x002fe2000f8e00ff */
[----:B--2---:R-:W-:-:S04]  /*16940*/  @!P0 MOV R2, 0x4000 ;  /* 0x0000400000028802 */ /* 0x004fc80000000f00 */
[----:B------:R-:W-:-:S04]  /*16950*/  SHF.L.U32 R3, R3, 0x1f, RZ ;  /* 0x0000001f03037819 */ /* 0x000fc800000006ff */
[----:B------:R-:W1:Y:S02]  /*16960*/  SYNCS.PHASECHK.TRANS64.TRYWAIT P1, [UR25+0x2c038], R3 ;  /* 0x02c03803ff0075a7 */ /* 0x000e640008021119 */
[----:B-1----:R-:W-:Y:S05]  /*16970*/  @!P1 BRA `(.L_x_374) ;  /* 0x0000004000049947 */ /* 0x002fea0003800000 */
.L_x_490:
[----:B------:R2:W-:Y:S01]  /*16980*/  @!P0 SYNCS.ARRIVE.TRANS64 RZ, [UR25+0x2c020], R2 ;  /* 0x02c02002ffff89a7 */ /* 0x0005e20008000019 */
[----:B------:R-:W-:Y:S05]  /*16990*/  BRA.U !UP1, `(.L_x_375) ;  /* 0x0000000109047547 */ /* 0x000fea000b800000 */
[----:B------:R-:W-:Y:S05]  /*169a0*/  BPT.TRAP 0x1 ;  /* 0x000000040000795c */ /* 0x000fea0000300000 */
.L_x_375:
[----:B------:R-:W-:Y:S04]  /*169b0*/  BSSY.RECONVERGENT B0, `(.L_x_376) ;  /* 0x0000003000007945 */ /* 0x000fe80003800200 */
[----:B------:R-:W-:Y:S05]  /*169c0*/  @P2 BRA `(.L_x_377) ;  /* 0x0000000000042947 */ /* 0x000fea0003800000 */
[----:B------:R-:W-:Y:S05]  /*169d0*/  BPT.TRAP 0x1 ;  /* 0x000000040000795c */ /* 0x000fea0000300000 */
.L_x_377:
[----:B------:R-:W-:Y:S05]  /*169e0*/  BSYNC.RECONVERGENT B0 ;  /* 0x0000000000007941 */ /* 0x000fea0003800200 */
.L_x_376:
        /* <DEDUP_REMOVED lines=26> */
.L_x_378:
[----:B------:R-:W-:Y:S01]  /*16b90*/  ULEA UR17, UR7, UR8, 0x3 ;  /* 0x0000000807117291 */ /* 0x000fe2000f8e18ff */
[----:B-1----:R-:W-:Y:S01]  /*16ba0*/  IMAD.U32 R3, RZ, RZ, UR23 ;  /* 0x00000017ff037e24 */ /* 0x002fe2000f8e00ff */
[----:B--2---:R-:W-:-:S04]  /*16bb0*/  @!P0 MOV R2, 0x4000 ;  /* 0x0000400000028802 */ /* 0x004fc80000000f00 */
[----:B------:R-:W-:-:S04]  /*16bc0*/  SHF.L.U32 R3, R3, 0x1f, RZ ;  /* 0x0000001f03037819 */ /* 0x000fc800000006ff */
[----:B------:R-:W1:Y:S02]  /*16bd0*/  SYNCS.PHASECHK.TRANS64.TRYWAIT P1, [UR17+0x2c038], R3 ;  /* 0x02c03803ff0075a7 */ /* 0x000e640008021111 */
[----:B-1----:R-:W-:Y:S05]  /*16be0*/  @!P1 BRA `(.L_x_379) ;  /* 0x0000003c00809947 */ /* 0x002fea0003800000 */
.L_x_492:
[----:B------:R2:W-:Y:S01]  /*16bf0*/  @!P0 SYNCS.ARRIVE.TRANS64 RZ, [UR17+0x2c020], R2 ;  /* 0x02c02002ffff89a7 */ /* 0x0005e20008000011 */
[----:B------:R-:W-:Y:S05]  /*16c00*/  BRA.U !UP1, `(.L_x_380) ;  /* 0x0000000109047547 */ /* 0x000fea000b800000 */
[----:B------:R-:W-:Y:S05]  /*16c10*/  BPT.TRAP 0x1 ;  /* 0x000000040000795c */ /* 0x000fea0000300000 */
.L_x_380:
[----:B------:R-:W-:Y:S04]  /*16c20*/  BSSY.RECONVERGENT B0, `(.L_x_381) ;  /* 0x0000003000007945 */ /* 0x000fe80003800200 */
[----:B------:R-:W-:Y:S05]  /*16c30*/  @P2 BRA `(.L_x_382) ;  /* 0x0000000000042947 */ /* 0x000fea0003800000 */
[----:B------:R-:W-:Y:S05]  /*16c40*/  BPT.TRAP 0x1 ;  /* 0x000000040000795c */ /* 0x000fea0000300000 */
.L_x_382:
[----:B------:R-:W-:Y:S05]  /*16c50*/  BSYNC.RECONVERGENT B0 ;  /* 0x0000000000007941 */ /* 0x000fea0003800200 */
.L_x_381:
        /* <DEDUP_REMOVED lines=23> */
[----:B---3--:R-:W-:-:S12]  /*16dd0*/  ULOP3.LUT UR23, UR23, UR6, URZ, 0x3c, !UPT ;  /* 0x0000000617177292 */ /* 0x008fd8000f8e3cff */
.L_x_286:
[----:B------:R-:W3:Y:S01]  /*16de0*/  LDCU UR7, c[0x0][0x370] ;  /* 0x00006e00ff0777ac */ /* 0x000ee20008000800 */
[----:B------:R-:W4:Y:S01]  /*16df0*/  LDCU UR6, c[0x0][0x900] ;  /* 0x00012000ff0677ac */ /* 0x000f220008000800 */
[----:B---3--:R-:W-:-:S04]  /*16e00*/  UIADD3 UR38, UPT, UPT, UR7, UR38, URZ ;  /* 0x0000002607267290 */ /* 0x008fc8000fffe0ff */
[----:B----4-:R-:W-:-:S09]  /*16e10*/  UISETP.GE.AND UP2, UPT, UR38, UR6, UPT ;  /* 0x000000062600728c */ /* 0x010fd2000bf46270 */
[----:B------:R-:W-:Y:S05]  /*16e20*/  BRA.U !UP2, `(.L_x_383) ;  /* 0xffffffcd0a8c7547 */ /* 0x000fea000b83ffff */
[----:B-1----:R-:W-:Y:S05]  /*16e30*/  EXIT ;  /* 0x000000000000794d */ /* 0x002fea0003800000 */
.L_x_511:
[----:B------:R-:W-:-:S08]  /*16e40*/  NOP ;  /* 0x0000000000007918 */ /* 0x000fd00000000000 */
[----:B------:R-:W1:-:S00]  /*16e50*/  USETMAXREG.DEALLOC.CTAPOOL 0x20 ;  /* 0x00000020000079c8 */ /* 0x000e4000080e0500 */
[----:B-1----:R-:W1:Y:S02]  /*16e60*/  LDC R0, c[0x0][0x900] ;  /* 0x00024000ff007b82 */ /* 0x002e640000000800 */
[----:B-1----:R-:W-:-:S13]  /*16e70*/  ISETP.LE.AND P0, PT, R0, UR38, PT ;  /* 0x0000002600007c0c */ /* 0x002fda000bf03270 */
[----:B------:R-:W-:Y:S05]  /*16e80*/  @P0 EXIT ;  /* 0x000000000000094d */ /* 0x000fea0003800000 */
[----:B------:R-:W-:Y:S01]  /*16e90*/  HFMA2 R2, -RZ, RZ, 0, 0 ;  /* 0x00000000ff027431 */ /* 0x000fe200000001ff */
[----:B------:R-:W-:Y:S01]  /*16ea0*/  PRMT R0, RZ, 0x7610, R0 ;  /* 0x00007610ff007816 */ /* 0x000fe20000000000 */
[----:B------:R-:W1:Y:S01]  /*16eb0*/  LDCU.64 UR62, c[0x0][0x348] ;  /* 0x00006900ff3e77ac */ /* 0x000e620008000a00 */
[----:B------:R-:W2:Y:S01]  /*16ec0*/  LDCU UR22, c[0x0][0x900] ;  /* 0x00012000ff1677ac */ /* 0x000ea20008000800 */
[----:B------:R-:W3:Y:S01]  /*16ed0*/  LDCU UR47, c[0x0][0x904] ;  /* 0x00012080ff2f77ac */ /* 0x000ee20008000800 */
[----:B------:R-:W4:Y:S01]  /*16ee0*/  LDCU UR46, c[0x0][0x380] ;  /* 0x00007000ff2e77ac */ /* 0x000f220008000800 */
[----:B------:R-:W1:Y:S01]  /*16ef0*/  LDCU UR31, c[0x0][0x38c] ;  /* 0x00007180ff1f77ac */ /* 0x000e620008000800 */
[----:B------:R-:W1:Y:S01]  /*16f00*/  LDCU UR54, c[0x0][0x91c] ;  /* 0x00012380ff3677ac */ /* 0x000e620008000800 */
[----:B------:R-:W1:Y:S01]  /*16f10*/  LDCU UR39, c[0x0][0x918] ;  /* 0x00012300ff2777ac */ /* 0x000e620008000800 */
[----:B------:R-:W1:Y:S01]  /*16f20*/  LDCU.64 UR14, c[0x0][0x908] ;  /* 0x00012100ff0e77ac */ /* 0x000e620008000a00 */
[----:B------:R-:W1:Y:S01]  /*16f30*/  LDCU.64 UR6, c[0x0][0x920] ;  /* 0x00012400ff0677ac */ /* 0x000e620008000a00 */
[----:B------:R-:W1:Y:S02]  /*16f40*/  LDCU.64 UR4, c[0x0][0x910] ;  /* 0x00012200ff0477ac */ /* 0x000e640008000a00 */
.L_x_395:
[----:B-1----:R-:W-:Y:S02]  /*16f50*/  UIMAD.WIDE.U32 UR8, UR38, UR14, URZ ;  /* 0x0000000e260872a5 */ /* 0x002fe4000f8e00ff */
[----:B---3--:R-:W-:Y:S02]  /*16f60*/  UISETP.NE.AND UP0, UPT, UR47, 0x1, UPT ;  /* 0x000000012f00788c */ /* 0x008fe4000bf05270 */
[----:B------:R-:W-:-:S04]  /*16f70*/  USHF.R.U32.HI UR10, URZ, UR15, UR9 ;  /* 0x0000000fff0a7299 */ /* 0x000fc80008011609 */
[----:B------:R-:W-:Y:S02]  /*16f80*/  USEL UR10, UR38, UR10, !UP0 ;  /* 0x0000000a260a7287 */ /* 0x000fe4000c000000 */
[----:B------:R-:W-:Y:S02]  /*16f90*/  UISETP.NE.AND UP0, UPT, UR54, 0x1, UPT ;  /* 0x000000013600788c */ /* 0x000fe4000bf05270 */
[----:B------:R-:W-:Y:S02]  /*16fa0*/  UIADD3 UR11, UPT, UPT, -UR10, URZ, URZ ;  /* 0x000000ff0a0b7290 */ /* 0x000fe4000fffe1ff */
[----:B------:R-:W-:Y:S02]  /*16fb0*/  UIMAD.WIDE.U32 UR8, UR10, UR6, URZ ;  /* 0x000000060a0872a5 */ /* 0x000fe4000f8e00ff */
[----:B------:R-:W-:Y:S02]  /*16fc0*/  UIMAD UR11, UR47, UR11, UR38 ;  /* 0x0000000b2f0b72a4 */ /* 0x000fe4000f8e0226 */
[----:B------:R-:W-:-:S02]  /*16fd0*/  USHF.R.U32.HI UR8, URZ, UR7, UR9 ;  /* 0x00000007ff087299 */ /* 0x000fc40008011609 */
[----:B------:R-:W-:Y:S02]  /*16fe0*/  USHF.L.U32 UR12, UR11, 0x8, URZ ;  /* 0x000000080b0c7899 */ /* 0x000fe400080006ff */
[----:B------:R-:W-:Y:S02]  /*16ff0*/  USEL UR8, UR10, UR8, !UP0 ;  /* 0x000000080a087287 */ /* 0x000fe4000c000000 */
[----:B----4-:R-:W-:Y:S02]  /*17000*/  UISETP.GE.AND UP0, UPT, UR12, UR46, UPT ;  /* 0x0000002e0c00728c */ /* 0x010fe4000bf06270 */
[----:B------:R-:W-:Y:S01]  /*17010*/  UIADD3 UR9, UPT, UPT, -UR8, URZ, URZ ;  /* 0x000000ff08097290 */ /* 0x000fe2000fffe1ff */
[----:B------:R-:W-:-:S03]  /*17020*/  MOV R18, UR12 ;  /* 0x0000000c00127c02 */ /* 0x000fc60008000f00 */
[----:B------:R-:W-:-:S06]  /*17030*/  UIMAD UR9, UR54, UR9, UR10 ;  /* 0x00000009360972a4 */ /* 0x000fcc000f8e020a */
[----:B------:R-:W-:Y:S01]  /*17040*/  MOV R19, UR9 ;  /* 0x0000000900137c02 */ /* 0x000fe20008000f00 */
[----:B------:R-:W-:Y:S06]  /*17050*/  BRA.U UP0, `(.L_x_384) ;  /* 0x0000002100cc7547 */ /* 0x000fec000b800000 */
[----:B------:R-:W-:Y:S01]  /*17060*/  IMAD.U32 R4, RZ, RZ, UR31 ;  /* 0x0000001fff047e24 */ /* 0x000fe2000f8e00ff */
[----:B------:R-:W-:Y:S02]  /*17070*/  UIMAD.WIDE.U32 UR10, UR8, UR5, URZ ;  /* 0x00000005080a72a5 */ /* 0x000fe4000f8e00ff */
[----:B------:R-:W-:Y:S02]  /*17080*/  UISETP.NE.AND UP0, UPT, UR4, 0x1, UPT ;  /* 0x000000010400788c */ /* 0x000fe4000bf05270 */
[----:B------:R-:W-:-:S03]  /*17090*/  IABS R4, R4 ;  /* 0x0000000400047213 */ /* 0x000fc60000000000 */
[----:B------:R-:W-:Y:S01]  /*170a0*/  UMOV UR9, UR11 ;  /* 0x0000000b00097c82 */ /* 0x000fe20008000000 */
[----:B------:R-:W1:Y:S01]  /*170b0*/  I2F.RP R0, R4 ;  /* 0x0000000400007306 */ /* 0x000e620000209400 */
[----:B------:R-:W-:-:S04]  /*170c0*/  USHF.R.U32.HI UR9, URZ, UR39, UR9 ;  /* 0x00000027ff097299 */ /* 0x000fc80008011609 */
[----:B------:R-:W-:Y:S02]  /*170d0*/  USEL UR9, UR8, UR9, !UP0 ;  /* 0x0000000908097287 */ /* 0x000fe4000c000000 */
[----:B------:R-:W-:Y:S02]  /*170e0*/  UISETP.NE.AND UP0, UPT, UR31, URZ, UPT ;  /* 0x000000ff1f00728c */ /* 0x000fe4000bf05270 */
[----:B------:R-:W-:-:S04]  /*170f0*/  UIADD3 UR9, UPT, UPT, -UR9, URZ, URZ ;  /* 0x000000ff09097290 */ /* 0x000fc8000fffe1ff */
[----:B------:R-:W-:Y:S01]  /*17100*/  UIMAD UR8, UR4, UR9, UR8 ;  /* 0x00000009040872a4 */ /* 0x000fe2000f8e0208 */
[----:B-1----:R-:W1:Y:S03]  /*17110*/  MUFU.RCP R6, R0 ;  /* 0x0000000000067308 */ /* 0x002e660000001000 */
[----:B------:R-:W-:-:S04]  /*17120*/  ULOP3.LUT UR9, UR8, UR31, URZ, 0x3c, !UPT ;  /* 0x0000001f08097292 */ /* 0x000fc8000f8e3cff */
[----:B------:R-:W-:Y:S01]  /*17130*/  UISETP.GE.AND UP1, UPT, UR9, URZ, UPT ;  /* 0x000000ff0900728c */ /* 0x000fe2000bf26270 */
[----:B-1----:R-:W-:Y:S02]  /*17140*/  IADD3 R6, PT, PT, R6, 0xffffffe, RZ ;  /* 0x0ffffffe06067810 */ /* 0x002fe40007ffe0ff */
[----:B------:R-:W-:Y:S02]  /*17150*/  MOV R0, UR8 ;  /* 0x0000000800007c02 */ /* 0x000fe40008000f00 */
[----:B------:R-:W1:Y:S02]  /*17160*/  F2I.FTZ.U32.TRUNC.NTZ R7, R6 ;  /* 0x0000000600077305 */ /* 0x000e64000021f000 */
[----:B------:R-:W-:Y:S01]  /*17170*/  IABS R0, R0 ;  /* 0x0000000000007213 */ /* 0x000fe20000000000 */
[----:B-1----:R-:W-:Y:S02]  /*17180*/  IMAD.MOV R3, RZ, RZ, -R7 ;  /* 0x000000ffff037224 */ /* 0x002fe400078e0a07 */
        /* <DEDUP_REMOVED lines=10> */
[----:B------:R-:W-:Y:S01]  /*17230*/  @P1 VIADD R5, R5, 0x1 ;  /* 0x0000000105051836 */ /* 0x000fe20000000000 */
[----:B------:R-:W-:-:S04]  /*17240*/  ELECT P1, URZ, PT ;  /* 0x0000000000ff782f */ /* 0x000fc80003820000 */
[----:B------:R-:W-:-:S13]  /*17250*/  R2UR UR12, R5 ;  /* 0x00000000050c72ca */ /* 0x000fda00000e0000 */
[----:B------:R-:W-:Y:S02]  /*17260*/  @!UP1 UIADD3 UR12, UPT, UPT, -UR12, URZ, URZ ;  /* 0x000000ff0c0c9290 */ /* 0x000fe4000fffe1ff */
[----:B------:R-:W-:-:S04]  /*17270*/  @!UP0 ULOP3.LUT UR12, URZ, UR31, URZ, 0x33, !UPT ;  /* 0x0000001fff0c8292 */ /* 0x000fc8000f8e33ff */
[----:B------:R-:W-:Y:S02]  /*17280*/  UIADD3 UR9, UPT, UPT, -UR12, URZ, URZ ;  /* 0x000000ff0c097290 */ /* 0x000fe4000fffe1ff */
[----:B------:R-:W-:Y:S02]  /*17290*/  MOV R17, UR12 ;  /* 0x0000000c00117c02 */ /* 0x000fe40008000f00 */
[----:B------:R-:W-:-:S06]  /*172a0*/  UIMAD UR8, UR31, UR9, UR8 ;  /* 0x000000091f0872a4 */ /* 0x000fcc000f8e0208 */
[----:B------:R-:W-:Y:S01]  /*172b0*/  IMAD.U32 R16, RZ, RZ, UR8 ;  /* 0x00000008ff107e24 */ /* 0x000fe2000f8e00ff */
[----:B------:R-:W-:Y:S06]  /*172c0*/  BRA.U UP6, `(.L_x_385) ;  /* 0x0000000106047547 */ /* 0x000fec000b800000 */
[----:B--2---:R-:W-:Y:S05]  /*172d0*/  BPT.TRAP 0x1 ;  /* 0x000000040000795c */ /* 0x004fea0000300000 */
.L_x_385:
[----:B------:R-:W1:Y:S01]  /*172e0*/  S2UR UR30, SR_CgaCtaId ;  /* 0x00000000001e79c3 */ /* 0x000e620000008800 */
[----:B------:R-:W-:Y:S01]  /*172f0*/  UMOV UR23, 0x400 ;  /* 0x0000040000177882 */ /* 0x000fe20000000000 */
[----:B------:R-:W-:Y:S01]  /*17300*/  SHF.L.U32 R0, R2, 0x1f, RZ ;  /* 0x0000001f02007819 */ /* 0x000fe200000006ff */
[----:B-1----:R-:W-:-:S09]  /*17310*/  ULEA UR23, UR30, UR23, 0x18 ;  /* 0x000000171e177291 */ /* 0x002fd2000f8ec0ff */
[----:B------:R-:W1:Y:S02]  /*17320*/  SYNCS.PHASECHK.TRANS64.TRYWAIT P0, [UR23+0x2c0b0], R0 ;  /* 0x02c0b000ff0075a7 */ /* 0x000e640008001117 */
[----:B-1----:R-:W-:Y:S05]  /*17330*/  @!P0 BRA `(.L_x_386) ;  /* 0x0000003400c48947 */ /* 0x002fea0003800000 */
.L_x_494:
[----:B------:R-:W-:Y:S04]  /*17340*/  BSSY.RECONVERGENT B0, `(.L_x_387) ;  /* 0x0000121000007945 */ /* 0x000fe80003800200 */
[----:B------:R-:W-:Y:S05]  /*17350*/  @!P1 BRA `(.L_x_388) ;  /* 0x00000010007c9947 */ /* 0x000fea0003800000 */
[----:B------:R-:W-:Y:S01]  /*17360*/  R2UR UR50, R18 ;  /* 0x00000000123272ca */ /* 0x000fe200000e0000 */
[----:B------:R3:W-:Y:S01]  /*17370*/  STL [R1+0x6c], R19 ;  /* 0x00006c1301007387 */ /* 0x0007e20000100800 */
[----:B------:R-:W-:Y:S01]  /*17380*/  R2UR UR53, R19 ;  /* 0x00000000133572ca */ /* 0x000fe200000e0000 */
[----:B------:R-:W-:Y:S01]  /*17390*/  UIADD3 UR70, UP0, UPT, UR62, 0x400, URZ ;  /* 0x000004003e467890 */ /* 0x000fe2000ff1e0ff */
[----:B------:R-:W-:Y:S01]  /*173a0*/  R2UR UR51, R16 ;  /* 0x00000000103372ca */ /* 0x000fe200000e0000 */
[----:B------:R-:W-:Y:S01]  /*173b0*/  UIADD3 UR48, UPT, UPT, UR23, 0x1c000, URZ ;  /* 0x0001c00017307890 */ /* 0x000fe2000fffe0ff */
[----:B------:R-:W-:Y:S01]  /*173c0*/  R2UR UR52, R17 ;  /* 0x00000000113472ca */ /* 0x000fe200000e0000 */
[----:B------:R-:W-:Y:S01]  /*173d0*/  UIADD3.X UR71, UPT, UPT, URZ, UR63, URZ, UP0, !UPT ;  /* 0x0000003fff477290 */ /* 0x000fe200087fe4ff */
[----:B------:R-:W-:Y:S01]  /*173e0*/  MOV.SPILL R29, UR54 ;  /* 0x00000036001d7c02 */ /* 0x000fe20009000f00 */
[----:B------:R-:W-:Y:S01]  /*173f0*/  UIADD3 UR24, UPT, UPT, UR23, 0x1c800, URZ ;  /* 0x0001c80017187890 */ /* 0x000fe2000fffe0ff */
[----:B------:R1:W-:Y:S01]  /*17400*/  STL [R1+0x58], R0 ;  /* 0x0000580001007387 */ /* 0x0003e20000100800 */
[----:B------:R-:W-:Y:S01]  /*17410*/  UIADD3 UR16, UPT, UPT, UR23, 0x1d000, URZ ;  /* 0x0001d00017107890 */ /* 0x000fe2000fffe0ff */
[----:B------:R-:W-:Y:S01]  /*17420*/  R2UR.FILL UR54, R29 ;  /* 0x000000001d3672ca */ /* 0x000fe200004e0000 */
[----:B------:R-:W-:Y:S01]  /*17430*/  UIADD3 UR9, UPT, UPT, UR50, 0x20, URZ ;  /* 0x0000002032097890 */ /* 0x000fe2000fffe0ff */
[----:B------:R4:W-:Y:S01]  /*17440*/  STL [R1+0x64], R16 ;  /* 0x0000641001007387 */ /* 0x0009e20000100800 */
[----:B------:R-:W-:Y:S01]  /*17450*/  UIADD3 UR26, UPT, UPT, UR50, 0x8, URZ ;  /* 0x00000008321a7890 */ /* 0x000fe2000fffe0ff */
[----:B------:R-:W-:Y:S01]  /*17460*/  IMAD.U32 R25, RZ, RZ, UR53 ;  /* 0x00000035ff197e24 */ /* 0x000fe2000f8e00ff */
[----:B------:R-:W-:Y:S01]  /*17470*/  UIADD3 UR18, UPT, UPT, UR50, 0x10, URZ ;  /* 0x0000001032127890 */ /* 0x000fe2000fffe0ff */
[----:B------:R-:W-:Y:S01]  /*17480*/  IMAD.U32 R27, RZ, RZ, UR51 ;  /* 0x00000033ff1b7e24 */ /* 0x000fe2000f8e00ff */
[----:B------:R-:W-:Y:S01]  /*17490*/  UIADD3 UR10, UPT, UPT, UR50, 0x18, URZ ;  /* 0x00000018320a7890 */ /* 0x000fe2000fffe0ff */
[----:B------:R-:W-:Y:S01]  /*174a0*/  IMAD.U32 R28, RZ, RZ, UR9 ;  /* 0x00000009ff1c7e24 */ /* 0x000fe2000f8e00ff */
[----:B------:R-:W-:Y:S01]  /*174b0*/  UIADD3 UR9, UPT, UPT, UR50, 0x28, URZ ;  /* 0x0000002832097890 */ /* 0x000fe2000fffe0ff */
[----:B------:R-:W-:Y:S01]  /*174c0*/  IMAD.U32 R26, RZ, RZ, UR52 ;  /* 0x00000034ff1a7e24 */ /* 0x000fe2000f8e00ff */
[----:B------:R-:W-:Y:S01]  /*174d0*/  UIADD3 UR8, UPT, UPT, UR23, 0x1d800, URZ ;  /* 0x0001d80017087890 */ /* 0x000fe2000fffe0ff */
[----:B------:R2:W-:Y:S01]  /*174e0*/  STL [R1+0x5c], R2 ;  /* 0x00005c0201007387 */ /* 0x0005e20000100800 */
[----:B------:R-:W-:Y:S01]  /*174f0*/  UMOV UR49, URZ ;  /* 0x000000ff00317c82 */ /* 0x000fe20008000000 */
[----:B------:R-:W-:Y:S01]  /*17500*/  UMOV UR41, URZ ;  /* 0x000000ff00297c82 */ /* 0x000fe20008000000 */
[----:B---3--:R-:W-:Y:S01]  /*17510*/  IMAD.U32 R19, RZ, RZ, UR9 ;  /* 0x00000009ff137e24 */ /* 0x008fe2000f8e00ff */
[----:B------:R-:W-:Y:S01]  /*17520*/  UIADD3 UR9, UPT, UPT, UR50, 0x30, URZ ;  /* 0x0000003032097890 */ /* 0x000fe2000fffe0ff */
[----:B------:R3:W-:Y:S01]  /*17530*/  UTMASTG.5D [UR48], [UR70] ;  /* 0x00000030460073b5 */ /* 0x0007e20008020000 */
[----:B------:R-:W-:Y:S01]  /*17540*/  UMOV UR27, UR51 ;  /* 0x00000033001b7c82 */ /* 0x000fe20008000000 */
[----:B------:R-:W-:Y:S01]  /*17550*/  UMOV UR28, UR52 ;  /* 0x00000034001c7c82 */ /* 0x000fe20008000000 */
[----:B------:R-:W-:Y:S01]  /*17560*/  UMOV UR29, UR53 ;  /* 0x00000035001d7c82 */ /* 0x000fe20008000000 */
[----:B------:R-:W-:Y:S01]  /*17570*/  UMOV UR25, UR49 ;  /* 0x0000003100197c82 */ /* 0x000fe20008000000 */
[----:B------:R-:W-:Y:S01]  /*17580*/  IMAD.U32 R24, RZ, RZ, UR9 ;  /* 0x00000009ff187e24 */ /* 0x000fe2000f8e00ff */
[----:B------:R-:W-:Y:S01]  /*17590*/  UIADD3 UR9, UPT, UPT, UR50, 0x38, URZ ;  /* 0x0000003832097890 */ /* 0x000fe2000fffe0ff */
[----:B------:R-:W-:Y:S01]  /*175a0*/  MOV.SPILL R29, UR10 ;  /* 0x0000000a001d7c02 */ /* 0x000fe20009000f00 */
[----:B------:R-:W-:Y:S01]  /*175b0*/  UMOV UR19, UR51 ;  /* 0x0000003300137c82 */ /* 0x000fe20008000000 */
[----:B------:R-:W-:Y:S01]  /*175c0*/  UMOV UR20, UR52 ;  /* 0x0000003400147c82 */ /* 0x000fe20008000000 */
[----:B------:R-:W-:Y:S01]  /*175d0*/  UMOV UR21, UR53 ;  /* 0x0000003500157c82 */ /* 0x000fe20008000000 */
[----:B------:R-:W-:Y:S01]  /*175e0*/  UMOV UR17, UR41 ;  /* 0x0000002900117c82 */ /* 0x000fe20008000000 */
[----:B------:R-:W-:Y:S01]  /*175f0*/  IMAD.U32 R23, RZ, RZ, UR9 ;  /* 0x00000009ff177e24 */ /* 0x000fe2000f8e00ff */
[----:B------:R-:W-:Y:S01]  /*17600*/  UIADD3 UR9, UPT, UPT, UR50, 0x40, URZ ;  /* 0x0000004032097890 */ /* 0x000fe2000fffe0ff */
[----:B------:R-:W-:Y:S01]  /*17610*/  UTMASTG.5D [UR24], [UR70] ;  /* 0x00000018460073b5 */ /* 0x000fe20008020000 */
[----:B------:R-:W-:Y:S01]  /*17620*/  UMOV UR11, UR51 ;  /* 0x00000033000b7c82 */ /* 0x000fe20008000000 */
[----:B------:R-:W-:Y:S01]  /*17630*/  UMOV UR12, UR52 ;  /* 0x00000034000c7c82 */ /* 0x000fe20008000000 */
[----:B------:R-:W-:Y:S01]  /*17640*/  UMOV UR13, UR53 ;  /* 0x00000035000d7c82 */ /* 0x000fe20008000000 */
[----:B------:R-:W-:Y:S01]  /*17650*/  UMOV UR34, UR50 ;  /* 0x0000003200227c82 */ /* 0x000fe20008000000 */
[----:B------:R-:W-:Y:S01]  /*17660*/  IMAD.U32 R22, RZ, RZ, UR9 ;  /* 0x00000009ff167e24 */ /* 0x000fe2000f8e00ff */
[----:B------:R-:W-:Y:S01]  /*17670*/  UIADD3 UR9, UPT, UPT, UR50, 0x48, URZ ;  /* 0x0000004832097890 */ /* 0x000fe2000fffe0ff */
[----:B-1----:R-:W-:Y:S01]  /*17680*/  MOV.SPILL R0, UR15 ;  /* 0x0000000f00007c02 */ /* 0x002fe20009000f00 */
[----:B------:R-:W-:Y:S01]  /*17690*/  UTMASTG.5D [UR16], [UR70] ;  /* 0x00000010460073b5 */ /* 0x000fe20008020000 */
[----:B------:R-:W-:Y:S01]  /*176a0*/  UIADD3 UR58, UPT, UPT, UR34, 0x68, URZ ;  /* 0x00000068223a7890 */ /* 0x000fe2000fffe0ff */
[----:B----4-:R-:W-:Y:S01]  /*176b0*/  IMAD.U32 R16, RZ, RZ, UR52 ;  /* 0x00000034ff107e24 */ /* 0x010fe2000f8e00ff */
[----:B------:R-:W-:Y:S01]  /*176c0*/  R2UR.FILL UR15, R0 ;  /* 0x00000000000f72ca */ /* 0x000fe200004e0000 */
[----:B------:R-:W-:Y:S01]  /*176d0*/  IMAD.U32 R21, RZ, RZ, UR9 ;  /* 0x00000009ff157e24 */ /* 0x000fe2000f8e00ff */
[----:B------:R-:W-:Y:S01]  /*176e0*/  UIADD3 UR9, UPT, UPT, UR50, 0x50, URZ ;  /* 0x0000005032097890 */ /* 0x000fe2000fffe0ff */
[----:B--2---:R-:W-:Y:S01]  /*176f0*/  MOV.SPILL R2, UR14 ;  /* 0x0000000e00027c02 */ /* 0x004fe20009000f00 */
[----:B------:R-:W-:Y:S01]  /*17700*/  UMOV UR22, UR52 ;  /* 0x0000003400167c82 */ /* 0x000fe20008000000 */
[----:B------:R1:W-:Y:S01]  /*17710*/  STL [R1+0x68], R17 ;  /* 0x0000681101007387 */ /* 0x0003e20000100800 */
[----:B------:R-:W-:Y:S01]  /*17720*/  UMOV UR60, UR22 ;  /* 0x00000016003c7c82 */ /* 0x000fe20008000000 */
[----:B------:R-:W-:Y:S01]  /*17730*/  UMOV UR30, UR51 ;  /* 0x00000033001e7c82 */ /* 0x000fe20008000000 */
[----:B------:R-:W-:Y:S01]  /*17740*/  IMAD.U32 R20, RZ, RZ, UR9 ;  /* 0x00000009ff147e24 */ /* 0x000fe2000f8e00ff */
[----:B------:R-:W-:Y:S01]  /*17750*/  UMOV UR9, UR41 ;  /* 0x0000002900097c82 */ /* 0x000fe20008000000 */
[----:B------:R2:W-:Y:S01]  /*17760*/  STL [R1+0x60], R18 ;  /* 0x0000601201007387 */ /* 0x0005e20000100800 */
[----:B------:R-:W-:Y:S01]  /*17770*/  UMOV UR55, UR53 ;  /* 0x0000003500377c82 */ /* 0x000fe20008000000 */
[----:B------:R-:W-:Y:S01]  /*17780*/  IMAD.U32 R15, RZ, RZ, UR51 ;  /* 0x00000033ff0f7e24 */ /* 0x000fe2000f8e00ff */
[----:B------:R-:W-:Y:S01]  /*17790*/  UMOV UR59, UR30 ;  /* 0x0000001e003b7c82 */ /* 0x000fe20008000000 */
[----:B------:R4:W-:Y:S01]  /*177a0*/  UTMASTG.5D [UR8], [UR70] ;  /* 0x00000008460073b5 */ /* 0x0009e20008020000 */
[----:B------:R-:W-:Y:S01]  /*177b0*/  IMAD.U32 R14, RZ, RZ, UR52 ;  /* 0x00000034ff0e7e24 */ /* 0x000fe2000f8e00ff */
[----:B------:R-:W-:Y:S01]  /*177c0*/  UIADD3 UR56, UPT, UPT, UR23, 0x22800, URZ ;  /* 0x0002280017387890 */ /* 0x000fe2000fffe0ff */
[----:B------:R-:W-:Y:S01]  /*177d0*/  IMAD.U32 R13, RZ, RZ, UR53 ;  /* 0x00000035ff0d7e24 */ /* 0x000fe2000f8e00ff */
[----:B------:R-:W-:Y:S01]  /*177e0*/  UMOV UR61, UR55 ;  /* 0x00000037003d7c82 */ /* 0x000fe20008000000 */
[----:B------:R-:W-:Y:S01]  /*177f0*/  R2UR.FILL UR14, R2 ;  /* 0x00000000020e72ca */ /* 0x000fe200004e0000 */
[----:B------:R-:W-:Y:S01]  /*17800*/  UMOV UR57, UR41 ;  /* 0x0000002900397c82 */ /* 0x000fe20008000000 */
[----:B------:R-:W-:Y:S01]  /*17810*/  MOV.SPILL R2, UR63 ;  /* 0x0000003f00027c02 */ /* 0x000fe20009000f00 */
[----:B------:R-:W-:Y:S01]  /*17820*/  IMAD.U32 R3, RZ, RZ, UR51 ;  /* 0x00000033ff037e24 */ /* 0x000fe2000f8e00ff */
[----:B------:R-:W-:Y:S01]  /*17830*/  MOV.SPILL R0, UR62 ;  /* 0x0000003e00007c02 */ /* 0x000fe20009000f00 */
[----:B------:R-:W-:Y:S01]  /*17840*/  IMAD.U32 R6, RZ, RZ, UR51 ;  /* 0x00000033ff067e24 */ /* 0x000fe2000f8e00ff */
[----:B------:R-:W-:Y:S01]  /*17850*/  UIADD3 UR74, UPT, UPT, UR34, 0x58, URZ ;  /* 0x00000058224a7890 */ /* 0x000fe2000fffe0ff */
[----:B------:R-:W-:Y:S01]  /*17860*/  IMAD.U32 R5, RZ, RZ, UR52 ;  /* 0x00000034ff057e24 */ /* 0x000fe2000f8e00ff */
[----:B------:R-:W-:Y:S01]  /*17870*/  UIADD3 UR72, UPT, UPT, UR23, 0x21800, URZ ;  /* 0x0002180017487890 */ /* 0x000fe2000fffe0ff */
[----:B------:R-:W-:Y:S01]  /*17880*/  IMAD.U32 R4, RZ, RZ, UR53 ;  /* 0x00000035ff047e24 */ /* 0x000fe2000f8e00ff */
[----:B------:R-:W-:Y:S01]  /*17890*/  UIADD3 UR66, UPT, UPT, UR34, 0x60, URZ ;  /* 0x0000006022427890 */ /* 0x000fe2000fffe0ff */
[----:B-1----:R-:W-:Y:S01]  /*178a0*/  IMAD.U32 R17, RZ, RZ, UR51 ;  /* 0x00000033ff117e24 */ /* 0x002fe2000f8e00ff */
[----:B------:R-:W-:Y:S01]  /*178b0*/  UIADD3 UR64, UPT, UPT, UR23, 0x22000, URZ ;  /* 0x0002200017407890 */ /* 0x000fe2000fffe0ff */
[----:B------:R-:W-:Y:S01]  /*178c0*/  IMAD.U32 R9, RZ, RZ, UR51 ;  /* 0x00000033ff097e24 */ /* 0x000fe2000f8e00ff */
[----:B------:R-:W-:Y:S01]  /*178d0*/  UMOV UR75, UR30 ;  /* 0x0000001e004b7c82 */ /* 0x000fe20008000000 */
[----:B------:R-:W-:Y:S01]  /*178e0*/  IMAD.U32 R8, RZ, RZ, UR52 ;  /* 0x00000034ff087e24 */ /* 0x000fe2000f8e00ff */
[----:B------:R-:W-:Y:S01]  /*178f0*/  UMOV UR76, UR22 ;  /* 0x00000016004c7c82 */ /* 0x000fe20008000000 */
[----:B--2---:R-:W-:Y:S01]  /*17900*/  IMAD.U32 R18, RZ, RZ, UR53 ;  /* 0x00000035ff127e24 */ /* 0x004fe2000f8e00ff */
[----:B------:R-:W-:Y:S01]  /*17910*/  UMOV UR77, UR55 ;  /* 0x00000037004d7c82 */ /* 0x000fe20008000000 */
[----:B------:R-:W-:-:S02]  /*17920*/  IMAD.U32 R7, RZ, RZ, UR53 ;  /* 0x00000035ff077e24 */ /* 0x000fc4000f8e00ff */
[----:B------:R-:W-:Y:S02]  /*17930*/  IMAD.U32 R12, RZ, RZ, UR51 ;  /* 0x00000033ff0c7e24 */ /* 0x000fe4000f8e00ff */
[----:B------:R-:W-:Y:S02]  /*17940*/  IMAD.U32 R11, RZ, RZ, UR52 ;  /* 0x00000034ff0b7e24 */ /* 0x000fe4000f8e00ff */
[----:B------:R-:W-:Y:S01]  /*17950*/  IMAD.U32 R10, RZ, RZ, UR53 ;  /* 0x00000035ff0a7e24 */ /* 0x000fe2000f8e00ff */
[----:B---3--:R-:W-:Y:S02]  /*17960*/  UIADD3 UR50, UPT, UPT, UR34, 0x70, URZ ;  /* 0x0000007022327890 */ /* 0x008fe4000fffe0ff */
[----:B------:R-:W-:Y:S01]  /*17970*/  UIADD3 UR48, UPT, UPT, UR23, 0x23000, URZ ;  /* 0x0002300017307890 */ /* 0x000fe2000fffe0ff */
[----:B------:R-:W-:Y:S01]  /*17980*/  UMOV UR73, UR41 ;  /* 0x0000002900497c82 */ /* 0x000fe20008000000 */
[----:B------:R-:W-:Y:S01]  /*17990*/  UMOV UR67, UR30 ;  /* 0x0000001e00437c82 */ /* 0x000fe20008000000 */
[----:B----4-:R-:W-:Y:S01]  /*179a0*/  R2UR UR10, R28 ;  /* 0x000000001c0a72ca */ /* 0x010fe200000e0000 */
[----:B------:R-:W-:Y:S01]  /*179b0*/  UIADD3 UR8, UPT, UPT, UR23, 0x1e000, URZ ;  /* 0x0001e00017087890 */ /* 0x000fe2000fffe0ff */
[----:B------:R-:W-:Y:S01]  /*179c0*/  R2UR UR11, R27 ;  /* 0x000000001b0b72ca */ /* 0x000fe200000e0000 */
[----:B------:R-:W-:Y:S01]  /*179d0*/  UMOV UR68, UR22 ;  /* 0x0000001600447c82 */ /* 0x000fe20008000000 */
[----:B------:R-:W-:Y:S01]  /*179e0*/  R2UR UR12, R26 ;  /* 0x000000001a0c72ca */ /* 0x000fe200000e0000 */
[----:B------:R-:W-:Y:S01]  /*179f0*/  UMOV UR69, UR55 ;  /* 0x0000003700457c82 */ /* 0x000fe20008000000 */
[----:B------:R-:W-:-:S02]  /*17a00*/  R2UR UR13, R25 ;  /* 0x00000000190d72ca */ /* 0x000fc400000e0000 */
[----:B------:R-:W-:Y:S02]  /*17a10*/  MOV.SPILL R26, UR58 ;  /* 0x0000003a001a7c02 */ /* 0x000fe40009000f00 */
[----:B------:R-:W-:Y:S02]  /*17a20*/  R2UR UR58, R19 ;  /* 0x00000000133a72ca */ /* 0x000fe400000e0000 */
[----:B------:R-:W-:Y:S02]  /*17a30*/  MOV.SPILL R28, UR60 ;  /* 0x0000003c001c7c02 */ /* 0x000fe40009000f00 */
[----:B------:R-:W-:Y:S02]  /*17a40*/  R2UR UR60, R16 ;  /* 0x00000000103c72ca */ /* 0x000fe400000e0000 */
[----:B------:R-:W-:Y:S02]  /*17a50*/  MOV.SPILL R16, UR15 ;  /* 0x0000000f00107c02 */ /* 0x000fe40009000f00 */
[----:B------:R-:W-:Y:S01]  /*17a60*/  MOV.SPILL R27, UR59 ;  /* 0x0000003b001b7c02 */ /* 0x000fe20009000f00 */
[----:B------:R1:W-:Y:S01]  /*17a70*/  UTMASTG.5D [UR8], [UR70] ;  /* 0x00000008460073b5 */ /* 0x0003e20008020000 */
[----:B------:R-:W-:-:S02]  /*17a80*/  R2UR UR59, R17 ;  /* 0x00000000113b72ca */ /* 0x000fc400000e0000 */
[----:B------:R-:W-:Y:S01]  /*17a90*/  MOV.SPILL R25, UR56 ;  /* 0x0000003800197c02 */ /* 0x000fe20009000f00 */
[----:B------:R-:W-:Y:S01]  /*17aa0*/  UIADD3 UR56, UPT, UPT, UR23, 0x1e800, URZ ;  /* 0x0001e80017387890 */ /* 0x000fe2000fffe0ff */
[----:B------:R-:W-:Y:S01]  /*17ab0*/  MOV.SPILL R19, UR14 ;  /* 0x0000000e00137c02 */ /* 0x000fe20009000f00 */
[----:B------:R2:W-:Y:S01]  /*17ac0*/  STL [R1+0x10], R16 ;  /* 0x0000101001007387 */ /* 0x0005e20000100800 */
[----:B-1----:R-:W-:Y:S01]  /*17ad0*/  UMOV UR8, UR10 ;  /* 0x0000000a00087c82 */ /* 0x002fe20008000000 */
[----:B------:R-:W-:Y:S01]  /*17ae0*/  R2UR.FILL UR10, R29 ;  /* 0x000000001d0a72ca */ /* 0x000fe200004e0000 */
[----:B------:R-:W-:Y:S01]  /*17af0*/  UMOV UR11, UR58 ;  /* 0x0000003a000b7c82 */ /* 0x000fe20008000000 */
[----:B------:R-:W-:Y:S02]  /*17b00*/  MOV.SPILL R29, UR61 ;  /* 0x0000003d001d7c02 */ /* 0x000fe40009000f00 */
[----:B------:R-:W-:Y:S02]  /*17b10*/  R2UR UR61, R18 ;  /* 0x00000000123d72ca */ /* 0x000fe400000e0000 */
[----:B------:R-:W-:-:S02]  /*17b20*/  MOV.SPILL R17, UR11 ;  /* 0x0000000b00117c02 */ /* 0x000fc40009000f00 */
[----:B------:R-:W-:Y:S02]  /*17b30*/  R2UR UR11, R15 ;  /* 0x000000000f0b72ca */ /* 0x000fe400000e0000 */
[----:B------:R-:W-:Y:S02]  /*17b40*/  R2UR UR12, R14 ;  /* 0x000000000e0c72ca */ /* 0x000fe400000e0000 */
[----:B------:R-:W-:Y:S02]  /*17b50*/  R2UR UR13, R13 ;  /* 0x000000000d0d72ca */ /* 0x000fe400000e0000 */
[----:B--2---:R-:W-:Y:S02]  /*17b60*/  MOV.SPILL R16, UR10 ;  /* 0x0000000a00107c02 */ /* 0x004fe40009000f00 */
[----:B------:R-:W-:Y:S01]  /*17b70*/  R2UR UR10, R24 ;  /* 0x00000000180a72ca */ /* 0x000fe200000e0000 */
[----:B------:R1:W-:Y:S01]  /*17b80*/  UTMASTG.5D [UR56], [UR70] ;  /* 0x00000038460073b5 */ /* 0x0003e20008020000 */
[----:B------:R-:W-:Y:S01]  /*17b90*/  MOV.SPILL R18, UR8 ;  /* 0x0000000800127c02 */ /* 0x000fe20009000f00 */
[----:B------:R-:W-:Y:S01]  /*17ba0*/  UIADD3 UR8, UPT, UPT, UR23, 0x1f000, URZ ;  /* 0x0001f00017087890 */ /* 0x000fe2000fffe0ff */
[----:B------:R-:W2:Y:S01]  /*17bb0*/  LDL.LU R24, [R1+0x10] ;  /* 0x0000100001187983 */ /* 0x000ea20000300800 */
[----:B------:R-:W-:Y:S01]  /*17bc0*/  R2UR.FILL UR14, R19 ;  /* 0x00000000130e72ca */ /* 0x000fe200004e0000 */
[----:B------:R-:W-:-:S07]  /*17bd0*/  UIADD3 UR42, UPT, UPT, UR34, 0x78, URZ ;  /* 0x00000078222a7890 */ /* 0x000fce000fffe0ff */
[----:B------:R3:W-:Y:S01]  /*17be0*/  UTMASTG.5D [UR8], [UR70] ;  /* 0x00000008460073b5 */ /* 0x0007e20008020000 */
[----:B------:R-:W-:Y:S01]  /*17bf0*/  R2UR.FILL UR63, R2 ;  /* 0x00000000023f72ca */ /* 0x000fe200004e0000 */
[----:B------:R-:W-:Y:S01]  /*17c00*/  UIADD3 UR40, UPT, UPT, UR23, 0x23800, URZ ;  /* 0x0002380017287890 */ /* 0x000fe2000fffe0ff */
[----:B------:R-:W-:Y:S01]  /*17c10*/  R2UR.FILL UR62, R0 ;  /* 0x00000000003e72ca */ /* 0x000fe200004e0000 */
[----:B------:R-:W-:Y:S01]  /*17c20*/  UMOV UR65, UR41 ;  /* 0x0000002900417c82 */ /* 0x000fe20008000000 */
[----:B------:R-:W-:Y:S02]  /*17c30*/  UIADD3 UR32, UPT, UPT, UR23, 0x1c400, URZ ;  /* 0x0001c40017207890 */ /* 0x000fe4000fffe0ff */
[----:B------:R-:W-:Y:S01]  /*17c40*/  UIADD3 UR24, UPT, UPT, UR23, 0x1cc00, URZ ;  /* 0x0001cc0017187890 */ /* 0x000fe2000fffe0ff */
[----:B------:R4:W5:Y:S01]  /*17c50*/  LDL.LU R19, [R1+0x6c] ;  /* 0x00006c0001137983 */ /* 0x0009620000300800 */
[----:B------:R-:W-:Y:S01]  /*17c60*/  UMOV UR51, UR30 ;  /* 0x0000001e00337c82 */ /* 0x000fe20008000000 */
[----:B------:R-:W-:-:S02]  /*17c70*/  UMOV UR52, UR22 ;  /* 0x0000001600347c82 */ /* 0x000fc40008000000 */
[----:B------:R4:W5:Y:S04]  /*17c80*/  LDL.LU R2, [R1+0x5c] ;  /* 0x00005c0001027983 */ /* 0x0009680000300800 */
[----:B------:R4:W5:Y:S01]  /*17c90*/  LDL.LU R0, [R1+0x58] ;  /* 0x0000580001007983 */ /* 0x0009620000300800 */
[----:B-1----:R-:W-:Y:S02]  /*17ca0*/  R2UR UR58, R20 ;  /* 0x00000000143a72ca */ /* 0x002fe400000e0000 */
[----:B------:R-:W-:Y:S02]  /*17cb0*/  R2UR UR59, R3 ;  /* 0x00000000033b72ca */ /* 0x000fe400000e0000 */
[----:B------:R-:W-:Y:S02]  /*17cc0*/  R2UR UR60, R5 ;  /* 0x00000000053c72ca */ /* 0x000fe400000e0000 */
[----:B------:R-:W-:Y:S01]  /*17cd0*/  R2UR UR61, R4 ;  /* 0x00000000043d72ca */ /* 0x000fe200000e0000 */
[----:B---3--:R-:W-:Y:S01]  /*17ce0*/  UMOV UR13, UR10 ;  /* 0x0000000a000d7c82 */ /* 0x008fe20008000000 */
[----:B------:R-:W-:-:S02]  /*17cf0*/  R2UR.FILL UR11, R17 ;  /* 0x00000000110b72ca */ /* 0x000fc400004e0000 */
[----:B------:R-:W-:Y:S01]  /*17d00*/  R2UR.FILL UR10, R16 ;  /* 0x00000000100a72ca */ /* 0x000fe200004e0000 */
[----:B------:R4:W5:Y:S01]  /*17d10*/  LDL.LU R17, [R1+0x68] ;  /* 0x0000680001117983 */ /* 0x0009620000300800 */
[----:B------:R-:W-:-:S03]  /*17d20*/  R2UR.FILL UR8, R18 ;  /* 0x00000000120872ca */ /* 0x000fc600004e0000 */
[----:B------:R-:W-:Y:S01]  /*17d30*/  MOV.SPILL R13, UR59 ;  /* 0x0000003b000d7c02 */ /* 0x000fe20009000f00 */
[----:B------:R4:W5:Y:S01]  /*17d40*/  LDL.LU R16, [R1+0x64] ;  /* 0x0000640001107983 */ /* 0x0009620000300800 */
[----:B------:R-:W-:Y:S02]  /*17d50*/  MOV.SPILL R3, UR58 ;  /* 0x0000003a00037c02 */ /* 0x000fe40009000f00 */
[----:B------:R-:W-:Y:S01]  /*17d60*/  R2UR UR58, R21 ;  /* 0x00000000153a72ca */ /* 0x000fe200000e0000 */
[----:B------:R4:W5:Y:S01]  /*17d70*/  LDL.LU R18, [R1+0x60] ;  /* 0x0000600001127983 */ /* 0x0009620000300800 */
[----:B------:R-:W-:Y:S02]  /*17d80*/  R2UR UR59, R6 ;  /* 0x00000000063b72ca */ /* 0x000fe400000e0000 */
[----:B------:R-:W-:Y:S02]  /*17d90*/  MOV.SPILL R14, UR61 ;  /* 0x0000003d000e7c02 */ /* 0x000fe40009000f00 */
[----:B------:R-:W-:-:S02]  /*17da0*/  MOV.SPILL R6, UR60 ;  /* 0x0000003c00067c02 */ /* 0x000fc40009000f00 */
[----:B------:R-:W-:Y:S02]  /*17db0*/  R2UR UR60, R8 ;  /* 0x00000000083c72ca */ /* 0x000fe400000e0000 */
[----:B------:R-:W-:-:S03]  /*17dc0*/  R2UR UR61, R7 ;  /* 0x00000000073d72ca */ /* 0x000fc600000e0000 */
[----:B------:R-:W-:Y:S02]  /*17dd0*/  MOV.SPILL R4, UR58 ;  /* 0x0000003a00047c02 */ /* 0x000fe40009000f00 */
[----:B------:R-:W-:Y:S02]  /*17de0*/  MOV.SPILL R5, UR59 ;  /* 0x0000003b00057c02 */ /* 0x000fe40009000f00 */
[----:B------:R-:W-:Y:S02]  /*17df0*/  R2UR UR58, R22 ;  /* 0x00000000163a72ca */ /* 0x000fe400000e0000 */
        /* <DEDUP_REMOVED lines=8> */
[----:B------:R-:W-:Y:S01]  /*17e80*/  R2UR UR59, R12 ;  /* 0x000000000c3b72ca */ /* 0x000fe200000e0000 */
[----:B------:R-:W-:-:S10]  /*17e90*/  UIADD3 UR56, UPT, UPT, UR23, 0x1f800, URZ ;  /* 0x0001f80017387890 */ /* 0x000fd4000fffe0ff */
[----:B------:R-:W-:Y:S02]  /*17ea0*/  UMOV UR31, UR58 ;  /* 0x0000003a001f7c82 */ /* 0x000fe40008000000 */
[----:B------:R1:W-:Y:S02]  /*17eb0*/  UTMASTG.5D [UR56], [UR70] ;  /* 0x00000038460073b5 */ /* 0x0003e40008020000 */
[----:B-1----:R-:W-:Y:S02]  /*17ec0*/  R2UR.FILL UR61, R15 ;  /* 0x000000000f3d72ca */ /* 0x002fe400004e0000 */
[----:B------:R-:W-:Y:S02]  /*17ed0*/  R2UR.FILL UR60, R9 ;  /* 0x00000000093c72ca */ /* 0x000fe400004e0000 */
[----:B------:R-:W-:Y:S02]  /*17ee0*/  R2UR.FILL UR59, R8 ;  /* 0x00000000083b72ca */ /* 0x000fe400004e0000 */
[----:B------:R-:W-:Y:S01]  /*17ef0*/  R2UR.FILL UR58, R7 ;  /* 0x00000000073a72ca */ /* 0x000fe200004e0000 */
[----:B------:R-:W-:-:S12]  /*17f00*/  UIADD3 UR56, UPT, UPT, UR23, 0x20000, URZ ;  /* 0x0002000017387890 */ /* 0x000fd8000fffe0ff */
[----:B------:R1:W-:Y:S01]  /*17f10*/  UTMASTG.5D [UR56], [UR70] ;  /* 0x00000038460073b5 */ /* 0x0003e20008020000 */
[----:B------:R-:W-:Y:S01]  /*17f20*/  UMOV UR16, UR58 ;  /* 0x0000003a00107c82 */ /* 0x000fe20008000000 */
[----:B-1----:R-:W-:Y:S02]  /*17f30*/  R2UR.FILL UR61, R14 ;  /* 0x000000000e3d72ca */ /* 0x002fe400004e0000 */
[----:B------:R-:W-:Y:S02]  /*17f40*/  R2UR.FILL UR60, R6 ;  /* 0x00000000063c72ca */ /* 0x000fe400004e0000 */
[----:B------:R-:W-:Y:S02]  /*17f50*/  R2UR.FILL UR59, R5 ;  /* 0x00000000053b72ca */ /* 0x000fe400004e0000 */
[----:B------:R-:W-:Y:S01]  /*17f60*/  R2UR.FILL UR58, R4 ;  /* 0x00000000043a72ca */ /* 0x000fe200004e0000 */
[----:B------:R-:W-:-:S12]  /*17f70*/  UIADD3 UR56, UPT, UPT, UR23, 0x20800, URZ ;  /* 0x0002080017387890 */ /* 0x000fd8000fffe0ff */
[----:B------:R1:W-:Y:S01]  /*17f80*/  UTMASTG.5D [UR56], [UR70] ;  /* 0x00000038460073b5 */ /* 0x0003e20008020000 */
[----:B------:R-:W-:Y:S01]  /*17f90*/  UMOV UR9, UR58 ;  /* 0x0000003a00097c82 */ /* 0x000fe20008000000 */
[----:B------:R-:W-:Y:S01]  /*17fa0*/  UMOV UR53, UR55 ;  /* 0x0000003700357c82 */ /* 0x000fe20008000000 */
[----:B------:R-:W-:Y:S01]  /*17fb0*/  UMOV UR49, UR41 ;  /* 0x0000002900317c82 */ /* 0x000fe20008000000 */
[----:B------:R-:W-:Y:S01]  /*17fc0*/  UMOV UR43, UR30 ;  /* 0x0000001e002b7c82 */ /* 0x000fe20008000000 */
[----:B------:R-:W-:Y:S01]  /*17fd0*/  UMOV UR44, UR22 ;  /* 0x00000016002c7c82 */ /* 0x000fe20008000000 */
[----:B------:R-:W-:Y:S01]  /*17fe0*/  UMOV UR45, UR55 ;  /* 0x00000037002d7c82 */ /* 0x000fe20008000000 */
[----:B------:R-:W-:Y:S01]  /*17ff0*/  UMOV UR33, 0x40 ;  /* 0x0000004000217882 */ /* 0x000fe20000000000 */
[----:B------:R-:W-:Y:S01]  /*18000*/  UMOV UR35, UR30 ;  /* 0x0000001e00237c82 */ /* 0x000fe20008000000 */
[----:B------:R-:W-:Y:S01]  /*18010*/  UMOV UR36, UR22 ;  /* 0x0000001600247c82 */ /* 0x000fe20008000000 */
[----:B-1----:R-:W-:-:S02]  /*18020*/  R2UR.FILL UR59, R13 ;  /* 0x000000000d3b72ca */ /* 0x002fc400004e0000 */
[----:B------:R-:W-:Y:S01]  /*18030*/  R2UR.FILL UR58, R3 ;  /* 0x00000000033a72ca */ /* 0x000fe200004e0000 */
[----:B------:R-:W-:Y:S01]  /*18040*/  UIADD3 UR56, UPT, UPT, UR23, 0x21000, URZ ;  /* 0x0002100017387890 */ /* 0x000fe2000fffe0ff */
[----:B------:R-:W-:Y:S01]  /*18050*/  UMOV UR60, UR22 ;  /* 0x00000016003c7c82 */ /* 0x000fe20008000000 */
[----:B------:R-:W-:-:S10]  /*18060*/  UMOV UR61, UR55 ;  /* 0x00000037003d7c82 */ /* 0x000fd40008000000 */
[----:B------:R1:W-:Y:S01]  /*18070*/  UTMASTG.5D [UR56], [UR70] ;  /* 0x00000038460073b5 */ /* 0x0003e20008020000 */
[----:B------:R-:W-:Y:S01]  /*18080*/  UMOV UR12, UR58 ;  /* 0x0000003a000c7c82 */ /* 0x000fe20008000000 */
[----:B------:R3:W-:Y:S01]  /*18090*/  UTMASTG.5D [UR72], [UR70] ;  /* 0x00000048460073b5 */ /* 0x0007e20008020000 */
[----:B------:R-:W-:Y:S01]  /*180a0*/  UMOV UR37, UR55 ;  /* 0x0000003700257c82 */ /* 0x000fe20008000000 */
[----:B------:R4:W-:Y:S01]  /*180b0*/  UTMASTG.5D [UR64], [UR70] ;  /* 0x00000040460073b5 */ /* 0x0009e20008020000 */
[----:B------:R-:W-:Y:S01]  /*180c0*/  UMOV UR25, 0x40 ;  /* 0x0000004000197882 */ /* 0x000fe20000000000 */
[----:B------:R-:W-:Y:S01]  /*180d0*/  UMOV UR27, UR30 ;  /* 0x0000001e001b7c82 */ /* 0x000fe20008000000 */
[----:B------:R-:W-:Y:S01]  /*180e0*/  UMOV UR28, UR22 ;  /* 0x00000016001c7c82 */ /* 0x000fe20008000000 */
[----:B------:R-:W-:Y:S01]  /*180f0*/  UMOV UR29, UR55 ;  /* 0x00000037001d7c82 */ /* 0x000fe20008000000 */
[----:B------:R-:W-:Y:S01]  /*18100*/  UMOV UR17, 0x40 ;  /* 0x0000004000117882 */ /* 0x000fe20000000000 */
[----:B------:R-:W-:Y:S01]  /*18110*/  UMOV UR19, UR30 ;  /* 0x0000001e00137c82 */ /* 0x000fe20008000000 */
[----:B------:R-:W-:Y:S01]  /*18120*/  UMOV UR20, UR22 ;  /* 0x0000001600147c82 */ /* 0x000fe20008000000 */
[----:B------:R-:W-:Y:S01]  /*18130*/  UMOV UR21, UR55 ;  /* 0x0000003700157c82 */ /* 0x000fe20008000000 */
[----:B--2---:R-:W-:-:S02]  /*18140*/  R2UR.FILL UR15, R24 ;  /* 0x00000000180f72ca */ /* 0x004fc400004e0000 */
[----:B-1----:R-:W-:Y:S02]  /*18150*/  R2UR.FILL UR61, R29 ;  /* 0x000000001d3d72ca */ /* 0x002fe400004e0000 */
[----:B------:R-:W-:Y:S02]  /*18160*/  R2UR.FILL UR60, R28 ;  /* 0x000000001c3c72ca */ /* 0x000fe400004e0000 */
[----:B------:R-:W-:Y:S02]  /*18170*/  R2UR.FILL UR59, R27 ;  /* 0x000000001b3b72ca */ /* 0x000fe400004e0000 */
[----:B------:R-:W-:Y:S02]  /*18180*/  R2UR.FILL UR58, R26 ;  /* 0x000000001a3a72ca */ /* 0x000fe400004e0000 */
[----:B------:R-:W-:Y:S01]  /*18190*/  R2UR.FILL UR56, R25 ;  /* 0x00000000193872ca */ /* 0x000fe200004e0000 */
[----:B---3--:R-:W-:Y:S01]  /*181a0*/  UMOV UR75, UR16 ;  /* 0x00000010004b7c82 */ /* 0x008fe20008000000 */
[----:B------:R-:W-:Y:S01]  /*181b0*/  UIADD3 UR16, UPT, UPT, UR23, 0x1d400, URZ ;  /* 0x0001d40017107890 */ /* 0x000fe2000fffe0ff */
[----:B----4-:R-:W-:Y:S01]  /*181c0*/  UMOV UR69, UR8 ;  /* 0x0000000800457c82 */ /* 0x010fe20008000000 */
[----:B------:R-:W-:-:S09]  /*181d0*/  UIADD3 UR8, UPT, UPT, UR23, 0x1dc00, URZ ;  /* 0x0001dc0017087890 */ /* 0x000fd2000fffe0ff */
[----:B------:R-:W-:Y:S01]  /*181e0*/  UTMASTG.5D [UR56], [UR70] ;  /* 0x00000038460073b5 */ /* 0x000fe20008020000 */
[----:B------:R-:W-:Y:S01]  /*181f0*/  UMOV UR73, UR13 ;  /* 0x0000000d00497c82 */ /* 0x000fe20008000000 */
[----:B------:R-:W-:Y:S01]  /*18200*/  UMOV UR77, UR12 ;  /* 0x0000000c004d7c82 */ /* 0x000fe20008000000 */
[----:B------:R-:W-:Y:S01]  /*18210*/  UMOV UR72, UR11 ;  /* 0x0000000b00487c82 */ /* 0x000fe20008000000 */
[----:B------:R-:W-:Y:S01]  /*18220*/  UMOV UR76, UR9 ;  /* 0x00000009004c7c82 */ /* 0x000fe20008000000 */
[----:B------:R-:W-:Y:S01]  /*18230*/  UMOV UR9, 0x40 ;  /* 0x0000004000097882 */ /* 0x000fe20000000000 */
[----:B------:R-:W-:Y:S01]  /*18240*/  UTMASTG.5D [UR48], [UR70] ;  /* 0x00000030460073b5 */ /* 0x000fe20008020000 */
[----:B------:R-:W-:Y:S01]  /*18250*/  UMOV UR11, UR30 ;  /* 0x0000001e000b7c82 */ /* 0x000fe20008000000 */
[----:B------:R-:W-:Y:S01]  /*18260*/  UMOV UR12, UR22 ;  /* 0x00000016000c7c82 */ /* 0x000fe20008000000 */
[----:B------:R-:W-:Y:S01]  /*18270*/  UMOV UR13, UR55 ;  /* 0x00000037000d7c82 */ /* 0x000fe20008000000 */
[----:B------:R-:W-:Y:S01]  /*18280*/  UTMASTG.5D [UR40], [UR70] ;  /* 0x00000028460073b5 */ /* 0x000fe20008020000 */
[----:B------:R-:W3:Y:S01]  /*18290*/  S2UR UR30, SR_CgaCtaId ;  /* 0x00000000001e79c3 */ /* 0x000ee20000008800 */
[----:B------:R-:W4:Y:S01]  /*182a0*/  LDCU UR22, c[0x0][0x900] ;  /* 0x00012000ff1677ac */ /* 0x000f220008000800 */
[----:B------:R1:W-:Y:S01]  /*182b0*/  UTMASTG.5D [UR32], [UR70] ;  /* 0x00000020460073b5 */ /* 0x0003e20008020000 */
[----:B------:R2:W-:Y:S01]  /*182c0*/  UTMASTG.5D [UR24], [UR70] ;  /* 0x00000018460073b5 */ /* 0x0005e20008020000 */
[----:B------:R2:W-:Y:S01]  /*182d0*/  UTMASTG.5D [UR16], [UR70] ;  /* 0x00000010460073b5 */ /* 0x0005e20008020000 */
[----:B------:R2:W-:Y:S01]  /*182e0*/  UTMASTG.5D [UR8], [UR70] ;  /* 0x00000008460073b5 */ /* 0x0005e20008020000 */
[----:B-1----:R-:W-:Y:S01]  /*182f0*/  UIADD3 UR32, UPT, UPT, UR23, 0x1e400, URZ ;  /* 0x0001e40017207890 */ /* 0x002fe2000fffe0ff */
[----:B------:R-:W-:Y:S01]  /*18300*/  UMOV UR34, UR69 ;  /* 0x0000004500227c82 */ /* 0x000fe20008000000 */
[----:B--2---:R-:W-:-:S07]  /*18310*/  UIADD3 UR24, UPT, UPT, UR23, 0x1ec00, URZ ;  /* 0x0001ec0017187890 */ /* 0x004fce000fffe0ff */
[----:B------:R1:W-:Y:S01]  /*18320*/  UTMASTG.5D [UR32], [UR70] ;  /* 0x00000020460073b5 */ /* 0x0003e20008020000 */
[----:B------:R-:W-:Y:S01]  /*18330*/  UMOV UR26, UR72 ;  /* 0x00000048001a7c82 */ /* 0x000fe20008000000 */
[----:B------:R-:W-:Y:S01]  /*18340*/  UIADD3 UR16, UPT, UPT, UR23, 0x1f400, URZ ;  /* 0x0001f40017107890 */ /* 0x000fe2000fffe0ff */
[----:B------:R2:W-:Y:S01]  /*18350*/  UTMASTG.5D [UR24], [UR70] ;  /* 0x00000018460073b5 */ /* 0x0005e20008020000 */
[----:B------:R-:W-:Y:S01]  /*18360*/  UMOV UR18, UR73 ;  /* 0x0000004900127c82 */ /* 0x000fe20008000000 */
[----:B------:R-:W-:-:S06]  /*18370*/  UIADD3 UR8, UPT, UPT, UR23, 0x1fc00, URZ ;  /* 0x0001fc0017087890 */ /* 0x000fcc000fffe0ff */
[----:B------:R4:W-:Y:S01]  /*18380*/  UTMASTG.5D [UR16], [UR70] ;  /* 0x00000010460073b5 */ /* 0x0009e20008020000 */
[----:B------:R-:W-:Y:S01]  /*18390*/  UMOV UR10, UR31 ;  /* 0x0000001f000a7c82 */ /* 0x000fe20008000000 */
[----:B------:R-:W3:Y:S01]  /*183a0*/  LDCU UR31, c[0x0][0x38c] ;  /* 0x00007180ff1f77ac */ /* 0x000ee20008000800 */
[----:B------:R4:W-:Y:S01]  /*183b0*/  UTMASTG.5D [UR8], [UR70] ;  /* 0x00000008460073b5 */ /* 0x0009e20008020000 */
[----:B-1----:R-:W-:Y:S01]  /*183c0*/  UIADD3 UR32, UPT, UPT, UR23, 0x20400, URZ ;  /* 0x0002040017207890 */ /* 0x002fe2000fffe0ff */
[----:B------:R-:W-:Y:S01]  /*183d0*/  UMOV UR34, UR75 ;  /* 0x0000004b00227c82 */ /* 0x000fe20008000000 */
[----:B--2---:R-:W-:-:S07]  /*183e0*/  UIADD3 UR24, UPT, UPT, UR23, 0x20c00, URZ ;  /* 0x00020c0017187890 */ /* 0x004fce000fffe0ff */
[----:B------:R1:W-:Y:S01]  /*183f0*/  UTMASTG.5D [UR32], [UR70] ;  /* 0x00000020460073b5 */ /* 0x0003e20008020000 */
[----:B------:R-:W-:Y:S01]  /*18400*/  UMOV UR26, UR76 ;  /* 0x0000004c001a7c82 */ /* 0x000fe20008000000 */
[----:B----4-:R-:W-:Y:S01]  /*18410*/  UIADD3 UR16, UPT, UPT, UR23, 0x21400, URZ ;  /* 0x0002140017107890 */ /* 0x010fe2000fffe0ff */
[----:B------:R2:W-:Y:S01]  /*18420*/  UTMASTG.5D [UR24], [UR70] ;  /* 0x00000018460073b5 */ /* 0x0005e20008020000 */
[----:B------:R-:W-:Y:S01]  /*18430*/  UMOV UR18, UR77 ;  /* 0x0000004d00127c82 */ /* 0x000fe20008000000 */
[----:B------:R-:W-:-:S06]  /*18440*/  UIADD3 UR8, UPT, UPT, UR23, 0x21c00, URZ ;  /* 0x00021c0017087890 */ /* 0x000fcc000fffe0ff */
[----:B------:R4:W-:Y:S01]  /*18450*/  UTMASTG.5D [UR16], [UR70] ;  /* 0x00000010460073b5 */ /* 0x0009e20008020000 */
[----:B------:R-:W-:Y:S02]  /*18460*/  UMOV UR10, UR74 ;  /* 0x0000004a000a7c82 */ /* 0x000fe40008000000 */
        /* <DEDUP_REMOVED lines=9> */
[----:B---3--:R-:W-:-:S06]  /*18500*/  UIADD3 UR8, UPT, UPT, UR23, 0x23c00, URZ ;  /* 0x00023c0017087890 */ /* 0x008fcc000fffe0ff */
[----:B------:R1:W-:Y:S01]  /*18510*/  UTMASTG.5D [UR16], [UR70] ;  /* 0x00000010460073b5 */ /* 0x0003e20008020000 */
[----:B------:R-:W-:Y:S02]  /*18520*/  UMOV UR10, UR42 ;  /* 0x0000002a000a7c82 */ /* 0x000fe40008000000 */
[----:B------:R1:W-:Y:S02]  /*18530*/  UTMASTG.5D [UR8], [UR70] ;  /* 0x00000008460073b5 */ /* 0x0003e40008020000 */
[----:B-1----:R-:W-:Y:S01]  /*18540*/  NOP ;  /* 0x0000000000007918 */ /* 0x002fe20000000000 */
.L_x_388:
[----:B--2---:R-:W-:Y:S05]  /*18550*/  BSYNC.RECONVERGENT B0 ;  /* 0x0000000000007941 */ /* 0x004fea0003800200 */
.L_x_387:
[----:B------:R0:W-:Y:S01]  /*18560*/  UTMACMDFLUSH ;  /* 0x00000000000079b7 */ /* 0x0001e20000000000 */
[----:B------:R-:W-:Y:S05]  /*18570*/  BRA.U UP6, `(.L_x_389) ;  /* 0x0000000106047547 */ /* 0x000fea000b800000 */
[----:B------:R-:W-:Y:S05]  /*18580*/  BPT.TRAP 0x1 ;  /* 0x000000040000795c */ /* 0x000fea0000300000 */
.L_x_389:
[----:B-----5:R-:W2:Y:S02]  /*18590*/  SYNCS.PHASECHK.TRANS64.TRYWAIT P0, [UR23+0x2c0b8], R0 ;  /* 0x02c0b800ff0075a7 */ /* 0x020ea40008001117 */
[----:B--2---:R-:W-:Y:S05]  /*185a0*/  @!P0 BRA `(.L_x_390) ;  /* 0x0000002400408947 */ /* 0x004fea0003800000 */
.L_x_496:
[----:B------:R-:W-:Y:S04]  /*185b0*/  BSSY.RECONVERGENT B0, `(.L_x_391) ;  /* 0x00000ce000007945 */ /* 0x000fe80003800200 */
[----:B------:R-:W-:Y:S05]  /*185c0*/  @!P1 BRA `(.L_x_392) ;  /* 0x0000000c00309947 */ /* 0x000fea0003800000 */
[----:B------:R-:W-:Y:S01]  /*185d0*/  R2UR UR33, R18 ;  /* 0x00000000122172ca */ /* 0x000fe200000e0000 */
[----:B------:R-:W-:Y:S01]  /*185e0*/  UIADD3 UR70, UP0, UPT, UR62, 0x400, URZ ;  /* 0x000004003e467890 */ /* 0x000fe2000ff1e0ff */
[----:B------:R-:W-:Y:S01]  /*185f0*/  R2UR UR30, R16 ;  /* 0x00000000101e72ca */ /* 0x000fe200000e0000 */
[----:B------:R-:W-:Y:S01]  /*18600*/  UIADD3 UR56, UPT, UPT, UR23, 0x24000, URZ ;  /* 0x0002400017387890 */ /* 0x000fe2000fffe0ff */
[----:B------:R-:W-:Y:S01]  /*18610*/  R2UR UR22, R17 ;  /* 0x00000000111672ca */ /* 0x000fe200000e0000 */
[----:B------:R-:W-:Y:S01]  /*18620*/  UIADD3.X UR71, UPT, UPT, URZ, UR63, URZ, UP0, !UPT ;  /* 0x0000003fff477290 */ /* 0x000fe200087fe4ff */
[----:B------:R-:W-:Y:S01]  /*18630*/  R2UR UR55, R19 ;  /* 0x00000000133772ca */ /* 0x000fe200000e0000 */
[----:B------:R-:W-:Y:S01]  /*18640*/  UIADD3 UR24, UPT, UPT, UR23, 0x24800, URZ ;  /* 0x0002480017187890 */ /* 0x000fe2000fffe0ff */
[----:B------:R-:W-:Y:S01]  /*18650*/  MOV.SPILL R6, UR62 ;  /* 0x0000003e00067c02 */ /* 0x000fe20009000f00 */
[----:B------:R-:W-:Y:S01]  /*18660*/  UMOV UR57, URZ ;  /* 0x000000ff00397c82 */ /* 0x000fe20008000000 */
[----:B------:R-:W-:Y:S01]  /*18670*/  UIADD3 UR16, UPT, UPT, UR23, 0x25000, URZ ;  /* 0x0002500017107890 */ /* 0x000fe2000fffe0ff */
[----:B------:R-:W-:Y:S01]  /*18680*/  MOV.SPILL R7, UR63 ;  /* 0x0000003f00077c02 */ /* 0x000fe20009000f00 */
[----:B------:R-:W-:Y:S01]  /*18690*/  UIADD3 UR8, UPT, UPT, UR23, 0x25800, URZ ;  /* 0x0002580017087890 */ /* 0x000fe2000fffe0ff */
[----:B------:R-:W-:Y:S01]  /*186a0*/  R2UR.FILL UR62, R6 ;  /* 0x00000000063e72ca */ /* 0x000fe200004e0000 */
[----:B------:R-:W-:Y:S01]  /*186b0*/  UIADD3 UR58, UPT, UPT, UR33, 0x80, URZ ;  /* 0x00000080213a7890 */ /* 0x000fe2000fffe0ff */
[----:B------:R-:W-:Y:S01]  /*186c0*/  R2UR.FILL UR63, R7 ;  /* 0x00000000073f72ca */ /* 0x000fe200004e0000 */
[----:B------:R-:W-:Y:S01]  /*186d0*/  UIADD3 UR9, UPT, UPT, UR33, 0xc8, URZ ;  /* 0x000000c821097890 */ /* 0x000fe2000fffe0ff */
[----:B------:R-:W-:Y:S01]  /*186e0*/  MOV.SPILL R14, UR39 ;  /* 0x00000027000e7c02 */ /* 0x000fe20009000f00 */
[----:B------:R-:W-:Y:S01]  /*186f0*/  UIADD3 UR26, UPT, UPT, UR33, 0x88, URZ ;  /* 0x00000088211a7890 */ /* 0x000fe2000fffe0ff */
[----:B------:R-:W-:Y:S01]  /*18700*/  MOV.SPILL R13, UR38 ;  /* 0x00000026000d7c02 */ /* 0x000fe20009000f00 */
[----:B------:R-:W-:Y:S01]  /*18710*/  UIADD3 UR25, UPT, UPT, UR33, 0xb8, URZ ;  /* 0x000000b821197890 */ /* 0x000fe2000fffe0ff */
[----:B------:R-:W-:Y:S01]  /*18720*/  MOV.SPILL R22, UR15 ;  /* 0x0000000f00167c02 */ /* 0x000fe20009000f00 */
[----:B------:R-:W-:Y:S01]  /*18730*/  UMOV UR59, UR30 ;  /* 0x0000001e003b7c82 */ /* 0x000fe20008000000 */
[----:B------:R-:W-:Y:S01]  /*18740*/  UMOV UR60, UR22 ;  /* 0x00000016003c7c82 */ /* 0x000fe20008000000 */
[----:B------:R-:W-:Y:S01]  /*18750*/  UMOV UR61, UR55 ;  /* 0x00000037003d7c82 */ /* 0x000fe20008000000 */
[----:B------:R-:W-:Y:S01]  /*18760*/  UIADD3 UR18, UPT, UPT, UR33, 0x90, URZ ;  /* 0x0000009021127890 */ /* 0x000fe2000fffe0ff */
[----:B-1----:R-:W-:Y:S01]  /*18770*/  IMAD.U32 R3, RZ, RZ, UR9 ;  /* 0x00000009ff037e24 */ /* 0x002fe2000f8e00ff */
[----:B------:R-:W-:Y:S01]  /*18780*/  UIADD3 UR17, UPT, UPT, UR33, 0xc0, URZ ;  /* 0x000000c021117890 */ /* 0x000fe2000fffe0ff */
[----:B------:R1:W-:Y:S01]  /*18790*/  UTMASTG.5D [UR56], [UR70] ;  /* 0x00000038460073b5 */ /* 0x0003e20008020000 */
[----:B------:R-:W-:Y:S01]  /*187a0*/  UIADD3 UR10, UPT, UPT, UR33, 0x98, URZ ;  /* 0x00000098210a7890 */ /* 0x000fe2000fffe0ff */
[----:B------:R-:W-:Y:S01]  /*187b0*/  IMAD.U32 R5, RZ, RZ, UR25 ;  /* 0x00000019ff057e24 */ /* 0x000fe2000f8e00ff */
[----:B------:R-:W-:Y:S01]  /*187c0*/  UMOV UR34, UR58 ;  /* 0x0000003a00227c82 */ /* 0x000fe20008000000 */
[----:B------:R-:W-:Y:S01]  /*187d0*/  UIADD3 UR9, UPT, UPT, UR33, 0xd0, URZ ;  /* 0x000000d021097890 */ /* 0x000fe2000fffe0ff */
[----:B------:R-:W-:Y:S01]  /*187e0*/  IMAD.U32 R4, RZ, RZ, UR17 ;  /* 0x00000011ff047e24 */ /* 0x000fe2000f8e00ff */
[----:B------:R-:W-:Y:S01]  /*187f0*/  UMOV UR41, URZ ;  /* 0x000000ff00297c82 */ /* 0x000fe20008000000 */
[----:B------:R-:W-:Y:S01]  /*18800*/  UMOV UR27, UR30 ;  /* 0x0000001e001b7c82 */ /* 0x000fe20008000000 */
[----:B------:R-:W-:Y:S01]  /*18810*/  UMOV UR28, UR22 ;  /* 0x00000016001c7c82 */ /* 0x000fe20008000000 */
[----:B------:R-:W-:Y:S01]  /*18820*/  UMOV UR29, UR55 ;  /* 0x00000037001d7c82 */ /* 0x000fe20008000000 */
[----:B------:R-:W-:Y:S01]  /*18830*/  UMOV UR25, UR41 ;  /* 0x0000002900197c82 */ /* 0x000fe20008000000 */
[----:B------:R-:W-:Y:S01]  /*18840*/  UMOV UR19, UR30 ;  /* 0x0000001e00137c82 */ /* 0x000fe20008000000 */
[----:B------:R-:W-:Y:S01]  /*18850*/  UMOV UR20, UR22 ;  /* 0x0000001600147c82 */ /* 0x000fe20008000000 */
[----:B------:R-:W-:Y:S01]  /*18860*/  UMOV UR21, UR55 ;  /* 0x0000003700157c82 */ /* 0x000fe20008000000 */
[----:B------:R-:W-:Y:S01]  /*18870*/  IMAD.U32 R0, RZ, RZ, UR9 ;  /* 0x00000009ff007e24 */ /* 0x000fe2000f8e00ff */
[----:B------:R-:W-:Y:S01]  /*18880*/  UMOV UR17, UR41 ;  /* 0x0000002900117c82 */ /* 0x000fe20008000000 */
[----:B------:R-:W-:Y:S01]  /*18890*/  UMOV UR11, UR30 ;  /* 0x0000001e000b7c82 */ /* 0x000fe20008000000 */
[----:B------:R-:W-:Y:S01]  /*188a0*/  UMOV UR12, UR22 ;  /* 0x00000016000c7c82 */ /* 0x000fe20008000000 */
[----:B------:R-:W-:Y:S01]  /*188b0*/  UMOV UR13, UR55 ;  /* 0x00000037000d7c82 */ /* 0x000fe20008000000 */
[----:B------:R2:W-:Y:S01]  /*188c0*/  UTMASTG.5D [UR24], [UR70] ;  /* 0x00000018460073b5 */ /* 0x0005e20008020000 */
[----:B------:R-:W-:Y:S01]  /*188d0*/  UMOV UR9, UR41 ;  /* 0x0000002900097c82 */ /* 0x000fe20008000000 */
[----:B------:R-:W-:Y:S01]  /*188e0*/  MOV.SPILL R20, UR10 ;  /* 0x0000000a00147c02 */ /* 0x000fe20009000f00 */
[----:B------:R-:W-:Y:S01]  /*188f0*/  UIADD3 UR32, UPT, UPT, UR23, 0x27800, URZ ;  /* 0x0002780017207890 */ /* 0x000fe2000fffe0ff */
[----:B------:R-:W-:Y:S01]  /*18900*/  MOV.SPILL R12, UR34 ;  /* 0x00000022000c7c02 */ /* 0x000fe20009000f00 */
[----:B------:R-:W-:Y:S01]  /*18910*/  UIADD3 UR74, UPT, UPT, UR33, 0xd8, URZ ;  /* 0x000000d8214a7890 */ /* 0x000fe2000fffe0ff */
[----:B------:R-:W-:Y:S01]  /*18920*/  R2UR UR34, R5 ;  /* 0x00000000052272ca */ /* 0x000fe200000e0000 */
[----:B------:R-:W-:Y:S01]  /*18930*/  UIADD3 UR66, UPT, UPT, UR33, 0xe0, URZ ;  /* 0x000000e021427890 */ /* 0x000fe2000fffe0ff */
[----:B------:R3:W-:Y:S01]  /*18940*/  UTMASTG.5D [UR16], [UR70] ;  /* 0x00000010460073b5 */ /* 0x0007e20008020000 */
[----:B------:R-:W-:Y:S01]  /*18950*/  UIADD3 UR50, UPT, UPT, UR33, 0xf0, URZ ;  /* 0x000000f021327890 */ /* 0x000fe2000fffe0ff */
[----:B------:R-:W-:Y:S01]  /*18960*/  MOV.SPILL R9, UR61 ;  /* 0x0000003d00097c02 */ /* 0x000fe20009000f00 */
[----:B------:R-:W-:Y:S01]  /*18970*/  UIADD3 UR42, UPT, UPT, UR33, 0xf8, URZ ;  /* 0x000000f8212a7890 */ /* 0x000fe2000fffe0ff */
[----:B------:R-:W-:Y:S01]  /*18980*/  MOV.SPILL R8, UR60 ;  /* 0x0000003c00087c02 */ /* 0x000fe20009000f00 */
[----:B------:R-:W-:Y:S01]  /*18990*/  UMOV UR35, UR30 ;  /* 0x0000001e00237c82 */ /* 0x000fe20008000000 */
[----:B------:R-:W-:Y:S01]  /*189a0*/  UMOV UR36, UR22 ;  /* 0x0000001600247c82 */ /* 0x000fe20008000000 */
[----:B------:R-:W-:Y:S01]  /*189b0*/  UMOV UR37, UR55 ;  /* 0x0000003700257c82 */ /* 0x000fe20008000000 */
[----:B------:R4:W-:Y:S01]  /*189c0*/  UTMASTG.5D [UR8], [UR70] ;  /* 0x00000008460073b5 */ /* 0x0009e20008020000 */
[----:B------:R-:W-:Y:S01]  /*189d0*/  MOV.SPILL R7, UR59 ;  /* 0x0000003b00077c02 */ /* 0x000fe20009000f00 */
[----:B-1----:R-:W-:Y:S01]  /*189e0*/  UIADD3 UR56, UPT, UPT, UR23, 0x26000, URZ ;  /* 0x0002600017387890 */ /* 0x002fe2000fffe0ff */
[----:B------:R-:W-:Y:S01]  /*189f0*/  MOV.SPILL R21, UR14 ;  /* 0x0000000e00157c02 */ /* 0x000fe20009000f00 */
[----:B------:R-:W-:Y:S01]  /*18a00*/  UIADD3 UR58, UPT, UPT, UR33, 0xa0, URZ ;  /* 0x000000a0213a7890 */ /* 0x000fe2000fffe0ff */
[----:B------:R-:W-:Y:S01]  /*18a10*/  MOV.SPILL R11, UR63 ;  /* 0x0000003f000b7c02 */ /* 0x000fe20009000f00 */
[----:B------:R-:W-:Y:S01]  /*18a20*/  UMOV UR57, UR41 ;  /* 0x0000002900397c82 */ /* 0x000fe20008000000 */
[----:B------:R-:W-:Y:S01]  /*18a30*/  UIADD3 UR72, UPT, UPT, UR23, 0x29800, URZ ;  /* 0x0002980017487890 */ /* 0x000fe2000fffe0ff */
[----:B------:R-:W-:Y:S01]  /*18a40*/  MOV.SPILL R10, UR62 ;  /* 0x0000003e000a7c02 */ /* 0x000fe20009000f00 */
[----:B------:R-:W-:Y:S01]  /*18a50*/  UIADD3 UR64, UPT, UPT, UR23, 0x2a000, URZ ;  /* 0x0002a00017407890 */ /* 0x000fe2000fffe0ff */
[----:B------:R-:W-:Y:S01]  /*18a60*/  R2UR.FILL UR15, R22 ;  /* 0x00000000160f72ca */ /* 0x000fe200004e0000 */
[----:B------:R-:W-:Y:S01]  /*18a70*/  UMOV UR75, UR30 ;  /* 0x0000001e004b7c82 */ /* 0x000fe20008000000 */
[----:B------:R-:W-:Y:S01]  /*18a80*/  UMOV UR76, UR22 ;  /* 0x00000016004c7c82 */ /* 0x000fe20008000000 */
[----:B------:R1:W-:Y:S01]  /*18a90*/  UTMASTG.5D [UR56], [UR70] ;  /* 0x00000038460073b5 */ /* 0x0003e20008020000 */
[----:B------:R-:W-:Y:S01]  /*18aa0*/  UMOV UR77, UR55 ;  /* 0x00000037004d7c82 */ /* 0x000fe20008000000 */
[----:B------:R-:W-:Y:S01]  /*18ab0*/  UIADD3 UR48, UPT, UPT, UR23, 0x2b000, URZ ;  /* 0x0002b00017307890 */ /* 0x000fe2000fffe0ff */
[----:B------:R-:W-:Y:S01]  /*18ac0*/  R2UR.FILL UR14, R21 ;  /* 0x00000000150e72ca */ /* 0x000fe200004e0000 */
[----:B------:R-:W-:Y:S01]  /*18ad0*/  UMOV UR73, UR41 ;  /* 0x0000002900497c82 */ /* 0x000fe20008000000 */
[----:B------:R-:W-:Y:S01]  /*18ae0*/  UMOV UR67, UR30 ;  /* 0x0000001e00437c82 */ /* 0x000fe20008000000 */
[----:B------:R-:W-:Y:S01]  /*18af0*/  UMOV UR68, UR22 ;  /* 0x0000001600447c82 */ /* 0x000fe20008000000 */
[----:B------:R-:W-:Y:S01]  /*18b00*/  UMOV UR69, UR55 ;  /* 0x0000003700457c82 */ /* 0x000fe20008000000 */
[----:B------:R-:W-:Y:S01]  /*18b10*/  UIADD3 UR40, UPT, UPT, UR23, 0x2b800, URZ ;  /* 0x0002b80017287890 */ /* 0x000fe2000fffe0ff */
[----:B------:R-:W-:Y:S01]  /*18b20*/  R2UR.FILL UR39, R14 ;  /* 0x000000000e2772ca */ /* 0x000fe200004e0000 */
[----:B------:R-:W-:Y:S01]  /*18b30*/  UMOV UR65, UR41 ;  /* 0x0000002900417c82 */ /* 0x000fe20008000000 */
[----:B--2---:R-:W-:Y:S01]  /*18b40*/  UIADD3 UR24, UPT, UPT, UR23, 0x24c00, URZ ;  /* 0x00024c0017187890 */ /* 0x004fe2000fffe0ff */
[----:B------:R-:W-:Y:S01]  /*18b50*/  R2UR.FILL UR38, R13 ;  /* 0x000000000d2672ca */ /* 0x000fe200004e0000 */
[----:B------:R-:W-:Y:S01]  /*18b60*/  UMOV UR51, UR30 ;  /* 0x0000001e00337c82 */ /* 0x000fe20008000000 */
[----:B------:R-:W-:Y:S01]  /*18b70*/  UMOV UR52, UR22 ;  /* 0x0000001600347c82 */ /* 0x000fe20008000000 */
[----:B------:R-:W-:Y:S01]  /*18b80*/  UMOV UR53, UR55 ;  /* 0x0000003700357c82 */ /* 0x000fe20008000000 */
[----:B------:R-:W-:Y:S01]  /*18b90*/  UMOV UR49, UR41 ;  /* 0x0000002900317c82 */ /* 0x000fe20008000000 */
[----:B------:R-:W-:Y:S01]  /*18ba0*/  UMOV UR43, UR30 ;  /* 0x0000001e002b7c82 */ /* 0x000fe20008000000 */
[----:B------:R-:W-:Y:S01]  /*18bb0*/  UMOV UR44, UR22 ;  /* 0x00000016002c7c82 */ /* 0x000fe20008000000 */
[----:B------:R-:W-:Y:S01]  /*18bc0*/  UMOV UR45, UR55 ;  /* 0x00000037002d7c82 */ /* 0x000fe20008000000 */
[----:B------:R-:W-:Y:S01]  /*18bd0*/  UMOV UR25, 0x40 ;  /* 0x0000004000197882 */ /* 0x000fe20000000000 */
[----:B---3--:R-:W-:Y:S01]  /*18be0*/  UMOV UR17, 0x40 ;  /* 0x0000004000117882 */ /* 0x008fe20000000000 */
[----:B------:R-:W-:Y:S01]  /*18bf0*/  R2UR.FILL UR63, R11 ;  /* 0x000000000b3f72ca */ /* 0x000fe200004e0000 */
[----:B----4-:R-:W-:Y:S01]  /*18c00*/  UMOV UR8, UR58 ;  /* 0x0000003a00087c82 */ /* 0x010fe20008000000 */
[----:B------:R-:W-:Y:S01]  /*18c10*/  UIADD3 UR10, UPT, UPT, UR33, 0xa8, URZ ;  /* 0x000000a8210a7890 */ /* 0x000fe2000fffe0ff */
[----:B------:R-:W-:Y:S01]  /*18c20*/  MOV.SPILL R15, UR8 ;  /* 0x00000008000f7c02 */ /* 0x000fe20009000f00 */
[----:B------:R-:W-:Y:S01]  /*18c30*/  UIADD3 UR8, UPT, UPT, UR23, 0x26800, URZ ;  /* 0x0002680017087890 */ /* 0x000fe2000fffe0ff */
[----:B------:R-:W-:-:S04]  /*18c40*/  R2UR.FILL UR62, R10 ;  /* 0x000000000a3e72ca */ /* 0x000fc800004e0000 */
[----:B------:R-:W-:-:S04]  /*18c50*/  UMOV UR31, UR10 ;  /* 0x0000000a001f7c82 */ /* 0x000fc80008000000 */
[----:B------:R2:W-:Y:S01]  /*18c60*/  UTMASTG.5D [UR8], [UR70] ;  /* 0x00000008460073b5 */ /* 0x0005e20008020000 */
[----:B-1----:R-:W-:Y:S02]  /*18c70*/  UIADD3 UR58, UPT, UPT, UR33, 0xe8, URZ ;  /* 0x000000e8213a7890 */ /* 0x002fe4000fffe0ff */
[----:B------:R-:W-:-:S04]  /*18c80*/  UIADD3 UR56, UPT, UPT, UR23, 0x2a800, URZ ;  /* 0x0002a80017387890 */ /* 0x000fc8000fffe0ff */
[----:B------:R-:W-:Y:S02]  /*18c90*/  MOV.SPILL R6, UR58 ;  /* 0x0000003a00067c02 */ /* 0x000fe40009000f00 */
[----:B------:R-:W-:Y:S02]  /*18ca0*/  R2UR UR58, R0 ;  /* 0x00000000003a72ca */ /* 0x000fe400000e0000 */
[----:B------:R-:W-:Y:S01]  /*18cb0*/  MOV.SPILL R5, UR56 ;  /* 0x0000003800057c02 */ /* 0x000fe20009000f00 */
[----:B------:R-:W-:-:S10]  /*18cc0*/  UIADD3 UR56, UPT, UPT, UR23, 0x28000, URZ ;  /* 0x0002800017387890 */ /* 0x000fd4000fffe0ff */
[----:B------:R-:W-:Y:S02]  /*18cd0*/  MOV.SPILL R0, UR58 ;  /* 0x0000003a00007c02 */ /* 0x000fe40009000f00 */
[----:B------:R-:W-:-:S13]  /*18ce0*/  R2UR UR58, R3 ;  /* 0x00000000033a72ca */ /* 0x000fda00000e0000 */
[----:B------:R-:W-:Y:S01]  /*18cf0*/  MOV.SPILL R3, UR58 ;  /* 0x0000003a00037c02 */ /* 0x000fe20009000f00 */
[----:B--2---:R-:W-:Y:S01]  /*18d00*/  UIADD3 UR8, UPT, UPT, UR23, 0x27000, URZ ;  /* 0x0002700017087890 */ /* 0x004fe2000fffe0ff */
[----:B------:R-:W-:Y:S01]  /*18d10*/  R2UR UR58, R4 ;  /* 0x00000000043a72ca */ /* 0x000fe200000e0000 */
[----:B------:R-:W-:-:S03]  /*18d20*/  UIADD3 UR10, UPT, UPT, UR33, 0xb0, URZ ;  /* 0x000000b0210a7890 */ /* 0x000fc6000fffe0ff */
[----:B------:R-:W-:-:S06]  /*18d30*/  UMOV UR33, UR41 ;  /* 0x0000002900217c82 */ /* 0x000fcc0008000000 */
[----:B------:R1:W-:Y:S03]  /*18d40*/  UTMASTG.5D [UR8], [UR70] ;  /* 0x00000008460073b5 */ /* 0x0003e60008020000 */
[----:B------:R-:W-:Y:S01]  /*18d50*/  UMOV UR16, UR58 ;  /* 0x0000003a00107c82 */ /* 0x000fe20008000000 */
[----:B------:R2:W-:Y:S01]  /*18d60*/  UTMASTG.5D [UR32], [UR70] ;  /* 0x00000020460073b5 */ /* 0x0005e20008020000 */
[----:B------:R3:W-:Y:S01]  /*18d70*/  UTMASTG.5D [UR56], [UR70] ;  /* 0x00000038460073b5 */ /* 0x0007e20008020000 */
[----:B-1----:R-:W-:Y:S01]  /*18d80*/  R2UR.FILL UR8, R15 ;  /* 0x000000000f0872ca */ /* 0x002fe200004e0000 */
[----:B------:R-:W-:Y:S01]  /*18d90*/  UMOV UR13, UR34 ;  /* 0x00000022000d7c82 */ /* 0x000fe20008000000 */
[----:B------:R-:W-:Y:S01]  /*18da0*/  UMOV UR12, UR10 ;  /* 0x0000000a000c7c82 */ /* 0x000fe20008000000 */
[----:B------:R-:W-:Y:S02]  /*18db0*/  R2UR.FILL UR10, R20 ;  /* 0x00000000140a72ca */ /* 0x000fe400004e0000 */
[----:B--2---:R-:W-:Y:S01]  /*18dc0*/  R2UR.FILL UR34, R12 ;  /* 0x000000000c2272ca */ /* 0x004fe200004e0000 */
[----:B------:R-:W-:Y:S01]  /*18dd0*/  UIADD3 UR32, UPT, UPT, UR23, 0x24400, URZ ;  /* 0x0002440017207890 */ /* 0x000fe2000fffe0ff */
[----:B------:R-:W-:Y:S01]  /*18de0*/  UMOV UR33, 0x40 ;  /* 0x0000004000217882 */ /* 0x000fe20000000000 */
[----:B---3--:R-:W-:Y:S01]  /*18df0*/  R2UR.FILL UR58, R3 ;  /* 0x00000000033a72ca */ /* 0x008fe200004e0000 */
[----:B------:R-:W-:-:S12]  /*18e00*/  UIADD3 UR56, UPT, UPT, UR23, 0x28800, URZ ;  /* 0x0002880017387890 */ /* 0x000fd8000fffe0ff */
[----:B------:R1:W-:Y:S01]  /*18e10*/  UTMASTG.5D [UR56], [UR70] ;  /* 0x00000038460073b5 */ /* 0x0003e20008020000 */
[----:B------:R-:W-:Y:S01]  /*18e20*/  UMOV UR9, UR58 ;  /* 0x0000003a00097c82 */ /* 0x000fe20008000000 */
[----:B-1----:R-:W-:Y:S01]  /*18e30*/  R2UR.FILL UR58, R0 ;  /* 0x00000000003a72ca */ /* 0x002fe200004e0000 */
[----:B------:R-:W-:-:S12]  /*18e40*/  UIADD3 UR56, UPT, UPT, UR23, 0x29000, URZ ;  /* 0x0002900017387890 */ /* 0x000fd8000fffe0ff */
[----:B------:R1:W-:Y:S01]  /*18e50*/  UTMASTG.5D [UR56], [UR70] ;  /* 0x00000038460073b5 */ /* 0x0003e20008020000 */
[----:B------:R-:W-:Y:S01]  /*18e60*/  UMOV UR11, UR58 ;  /* 0x0000003a000b7c82 */ /* 0x000fe20008000000 */
[----:B------:R2:W-:Y:S01]  /*18e70*/  UTMASTG.5D [UR72], [UR70] ;  /* 0x00000048460073b5 */ /* 0x0005e20008020000 */
[----:B------:R3:W-:Y:S01]  /*18e80*/  UTMASTG.5D [UR64], [UR70] ;  /* 0x00000040460073b5 */ /* 0x0007e20008020000 */
[----:B-1----:R-:W-:Y:S02]  /*18e90*/  R2UR.FILL UR61, R9 ;  /* 0x00000000093d72ca */ /* 0x002fe400004e0000 */
[----:B------:R-:W-:Y:S02]  /*18ea0*/  R2UR.FILL UR60, R8 ;  /* 0x00000000083c72ca */ /* 0x000fe400004e0000 */
[----:B------:R-:W-:Y:S02]  /*18eb0*/  R2UR.FILL UR59, R7 ;  /* 0x00000000073b72ca */ /* 0x000fe400004e0000 */
[----:B------:R-:W-:-:S02]  /*18ec0*/  R2UR.FILL UR58, R6 ;  /* 0x00000000063a72ca */ /* 0x000fc400004e0000 */
[----:B------:R-:W-:Y:S01]  /*18ed0*/  R2UR.FILL UR56, R5 ;  /* 0x00000000053872ca */ /* 0x000fe200004e0000 */
[----:B--2---:R-:W-:Y:S01]  /*18ee0*/  UMOV UR75, UR16 ;  /* 0x00000010004b7c82 */ /* 0x004fe20008000000 */
[----:B------:R-:W-:Y:S01]  /*18ef0*/  UIADD3 UR16, UPT, UPT, UR23, 0x25400, URZ ;  /* 0x0002540017107890 */ /* 0x000fe2000fffe0ff */
[----:B------:R-:W-:Y:S01]  /*18f00*/  UMOV UR73, UR13 ;  /* 0x0000000d00497c82 */ /* 0x000fe20008000000 */
[----:B------:R-:W-:Y:S01]  /*18f10*/  UMOV UR72, UR12 ;  /* 0x0000000c00487c82 */ /* 0x000fe20008000000 */
[----:B------:R-:W-:Y:S01]  /*18f20*/  UMOV UR77, UR11 ;  /* 0x0000000b004d7c82 */ /* 0x000fe20008000000 */
[----:B------:R-:W-:Y:S01]  /*18f30*/  UMOV UR76, UR9 ;  /* 0x00000009004c7c82 */ /* 0x000fe20008000000 */
[----:B---3--:R-:W-:Y:S01]  /*18f40*/  UMOV UR69, UR8 ;  /* 0x0000000800457c82 */ /* 0x008fe20008000000 */
[----:B------:R-:W-:Y:S01]  /*18f50*/  UIADD3 UR8, UPT, UPT, UR23, 0x25c00, URZ ;  /* 0x00025c0017087890 */ /* 0x000fe2000fffe0ff */
[----:B------:R-:W-:Y:S01]  /*18f60*/  UMOV UR9, 0x40 ;  /* 0x0000004000097882 */ /* 0x000fe20000000000 */
[----:B------:R-:W-:-:S03]  /*18f70*/  UMOV UR11, UR30 ;  /* 0x0000001e000b7c82 */ /* 0x000fc60008000000 */
[----:B------:R-:W-:Y:S01]  /*18f80*/  UTMASTG.5D [UR56], [UR70] ;  /* 0x00000038460073b5 */ /* 0x000fe20008020000 */
[----:B------:R-:W-:Y:S01]  /*18f90*/  UMOV UR12, UR22 ;  /* 0x00000016000c7c82 */ /* 0x000fe20008000000 */
[----:B------:R-:W-:Y:S01]  /*18fa0*/  UMOV UR13, UR55 ;  /* 0x00000037000d7c82 */ /* 0x000fe20008000000 */
[----:B------:R-:W2:Y:S01]  /*18fb0*/  S2UR UR30, SR_CgaCtaId ;  /* 0x00000000001e79c3 */ /* 0x000ea20000008800 */
[----:B------:R-:W3:Y:S01]  /*18fc0*/  LDCU UR22, c[0x0][0x900] ;  /* 0x00012000ff1677ac */ /* 0x000ee20008000800 */
[----:B------:R-:W-:Y:S01]  /*18fd0*/  UTMASTG.5D [UR48], [UR70] ;  /* 0x00000030460073b5 */ /* 0x000fe20008020000 */
[----:B------:R-:W-:Y:S01]  /*18fe0*/  UTMASTG.5D [UR40], [UR70] ;  /* 0x00000028460073b5 */ /* 0x000fe20008020000 */
[----:B------:R1:W-:Y:S01]  /*18ff0*/  UTMASTG.5D [UR32], [UR70] ;  /* 0x00000020460073b5 */ /* 0x0003e20008020000 */
[----:B------:R4:W-:Y:S01]  /*19000*/  UTMASTG.5D [UR24], [UR70] ;  /* 0x00000018460073b5 */ /* 0x0009e20008020000 */
[----:B------:R5:W-:Y:S01]  /*19010*/  UTMASTG.5D [UR16], [UR70] ;  /* 0x00000010460073b5 */ /* 0x000be20008020000 */
[----:B------:R5:W-:Y:S01]  /*19020*/  UTMASTG.5D [UR8], [UR70] ;  /* 0x00000008460073b5 */ /* 0x000be20008020000 */
[----:B-1----:R-:W-:Y:S01]  /*19030*/  UIADD3 UR32, UPT, UPT, UR23, 0x26400, URZ ;  /* 0x0002640017207890 */ /* 0x002fe2000fffe0ff */
[----:B------:R-:W-:Y:S01]  /*19040*/  UMOV UR34, UR69 ;  /* 0x0000004500227c82 */ /* 0x000fe20008000000 */
[----:B----4-:R-:W-:-:S07]  /*19050*/  UIADD3 UR24, UPT, UPT, UR23, 0x26c00, URZ ;  /* 0x00026c0017187890 */ /* 0x010fce000fffe0ff */
[----:B------:R1:W-:Y:S01]  /*19060*/  UTMASTG.5D [UR32], [UR70] ;  /* 0x00000020460073b5 */ /* 0x0003e20008020000 */
[----:B------:R-:W-:Y:S01]  /*19070*/  UMOV UR26, UR31 ;  /* 0x0000001f001a7c82 */ /* 0x000fe20008000000 */
[----:B------:R-:W4:Y:S01]  /*19080*/  LDCU UR31, c[0x0][0x38c] ;  /* 0x00007180ff1f77ac */ /* 0x000f220008000800 */
[----:B-----5:R-:W-:Y:S01]  /*19090*/  UIADD3 UR16, UPT, UPT, UR23, 0x27400, URZ ;  /* 0x0002740017107890 */ /* 0x020fe2000fffe0ff */
        /* <DEDUP_REMOVED lines=8> */
[----:B-----5:R-:W-:-:S07]  /*19120*/  UIADD3 UR24, UPT, UPT, UR23, 0x28c00, URZ ;  /* 0x00028c0017187890 */ /* 0x020fce000fffe0ff */
[----:B------:R1:W-:Y:S01]  /*19130*/  UTMASTG.5D [UR32], [UR70] ;  /* 0x00000020460073b5 */ /* 0x0003e20008020000 */
[----:B------:R-:W-:Y:S01]  /*19140*/  UMOV UR26, UR76 ;  /* 0x0000004c001a7c82 */ /* 0x000fe20008000000 */
[----:B---3--:R-:W-:Y:S01]  /*19150*/  UIADD3 UR16, UPT, UPT, UR23, 0x29400, URZ ;  /* 0x0002940017107890 */ /* 0x008fe2000fffe0ff */
[----:B------:R3:W-:Y:S01]  /*19160*/  UTMASTG.5D [UR24], [UR70] ;  /* 0x00000018460073b5 */ /* 0x0007e20008020000 */
[----:B------:R-:W-:Y:S01]  /*19170*/  UMOV UR18, UR77 ;  /* 0x0000004d00127c82 */ /* 0x000fe20008000000 */
[----:B--2---:R-:W-:-:S06]  /*19180*/  UIADD3 UR8, UPT, UPT, UR23, 0x29c00, URZ ;  /* 0x00029c0017087890 */ /* 0x004fcc000fffe0ff */
[----:B------:R2:W-:Y:S01]  /*19190*/  UTMASTG.5D [UR16], [UR70] ;  /* 0x00000010460073b5 */ /* 0x0005e20008020000 */
[----:B------:R-:W-:Y:S02]  /*191a0*/  UMOV UR10, UR74 ;  /* 0x0000004a000a7c82 */ /* 0x000fe40008000000 */
[----:B------:R5:W-:Y:S01]  /*191b0*/  UTMASTG.5D [UR8], [UR70] ;  /* 0x00000008460073b5 */ /* 0x000be20008020000 */
[----:B-1----:R-:W-:Y:S01]  /*191c0*/  UIADD3 UR32, UPT, UPT, UR23, 0x2a400, URZ ;  /* 0x0002a40017207890 */ /* 0x002fe2000fffe0ff */
[----:B------:R-:W-:Y:S01]  /*191d0*/  UMOV UR34, UR66 ;  /* 0x0000004200227c82 */ /* 0x000fe20008000000 */
[----:B---3--:R-:W-:-:S07]  /*191e0*/  UIADD3 UR24, UPT, UPT, UR23, 0x2ac00, URZ ;  /* 0x0002ac0017187890 */ /* 0x008fce000fffe0ff */
[----:B------:R3:W-:Y:S01]  /*191f0*/  UTMASTG.5D [UR32], [UR70] ;  /* 0x00000020460073b5 */ /* 0x0007e20008020000 */
[----:B------:R-:W-:Y:S01]  /*19200*/  UMOV UR26, UR58 ;  /* 0x0000003a001a7c82 */ /* 0x000fe20008000000 */
[----:B--2---:R-:W-:Y:S01]  /*19210*/  UIADD3 UR16, UPT, UPT, UR23, 0x2b400, URZ ;  /* 0x0002b40017107890 */ /* 0x004fe2000fffe0ff */
[----:B------:R3:W-:Y:S01]  /*19220*/  UTMASTG.5D [UR24], [UR70] ;  /* 0x00000018460073b5 */ /* 0x0007e20008020000 */
[----:B------:R-:W-:Y:S01]  /*19230*/  UMOV UR18, UR50 ;  /* 0x0000003200127c82 */ /* 0x000fe20008000000 */
[----:B-----5:R-:W-:-:S06]  /*19240*/  UIADD3 UR8, UPT, UPT, UR23, 0x2bc00, URZ ;  /* 0x0002bc0017087890 */ /* 0x020fcc000fffe0ff */
[----:B------:R3:W-:Y:S01]  /*19250*/  UTMASTG.5D [UR16], [UR70] ;  /* 0x00000010460073b5 */ /* 0x0007e20008020000 */
[----:B------:R-:W-:Y:S02]  /*19260*/  UMOV UR10, UR42 ;  /* 0x0000002a000a7c82 */ /* 0x000fe40008000000 */
[----:B------:R3:W-:Y:S02]  /*19270*/  UTMASTG.5D [UR8], [UR70] ;  /* 0x00000008460073b5 */ /* 0x0007e40008020000 */
[----:B---34-:R-:W-:Y:S01]  /*19280*/  NOP ;  /* 0x0000000000007918 */ /* 0x018fe20000000000 */
.L_x_392:
[----:B------:R-:W-:Y:S05]  /*19290*/  BSYNC.RECONVERGENT B0 ;  /* 0x0000000000007941 */ /* 0x000fea0003800200 */
.L_x_391:
[----:B------:R0:W-:Y:S01]  /*192a0*/  UTMACMDFLUSH ;  /* 0x00000000000079b7 */ /* 0x0001e20000000000 */
[----:B------:R-:W-:-:S04]  /*192b0*/  DEPBAR.LE SB0, 0x1 ;  /* 0x000080400000791a */ /* 0x000fc80000000000 */
[----:B------:R-:W-:Y:S05]  /*192c0*/  BRA.U UP6, `(.L_x_393) ;  /* 0x0000000106047547 */ /* 0x000fea000b800000 */
[----:B------:R-:W-:Y:S05]  /*192d0*/  BPT.TRAP 0x1 ;  /* 0x000000040000795c */ /* 0x000fea0000300000 */
.L_x_393:
[----:B------:R-:W-:-:S04]  /*192e0*/  UIADD3 UR8, UPT, UPT, UR23, 0x2c0c0, URZ ;  /* 0x0002c0c017087890 */ /* 0x000fc8000fffe0ff */
[----:B------:R-:W-:-:S09]  /*192f0*/  UPRMT UR8, UR30, 0x654, UR8 ;  /* 0x000006541e087896 */ /* 0x000fd20008000008 */
[----:B------:R-:W-:Y:S01]  /*19300*/  SYNCS.ARRIVE.TRANS64.RED.A1T0 RZ, [UR8], RZ ;  /* 0x000000ffffff79a7 */ /* 0x000fe20008100408 */
[----:B------:R-:W-:-:S04]  /*19310*/  DEPBAR.LE SB0, 0x0 ;  /* 0x000080000000791a */ /* 0x000fc80000000000 */
[----:B------:R-:W-:Y:S05]  /*19320*/  BRA.U UP6, `(.L_x_394) ;  /* 0x0000000106047547 */ /* 0x000fea000b800000 */
[----:B------:R-:W-:Y:S05]  /*19330*/  BPT.TRAP 0x1 ;  /* 0x000000040000795c */ /* 0x000fea0000300000 */
.L_x_394:
[----:B------:R-:W-:Y:S01]  /*19340*/  UIADD3 UR23, UPT, UPT, UR23, 0x2c0c8, URZ ;  /* 0x0002c0c817177890 */ /* 0x000fe2000fffe0ff */
[----:B-1----:R-:W-:Y:S01]  /*19350*/  HFMA2 R0, -RZ, RZ, 0, 5.9604644775390625e-08 ;  /* 0x00000001ff007431 */ /* 0x002fe200000001ff */
[----:B------:R-:W-:Y:S02]  /*19360*/  LOP3.LUT R2, R2, 0x1, RZ, 0x3c, !PT ;  /* 0x0000000102027812 */ /* 0x000fe400078e3cff */
[----:B------:R-:W-:-:S09]  /*19370*/  UPRMT UR23, UR30, 0x654, UR23 ;  /* 0x000006541e177896 */ /* 0x000fd20008000017 */
[----:B------:R-:W-:Y:S03]  /*19380*/  SYNCS.ARRIVE.TRANS64.RED.A1T0 RZ, [UR23], RZ ;  /* 0x000000ffffff79a7 */ /* 0x000fe60008100417 */
.L_x_384:
[----:B------:R-:W1:Y:S02]  /*19390*/  LDCU UR8, c[0x0][0x370] ;  /* 0x00006e00ff0877ac */ /* 0x000e640008000800 */
[----:B-1----:R-:W-:-:S04]  /*193a0*/  UIADD3 UR38, UPT, UPT, UR8, UR38, URZ ;  /* 0x0000002608267290 */ /* 0x002fc8000fffe0ff */
[----:B--2---:R-:W-:-:S09]  /*193b0*/  UISETP.GE.AND UP0, UPT, UR38, UR22, UPT ;  /* 0x000000162600728c */ /* 0x004fd2000bf06270 */
[----:B------:R-:W-:Y:S05]  /*193c0*/  BRA.U !UP0, `(.L_x_395) ;  /* 0xffffffd908e07547 */ /* 0x000fea000b83ffff */
[----:B------:R-:W-:-:S13]  /*193d0*/  LOP3.LUT P0, RZ, R0, 0xff, RZ, 0xc0, !PT ;  /* 0x000000ff00ff7812 */ /* 0x000fda000780c0ff */
[----:B------:R-:W-:Y:S05]  /*193e0*/  @!P0 EXIT ;  /* 0x000000000000894d */ /* 0x000fea0003800000 */
[----:B------:R-:W1:Y:S01]  /*193f0*/  S2UR UR4, SR_CgaCtaId ;  /* 0x00000000000479c3 */ /* 0x000e620000008800 */
[----:B------:R-:W-:Y:S01]  /*19400*/  UMOV UR5, 0x400 ;  /* 0x0000040000057882 */ /* 0x000fe20000000000 */
[----:B------:R-:W-:Y:S01]  /*19410*/  UMOV UR6, 0x40 ;  /* 0x0000004000067882 */ /* 0x000fe20000000000 */
[----:B------:R-:W-:Y:S02]  /*19420*/  IMAD.MOV.U32 R2, RZ, RZ, 0xffff ;  /* 0x0000ffffff027424 */ /* 0x000fe400078e00ff */
[----:B------:R-:W-:Y:S01]  /*19430*/  IMAD.MOV.U32 R0, RZ, RZ, 0x1 ;  /* 0x00000001ff007424 */ /* 0x000fe200078e00ff */
[----:B-1----:R-:W-:Y:S02]  /*19440*/  ULEA UR5, UR4, UR5, 0x18 ;  /* 0x0000000504057291 */ /* 0x002fe4000f8ec0ff */
[----:B------:R-:W-:-:S07]  /*19450*/  ULEA UR6, UR4, UR6, 0x18 ;  /* 0x0000000604067291 */ /* 0x000fce000f8ec0ff */
[----:B------:R-:W1:Y:S01]  /*19460*/  LDS R3, [UR5+0x2c0e0] ;  /* 0x02c0e005ff037984 */ /* 0x000e620008000800 */
[----:B------:R-:W-:-:S03]  /*19470*/  NOP ;  /* 0x0000000000007918 */ /* 0x000fc60000000000 */
[----:B------:R-:W2:Y:S01]  /*19480*/  LDS R5, [UR6+0x14] ;  /* 0x00001406ff057984 */ /* 0x000ea20008000800 */
[----:B-1----:R-:W-:-:S04]  /*19490*/  LOP3.LUT R3, R3, 0xffff, RZ, 0xc0, !PT ;  /* 0x0000ffff03037812 */ /* 0x002fc800078ec0ff */
[----:B------:R-:W-:-:S04]  /*194a0*/  SHF.R.U32.HI R3, RZ, 0x5, R3 ;  /* 0x00000005ff037819 */ /* 0x000fc80000011603 */
[-C--:B------:R-:W-:Y:S02]  /*194b0*/  SHF.L.U32 R2, R2, R3.reuse, RZ ;  /* 0x0000000302027219 */ /* 0x080fe400000006ff */
[----:B------:R-:W-:Y:S02]  /*194c0*/  SHF.L.U32 R0, R0, R3, RZ ;  /* 0x0000000300007219 */ /* 0x000fe400000006ff */
[----:B--2---:R-:W-:-:S04]  /*194d0*/  LOP3.LUT R5, R5, R2, RZ, 0xc0, !PT ;  /* 0x0000000205057212 */ /* 0x004fc800078ec0ff */
[----:B------:R-:W-:-:S13]  /*194e0*/  ISETP.NE.AND P0, PT, R5, R2, PT ;  /* 0x000000020500720c */ /* 0x000fda0003f05270 */
[----:B------:R-:W-:Y:S05]  /*194f0*/  @P0 BRA `(.L_x_396) ;  /* 0x00000000005c0947 */ /* 0x000fea0003800000 */
[----:B------:R-:W1:Y:S02]  /*19500*/  LDS R3, [UR6+0x18] ;  /* 0x00001806ff037984 */ /* 0x000e640008000800 */
[----:B-1----:R-:W-:-:S04]  /*19510*/  LOP3.LUT R3, R3, R0, RZ, 0xc0, !PT ;  /* 0x0000000003037212 */ /* 0x002fc800078ec0ff */
[----:B------:R-:W-:-:S13]  /*19520*/  ISETP.NE.AND P0, PT, R3, R0, PT ;  /* 0x000000000300720c */ /* 0x000fda0003f05270 */
[----:B------:R-:W-:Y:S05]  /*19530*/  @P0 BRA `(.L_x_397) ;  /* 0x0000000000400947 */ /* 0x000fea0003800000 */
[----:B------:R-:W-:Y:S01]  /*19540*/  R2UR UR8, R2 ;  /* 0x00000000020872ca */ /* 0x000fe200000e0000 */
[----:B------:R-:W1:Y:S01]  /*19550*/  S2R R3, SR_LANEID ;  /* 0x0000000000037919 */ /* 0x000e620000000000 */
[----:B------:R-:W-:Y:S01]  /*19560*/  LOP3.LUT R4, RZ, R0, RZ, 0x33, !PT ;  /* 0x00000000ff047212 */ /* 0x000fe200078e33ff */
[----:B------:R-:W-:Y:S02]  /*19570*/  VOTEU.ANY UR7, UPT, PT ;  /* 0x0000000000077886 */ /* 0x000fe400038e0100 */
[----:B------:R-:W-:Y:S01]  /*19580*/  UFLO.U32 UR7, UR7 ;  /* 0x00000007000772bd */ /* 0x000fe200080e0000 */
[----:B------:R-:W2:Y:S07]  /*19590*/  REDUX UR4, R4 ;  /* 0x00000000040473c4 */ /* 0x000eae0000000000 */
[----:B------:R-:W-:-:S06]  /*195a0*/  ULOP3.LUT UR8, URZ, UR8, URZ, 0x33, !UPT ;  /* 0x00000008ff087292 */ /* 0x000fcc000f8e33ff */
[----:B------:R-:W-:-:S04]  /*195b0*/  IMAD.U32 R2, RZ, RZ, UR8 ;  /* 0x00000008ff027e24 */ /* 0x000fc8000f8e00ff */
[----:B------:R-:W3:Y:S02]  /*195c0*/  REDUX UR5, R2 ;  /* 0x00000000020573c4 */ /* 0x000ee40000000000 */
[----:B------:R4:W-:Y:S01]  /*195d0*/  UTCATOMSWS.AND URZ, UR8 ;  /* 0x0000000800ff79e3 */ /* 0x0009e20008000000 */
[----:B--2---:R-:W-:Y:S01]  /*195e0*/  IMAD.U32 R0, RZ, RZ, UR4 ;  /* 0x00000004ff007e24 */ /* 0x004fe2000f8e00ff */
[----:B-1----:R-:W-:Y:S01]  /*195f0*/  ISETP.EQ.U32.AND P0, PT, R3, UR7, PT ;  /* 0x0000000703007c0c */ /* 0x002fe2000bf02070 */
[----:B---3--:R-:W-:-:S12]  /*19600*/  IMAD.U32 R3, RZ, RZ, UR5 ;  /* 0x00000005ff037e24 */ /* 0x008fd8000f8e00ff */
[----:B------:R4:W-:Y:S04]  /*19610*/  @P0 ATOMS.AND RZ, [UR6+0x14], R3 ;  /* 0x00001403ffff098c */ /* 0x0009e8000a800006 */
[----:B------:R4:W-:Y:S01]  /*19620*/  @P0 ATOMS.AND RZ, [UR6+0x18], R0 ;  /* 0x00001800ffff098c */ /* 0x0009e2000a800006 */
[----:B------:R-:W-:Y:S05]  /*19630*/  BRA `(.L_x_398) ;  /* 0x0000000000147947 */ /* 0x000fea0003800000 */
.L_x_397:
[----:B------:R-:W-:Y:S02]  /*19640*/  MOV R2, 0x19660 ;  /* 0x0001966000027802 */ /* 0x000fe40000000f00 */
[----:B------:R-:W-:Y:S05]  /*19650*/  CALL.REL.NOINC `($__internal_0_$__cuda_sm10x_tcgen05_guardrail_trap_col_being_dealloced_not_returned_by_alloc) ;  /* 0x00000014002c7944 */ /* 0x000fea0003c00000 */
[----:B------:R-:W-:Y:S05]  /*19660*/  BRA `(.L_x_398) ;  /* 0x0000000000087947 */ /* 0x000fea0003800000 */
.L_x_396:
[----:B------:R-:W-:Y:S02]  /*19670*/  MOV R2, 0x19690 ;  /* 0x0001969000027802 */ /* 0x000fe40000000f00 */
[----:B------:R-:W-:Y:S05]  /*19680*/  CALL.REL.NOINC `($__internal_2_$__cuda_sm10x_tcgen05_guardrail_trap_unallocated_columns_being_dealloced) ;  /* 0x0000001400387944 */ /* 0x000fea0003c00000 */
.L_x_398:
[----:B------:R-:W-:Y:S01]  /*19690*/  NOP ;  /* 0x0000000000007918 */ /* 0x000fe20000000000 */
[----:B----4-:R-:W-:Y:S05]  /*196a0*/  EXIT ;  /* 0x000000000000794d */ /* 0x010fea0003800000 */
.L_x_37:
[----:B-1----:R-:W-:-:S07]  /*196b0*/  MOV R0, UR12 ;  /* 0x0000000c00007c02 */ /* 0x002fce0008000f00 */
.L_x_399:
[----:B-1----:R1:W2:Y:S02]  /*196c0*/  SYNCS.PHASECHK.TRANS64.TRYWAIT P0, [R0+URZ+0x2c000], R5 ;  /* 0x02c00005000075a7 */ /* 0x0022a400080011ff */
[----:B--2---:R-:W-:Y:S05]  /*196d0*/  @!P0 NANOSLEEP.SYNCS 0x989680 ;  /* 0x009896800000895d */ /* 0x004fea0003900000 */
[----:B------:R-:W2:Y:S02]  /*196e0*/  @!P0 SYNCS.PHASECHK.TRANS64 P0, [R0+URZ+0x2c000], R5 ;  /* 0x02c00005000085a7 */ /* 0x000ea400080010ff */
[----:B--2---:R-:W-:Y:S05]  /*196f0*/  @!P0 BRA `(.L_x_399) ;  /* 0xfffffffc00f08947 */ /* 0x004fea000383ffff */
[----:B------:R-:W-:Y:S05]  /*19700*/  BRA `(.L_x_400) ;  /* 0xfffffe8400747947 */ /* 0x000fea000383ffff */
.L_x_39:
[----:B------:R-:W-:-:S07]  /*19710*/  MOV R0, UR5 ;  /* 0x0000000500007c02 */ /* 0x000fce0008000f00 */
.L_x_401:
[----:B-1----:R1:W2:Y:S02]  /*19720*/  SYNCS.PHASECHK.TRANS64.TRYWAIT P0, [R0+URZ+0x2c020], R3 ;  /* 0x02c02003000075a7 */ /* 0x0022a400080011ff */
[----:B--2---:R-:W-:Y:S05]  /*19730*/  @!P0 NANOSLEEP.SYNCS 0x989680 ;  /* 0x009896800000895d */ /* 0x004fea0003900000 */
[----:B------:R-:W2:Y:S02]  /*19740*/  @!P0 SYNCS.PHASECHK.TRANS64 P0, [R0+URZ+0x2c020], R3 ;  /* 0x02c02003000085a7 */ /* 0x000ea400080010ff */
[----:B--2---:R-:W-:Y:S05]  /*19750*/  @!P0 BRA `(.L_x_401) ;  /* 0xfffffffc00f08947 */ /* 0x004fea000383ffff */
[----:B------:R-:W-:Y:S05]  /*19760*/  BRA `(.L_x_402) ;  /* 0xfffffe84007c7947 */ /* 0x000fea000383ffff */
.L_x_41:
[----:B------:R-:W-:-:S07]  /*19770*/  MOV R0, UR12 ;  /* 0x0000000c00007c02 */ /* 0x000fce0008000f00 */
.L_x_403:
[----:B-1----:R1:W2:Y:S02]  /*19780*/  SYNCS.PHASECHK.TRANS64.TRYWAIT P0, [R0+URZ+0x2c058], R9 ;  /* 0x02c05809000075a7 */ /* 0x0022a400080011ff */
[----:B--2---:R-:W-:Y:S05]  /*19790*/  @!P0 NANOSLEEP.SYNCS 0x989680 ;  /* 0x009896800000895d */ /* 0x004fea0003900000 */
[----:B------:R-:W2:Y:S02]  /*197a0*/  @!P0 SYNCS.PHASECHK.TRANS64 P0, [R0+URZ+0x2c058], R9 ;  /* 0x02c05809000085a7 */ /* 0x000ea400080010ff */
[----:B--2---:R-:W-:Y:S05]  /*197b0*/  @!P0 BRA `(.L_x_403) ;  /* 0xfffffffc00f08947 */ /* 0x004fea000383ffff */
[----:B------:R-:W-:Y:S05]  /*197c0*/  BRA `(.L_x_404) ;  /* 0xfffffe8400a47947 */ /* 0x000fea000383ffff */
.L_x_45:
[----:B------:R-:W-:-:S07]  /*197d0*/  MOV R0, UR12 ;  /* 0x0000000c00007c02 */ /* 0x000fce0008000f00 */
.L_x_405:
[----:B-1----:R1:W2:Y:S02]  /*197e0*/  SYNCS.PHASECHK.TRANS64.TRYWAIT P0, [R0+URZ+0x2c008], R5 ;  /* 0x02c00805000075a7 */ /* 0x0022a400080011ff */
[----:B--2---:R-:W-:Y:S05]  /*197f0*/  @!P0 NANOSLEEP.SYNCS 0x989680 ;  /* 0x009896800000895d */ /* 0x004fea0003900000 */
[----:B------:R-:W2:Y:S02]  /*19800*/  @!P0 SYNCS.PHASECHK.TRANS64 P0, [R0+URZ+0x2c008], R5 ;  /* 0x02c00805000085a7 */ /* 0x000ea400080010ff */
[----:B--2---:R-:W-:Y:S05]  /*19810*/  @!P0 BRA `(.L_x_405) ;  /* 0xfffffffc00f08947 */ /* 0x004fea000383ffff */
[----:B------:R-:W-:Y:S05]  /*19820*/  BRA `(.L_x_406) ;  /* 0xfffffe8800c07947 */ /* 0x000fea000383ffff */
.L_x_47:
[----:B------:R-:W-:-:S07]  /*19830*/  MOV R0, UR12 ;  /* 0x0000000c00007c02 */ /* 0x000fce0008000f00 */
.L_x_407:
[----:B-1----:R1:W2:Y:S02]  /*19840*/  SYNCS.PHASECHK.TRANS64.TRYWAIT P0, [R0+URZ+0x2c068], R5 ;  /* 0x02c06805000075a7 */ /* 0x0022a400080011ff */
[----:B--2---:R-:W-:Y:S05]  /*19850*/  @!P0 NANOSLEEP.SYNCS 0x989680 ;  /* 0x009896800000895d */ /* 0x004fea0003900000 */
[----:B------:R-:W2:Y:S02]  /*19860*/  @!P0 SYNCS.PHASECHK.TRANS64 P0, [R0+URZ+0x2c068], R5 ;  /* 0x02c06805000085a7 */ /* 0x000ea400080010ff */
[----:B--2---:R-:W-:Y:S05]  /*19870*/  @!P0 BRA `(.L_x_407) ;  /* 0xfffffffc00f08947 */ /* 0x004fea000383ffff */
[----:B------:R-:W-:Y:S05]  /*19880*/  BRA `(.L_x_408) ;  /* 0xfffffe8800c87947 */ /* 0x000fea000383ffff */
.L_x_51:
[----:B------:R-:W-:-:S07]  /*19890*/  MOV R0, UR5 ;  /* 0x0000000500007c02 */ /* 0x000fce0008000f00 */
.L_x_409:
[----:B--2---:R2:W3:Y:S02]  /*198a0*/  SYNCS.PHASECHK.TRANS64.TRYWAIT P0, [R0+URZ+0x2c020], R3 ;  /* 0x02c02003000075a7 */ /* 0x0044e400080011ff */
[----:B---3--:R-:W-:Y:S05]  /*198b0*/  @!P0 NANOSLEEP.SYNCS 0x989680 ;  /* 0x009896800000895d */ /* 0x008fea0003900000 */
[----:B------:R-:W3:Y:S02]  /*198c0*/  @!P0 SYNCS.PHASECHK.TRANS64 P0, [R0+URZ+0x2c020], R3 ;  /* 0x02c02003000085a7 */ /* 0x000ee400080010ff */
[----:B---3--:R-:W-:Y:S05]  /*198d0*/  @!P0 BRA `(.L_x_409) ;  /* 0xfffffffc00f08947 */ /* 0x008fea000383ffff */
[----:B------:R-:W-:Y:S05]  /*198e0*/  BRA `(.L_x_410) ;  /* 0xfffffe8c00e07947 */ /* 0x000fea000383ffff */
.L_x_53:
[----:B------:R-:W-:-:S07]  /*198f0*/  MOV R0, UR12 ;  /* 0x0000000c00007c02 */ /* 0x000fce0008000f00 */
.L_x_411:
[----:B-1----:R1:W2:Y:S02]  /*19900*/  SYNCS.PHASECHK.TRANS64.TRYWAIT P0, [R0+URZ+0x2c0a0], R3 ;  /* 0x02c0a003000075a7 */ /* 0x0022a400080011ff */
[----:B--2---:R-:W-:Y:S05]  /*19910*/  @!P0 NANOSLEEP.SYNCS 0x989680 ;  /* 0x009896800000895d */ /* 0x004fea0003900000 */
[----:B------:R-:W2:Y:S02]  /*19920*/  @!P0 SYNCS.PHASECHK.TRANS64 P0, [R0+URZ+0x2c0a0], R3 ;  /* 0x02c0a003000085a7 */ /* 0x000ea400080010ff */
[----:B--2---:R-:W-:Y:S05]  /*19930*/  @!P0 BRA `(.L_x_411) ;  /* 0xfffffffc00f08947 */ /* 0x004fea000383ffff */
[----:B------:R-:W-:Y:S05]  /*19940*/  BRA `(.L_x_412) ;  /* 0xfffffe8c00f47947 */ /* 0x000fea000383ffff */
.L_x_55:
[----:B------:R-:W-:Y:S01]  /*19950*/  IMAD.U32 R3, RZ, RZ, UR7 ;  /* 0x00000007ff037e24 */ /* 0x000fe2000f8e00ff */
[----:B------:R-:W-:-:S04]  /*19960*/  MOV R4, UR12 ;  /* 0x0000000c00047c02 */ /* 0x000fc80008000f00 */
[----:B------:R-:W-:-:S07]  /*19970*/  SHF.L.U32 R3, R3, 0x1f, RZ ;  /* 0x0000001f03037819 */ /* 0x000fce00000006ff */
.L_x_413:
[----:B-1----:R1:W2:Y:S02]  /*19980*/  SYNCS.PHASECHK.TRANS64.TRYWAIT P0, [R4+URZ+0x2c058], R3 ;  /* 0x02c05803040075a7 */ /* 0x0022a400080011ff */
[----:B--2---:R-:W-:Y:S05]  /*19990*/  @!P0 NANOSLEEP.SYNCS 0x989680 ;  /* 0x009896800000895d */ /* 0x004fea0003900000 */
[----:B------:R-:W2:Y:S02]  /*199a0*/  @!P0 SYNCS.PHASECHK.TRANS64 P0, [R4+URZ+0x2c058], R3 ;  /* 0x02c05803040085a7 */ /* 0x000ea400080010ff */
[----:B--2---:R-:W-:Y:S05]  /*199b0*/  @!P0 BRA `(.L_x_413) ;  /* 0xfffffffc00f08947 */ /* 0x004fea000383ffff */
[----:B------:R-:W-:Y:S05]  /*199c0*/  BRA `(.L_x_414) ;  /* 0xfffffe8c00f87947 */ /* 0x000fea000383ffff */
.L_x_59:
[----:B------:R-:W-:Y:S07]  /*199d0*/  MOV R3, UR7 ;  /* 0x0000000700037c02 */ /* 0x000fee0008000f00 */
.L_x_415:
[----:B--2---:R2:W3:Y:S02]  /*199e0*/  SYNCS.PHASECHK.TRANS64.TRYWAIT P0, [R3+URZ+0x2c020], R4 ;  /* 0x02c02004030075a7 */ /* 0x0044e400080011ff */
[----:B---3--:R-:W-:Y:S05]  /*199f0*/  @!P0 NANOSLEEP.SYNCS 0x989680 ;  /* 0x009896800000895d */ /* 0x008fea0003900000 */
[----:B------:R-:W3:Y:S02]  /*19a00*/  @!P0 SYNCS.PHASECHK.TRANS64 P0, [R3+URZ+0x2c020], R4 ;  /* 0x02c02004030085a7 */ /* 0x000ee400080010ff */
[----:B---3--:R-:W-:Y:S05]  /*19a10*/  @!P0 BRA `(.L_x_415) ;  /* 0xfffffffc00f08947 */ /* 0x008fea000383ffff */
[----:B------:R-:W-:Y:S05]  /*19a20*/  BRA `(.L_x_416) ;  /* 0xfffffe9400147947 */ /* 0x000fea000383ffff */
.L_x_62:
[----:B------:R-:W-:Y:S07]  /*19a30*/  MOV R0, UR12 ;  /* 0x0000000c00007c02 */ /* 0x000fee0008000f00 */
.L_x_417:
[----:B--2---:R2:W3:Y:S02]  /*19a40*/  SYNCS.PHASECHK.TRANS64.TRYWAIT P0, [R0+URZ+0x2c0a8], R3 ;  /* 0x02c0a803000075a7 */ /* 0x0044e400080011ff */
[----:B---3--:R-:W-:Y:S05]  /*19a50*/  @!P0 NANOSLEEP.SYNCS 0x989680 ;  /* 0x009896800000895d */ /* 0x008fea0003900000 */
[----:B------:R-:W3:Y:S02]  /*19a60*/  @!P0 SYNCS.PHASECHK.TRANS64 P0, [R0+URZ+0x2c0a8], R3 ;  /* 0x02c0a803000085a7 */ /* 0x000ee400080010ff */
[----:B---3--:R-:W-:Y:S05]  /*19a70*/  @!P0 BRA `(.L_x_417) ;  /* 0xfffffffc00f08947 */ /* 0x008fea000383ffff */
[----:B------:R-:W-:Y:S05]  /*19a80*/  BRA `(.L_x_418) ;  /* 0xfffffe9800447947 */ /* 0x000fea000383ffff */
.L_x_64:
[----:B------:R-:W-:Y:S07]  /*19a90*/  MOV R3, UR12 ;  /* 0x0000000c00037c02 */ /* 0x000fee0008000f00 */
.L_x_419:
[----:B--2---:R2:W3:Y:S02]  /*19aa0*/  SYNCS.PHASECHK.TRANS64.TRYWAIT P0, [R3+URZ+0x2c068], R4 ;  /* 0x02c06804030075a7 */ /* 0x0044e400080011ff */
[----:B---3--:R-:W-:Y:S05]  /*19ab0*/  @!P0 NANOSLEEP.SYNCS 0x989680 ;  /* 0x009896800000895d */ /* 0x008fea0003900000 */
[----:B------:R-:W3:Y:S02]  /*19ac0*/  @!P0 SYNCS.PHASECHK.TRANS64 P0, [R3+URZ+0x2c068], R4 ;  /* 0x02c06804030085a7 */ /* 0x000ee400080010ff */
[----:B---3--:R-:W-:Y:S05]  /*19ad0*/  @!P0 BRA `(.L_x_419) ;  /* 0xfffffffc00f08947 */ /* 0x008fea000383ffff */
[----:B------:R-:W-:Y:S05]  /*19ae0*/  BRA `(.L_x_420) ;  /* 0xfffffe98004c7947 */ /* 0x000fea000383ffff */
.L_x_70:
[----:B------:R-:W-:Y:S07]  /*19af0*/  MOV R0, UR4 ;  /* 0x0000000400007c02 */ /* 0x000fee0008000f00 */
.L_x_421:
[----:B-1----:R1:W2:Y:S02]  /*19b00*/  SYNCS.PHASECHK.TRANS64.TRYWAIT P0, [R0+URZ+0x2c020], R3 ;  /* 0x02c02003000075a7 */ /* 0x0022a400080011ff */
[----:B--2---:R-:W-:Y:S05]  /*19b10*/  @!P0 NANOSLEEP.SYNCS 0x989680 ;  /* 0x009896800000895d */ /* 0x004fea0003900000 */
[----:B------:R-:W2:Y:S02]  /*19b20*/  @!P0 SYNCS.PHASECHK.TRANS64 P0, [R0+URZ+0x2c020], R3 ;  /* 0x02c02003000085a7 */ /* 0x000ea400080010ff */
[----:B--2---:R-:W-:Y:S05]  /*19b30*/  @!P0 BRA `(.L_x_421) ;  /* 0xfffffffc00f08947 */ /* 0x004fea000383ffff */
[----:B------:R-:W-:Y:S05]  /*19b40*/  BRA `(.L_x_422) ;  /* 0xfffffea0003c7947 */ /* 0x000fea000383ffff */
.L_x_72:
[----:B------:R-:W-:Y:S07]  /*19b50*/  MOV R0, UR12 ;  /* 0x0000000c00007c02 */ /* 0x000fee0008000f00 */
.L_x_423:
[----:B-1----:R1:W2:Y:S02]  /*19b60*/  SYNCS.PHASECHK.TRANS64.TRYWAIT P0, [R0+URZ+0x2c0a0], R3 ;  /* 0x02c0a003000075a7 */ /* 0x0022a400080011ff */
[----:B--2---:R-:W-:Y:S05]  /*19b70*/  @!P0 NANOSLEEP.SYNCS 0x989680 ;  /* 0x009896800000895d */ /* 0x004fea0003900000 */
[----:B------:R-:W2:Y:S02]  /*19b80*/  @!P0 SYNCS.PHASECHK.TRANS64 P0, [R0+URZ+0x2c0a0], R3 ;  /* 0x02c0a003000085a7 */ /* 0x000ea400080010ff */
[----:B--2---:R-:W-:Y:S05]  /*19b90*/  @!P0 BRA `(.L_x_423) ;  /* 0xfffffffc00f08947 */ /* 0x004fea000383ffff */
[----:B------:R-:W-:Y:S05]  /*19ba0*/  BRA `(.L_x_424) ;  /* 0xfffffea000507947 */ /* 0x000fea000383ffff */
.L_x_74:
[----:B------:R-:W-:Y:S01]  /*19bb0*/  MOV R5, UR12 ;  /* 0x0000000c00057c02 */ /* 0x000fe20008000f00 */
[----:B------:R-:W-:Y:S05]  /*19bc0*/  IMAD.U32 R4, RZ, RZ, UR7 ;  /* 0x00000007ff047e24 */ /* 0x000fea000f8e00ff */
[----:B------:R-:W-:Y:S07]  /*19bd0*/  SHF.L.U32 R4, R4, 0x1f, RZ ;  /* 0x0000001f04047819 */ /* 0x000fee00000006ff */
.L_x_425:
[----:B-1----:R1:W2:Y:S02]  /*19be0*/  SYNCS.PHASECHK.TRANS64.TRYWAIT P0, [R5+URZ+0x2c058], R4 ;  /* 0x02c05804050075a7 */ /* 0x0022a400080011ff */
[----:B--2---:R-:W-:Y:S05]  /*19bf0*/  @!P0 NANOSLEEP.SYNCS 0x989680 ;  /* 0x009896800000895d */ /* 0x004fea0003900000 */
[----:B------:R-:W2:Y:S02]  /*19c00*/  @!P0 SYNCS.PHASECHK.TRANS64 P0, [R5+URZ+0x2c058], R4 ;  /* 0x02c05804050085a7 */ /* 0x000ea400080010ff */
[----:B--2---:R-:W-:Y:S05]  /*19c10*/  @!P0 BRA `(.L_x_425) ;  /* 0xfffffffc00f08947 */ /* 0x004fea000383ffff */
[----:B------:R-:W-:Y:S05]  /*19c20*/  BRA `(.L_x_426) ;  /* 0xfffffea000587947 */ /* 0x000fea000383ffff */
.L_x_82:
[----:B------:R-:W-:-:S07]  /*19c30*/  MOV R0, UR12 ;  /* 0x0000000c00007c02 */ /* 0x000fce0008000f00 */
.L_x_427:
[----:B--2---:R2:W3:Y:S02]  /*19c40*/  SYNCS.PHASECHK.TRANS64.TRYWAIT P0, [R0+URZ+0x2c0a8], R3 ;  /* 0x02c0a803000075a7 */ /* 0x0044e400080011ff */
[----:B---3--:R-:W-:Y:S05]  /*19c50*/  @!P0 NANOSLEEP.SYNCS 0x989680 ;  /* 0x009896800000895d */ /* 0x008fea0003900000 */
[----:B------:R-:W3:Y:S02]  /*19c60*/  @!P0 SYNCS.PHASECHK.TRANS64 P0, [R0+URZ+0x2c0a8], R3 ;  /* 0x02c0a803000085a7 */ /* 0x000ee400080010ff */
[----:B---3--:R-:W-:Y:S05]  /*19c70*/  @!P0 BRA `(.L_x_427) ;  /* 0xfffffffc00f08947 */ /* 0x008fea000383ffff */
[----:B------:R-:W-:Y:S05]  /*19c80*/  BRA `(.L_x_428) ;  /* 0xfffffea4002c7947 */ /* 0x000fea000383ffff */
.L_x_84:
[----:B------:R-:W-:-:S07]  /*19c90*/  MOV R4, UR12 ;  /* 0x0000000c00047c02 */ /* 0x000fce0008000f00 */
.L_x_429:
[----:B--2---:R2:W3:Y:S02]  /*19ca0*/  SYNCS.PHASECHK.TRANS64.TRYWAIT P0, [R4+URZ+0x2c068], R5 ;  /* 0x02c06805040075a7 */ /* 0x0044e400080011ff */
[----:B---3--:R-:W-:Y:S05]  /*19cb0*/  @!P0 NANOSLEEP.SYNCS 0x989680 ;  /* 0x009896800000895d */ /* 0x008fea0003900000 */
[----:B------:R-:W3:Y:S02]  /*19cc0*/  @!P0 SYNCS.PHASECHK.TRANS64 P0, [R4+URZ+0x2c068], R5 ;  /* 0x02c06805040085a7 */ /* 0x000ee400080010ff */
[----:B---3--:R-:W-:Y:S05]  /*19cd0*/  @!P0 BRA `(.L_x_429) ;  /* 0xfffffffc00f08947 */ /* 0x008fea000383ffff */
[----:B------:R-:W-:Y:S05]  /*19ce0*/  BRA `(.L_x_430) ;  /* 0xfffffea400387947 */ /* 0x000fea000383ffff */
.L_x_96:
[----:B-1----:R1:W2:Y:S02]  /*19cf0*/  SYNCS.PHASECHK.TRANS64.TRYWAIT P0, [R16+URZ+0x2c0c0], R3 ;  /* 0x02c0c003100075a7 */ /* 0x0022a400080011ff */
[----:B--2---:R-:W-:Y:S05]  /*19d00*/  @!P0 NANOSLEEP.SYNCS 0x989680 ;  /* 0x009896800000895d */ /* 0x004fea0003900000 */
[----:B------:R-:W2:Y:S02]  /*19d10*/  @!P0 SYNCS.PHASECHK.TRANS64 P0, [R16+URZ+0x2c0c0], R3 ;  /* 0x02c0c003100085a7 */ /* 0x000ea400080010ff */
[----:B--2---:R-:W-:Y:S05]  /*19d20*/  @!P0 BRA `(.L_x_96) ;  /* 0xfffffffc00f08947 */ /* 0x004fea000383ffff */
[----:B------:R-:W-:Y:S05]  /*19d30*/  BRA `(.L_x_431) ;  /* 0xfffffeac00207947 */ /* 0x000fea000383ffff */
.L_x_163:
[----:B-1----:R1:W3:Y:S02]  /*19d40*/  SYNCS.PHASECHK.TRANS64.TRYWAIT P0, [R0+URZ+0x2c0c8], R3 ;  /* 0x02c0c803000075a7 */ /* 0x0022e400080011ff */
[----:B---3--:R-:W-:Y:S05]  /*19d50*/  @!P0 NANOSLEEP.SYNCS 0x989680 ;  /* 0x009896800000895d */ /* 0x008fea0003900000 */
[----:B------:R-:W3:Y:S02]  /*19d60*/  @!P0 SYNCS.PHASECHK.TRANS64 P0, [R0+URZ+0x2c0c8], R3 ;  /* 0x02c0c803000085a7 */ /* 0x000ee400080010ff */
[----:B---3--:R-:W-:Y:S05]  /*19d70*/  @!P0 BRA `(.L_x_163) ;  /* 0xfffffffc00f08947 */ /* 0x008fea000383ffff */
[----:B------:R-:W-:Y:S05]  /*19d80*/  BRA `(.L_x_432) ;  /* 0xffffff0000247947 */ /* 0x000fea000383ffff */
.L_x_169:
[----:B-1----:R1:W2:Y:S02]  /*19d90*/  SYNCS.PHASECHK.TRANS64.TRYWAIT P0, [R59+URZ+0x2c070], R0 ;  /* 0x02c070003b0075a7 */ /* 0x0022a400080011ff */
[----:B--2---:R-:W-:Y:S05]  /*19da0*/  @!P0 NANOSLEEP.SYNCS 0x989680 ;  /* 0x009896800000895d */ /* 0x004fea0003900000 */
[----:B------:R-:W2:Y:S02]  /*19db0*/  @!P0 SYNCS.PHASECHK.TRANS64 P0, [R59+URZ+0x2c070], R0 ;  /* 0x02c070003b0085a7 */ /* 0x000ea400080010ff */
[----:B--2---:R-:W-:Y:S05]  /*19dc0*/  @!P0 BRA `(.L_x_169) ;  /* 0xfffffffc00f08947 */ /* 0x004fea000383ffff */
[----:B------:R-:W-:Y:S05]  /*19dd0*/  BRA `(.L_x_433) ;  /* 0xffffff0400407947 */ /* 0x000fea000383ffff */
.L_x_172:
[----:B--2---:R2:W3:Y:S02]  /*19de0*/  SYNCS.PHASECHK.TRANS64.TRYWAIT P1, [R59+URZ+0x2c080], R6 ;  /* 0x02c080063b0075a7 */ /* 0x0044e400080211ff */
[----:B---3--:R-:W-:Y:S05]  /*19df0*/  @!P1 NANOSLEEP.SYNCS 0x989680 ;  /* 0x009896800000995d */ /* 0x008fea0003900000 */
[----:B------:R-:W3:Y:S02]  /*19e00*/  @!P1 SYNCS.PHASECHK.TRANS64 P1, [R59+URZ+0x2c080], R6 ;  /* 0x02c080063b0095a7 */ /* 0x000ee400080210ff */
[----:B---3--:R-:W-:Y:S05]  /*19e10*/  @!P1 BRA `(.L_x_172) ;  /* 0xfffffffc00f09947 */ /* 0x008fea000383ffff */
[----:B------:R-:W-:Y:S05]  /*19e20*/  BRA `(.L_x_434) ;  /* 0xffffff0400687947 */ /* 0x000fea000383ffff */
.L_x_175:
[----:B-1----:R1:W3:Y:S02]  /*19e30*/  SYNCS.PHASECHK.TRANS64.TRYWAIT P0, [R59+URZ+0x2c070], R0 ;  /* 0x02c070003b0075a7 */ /* 0x0022e400080011ff */
[----:B---3--:R-:W-:Y:S05]  /*19e40*/  @!P0 NANOSLEEP.SYNCS 0x989680 ;  /* 0x009896800000895d */ /* 0x008fea0003900000 */
[----:B------:R-:W3:Y:S02]  /*19e50*/  @!P0 SYNCS.PHASECHK.TRANS64 P0, [R59+URZ+0x2c070], R0 ;  /* 0x02c070003b0085a7 */ /* 0x000ee400080010ff */
[----:B---3--:R-:W-:Y:S05]  /*19e60*/  @!P0 BRA `(.L_x_175) ;  /* 0xfffffffc00f08947 */ /* 0x008fea000383ffff */
[----:B------:R-:W-:Y:S05]  /*19e70*/  BRA `(.L_x_435) ;  /* 0xffffff0400b47947 */ /* 0x000fea000383ffff */
.L_x_177:
[----:B-1----:R1:W3:Y:S02]  /*19e80*/  SYNCS.PHASECHK.TRANS64.TRYWAIT P0, [R59+URZ+0x2c090], R0 ;  /* 0x02c090003b0075a7 */ /* 0x0022e400080011ff */
[----:B---3--:R-:W-:Y:S05]  /*19e90*/  @!P0 NANOSLEEP.SYNCS 0x989680 ;  /* 0x009896800000895d */ /* 0x008fea0003900000 */
[----:B------:R-:W3:Y:S02]  /*19ea0*/  @!P0 SYNCS.PHASECHK.TRANS64 P0, [R59+URZ+0x2c090], R0 ;  /* 0x02c090003b0085a7 */ /* 0x000ee400080010ff */
[----:B---3--:R-:W-:Y:S05]  /*19eb0*/  @!P0 BRA `(.L_x_177) ;  /* 0xfffffffc00f08947 */ /* 0x008fea000383ffff */
[----:B------:R-:W-:Y:S05]  /*19ec0*/  BRA `(.L_x_436) ;  /* 0xffffff0400fc7947 */ /* 0x000fea000383ffff */
.L_x_196:
[----:B------:R1:W1:Y:S02]  /*19ed0*/  SYNCS.PHASECHK.TRANS64.TRYWAIT P0, [R59+URZ+0x2c080], R0 ;  /* 0x02c080003b0075a7 */ /* 0x00026400080011ff */
[----:B-1----:R-:W-:Y:S05]  /*19ee0*/  @!P0 NANOSLEEP.SYNCS 0x989680 ;  /* 0x009896800000895d */ /* 0x002fea0003900000 */
[----:B------:R-:W1:Y:S02]  /*19ef0*/  @!P0 SYNCS.PHASECHK.TRANS64 P0, [R59+URZ+0x2c080], R0 ;  /* 0x02c080003b0085a7 */ /* 0x000e6400080010ff */
[----:B-1----:R-:W-:Y:S05]  /*19f00*/  @!P0 BRA `(.L_x_196) ;  /* 0xfffffffc00f08947 */ /* 0x002fea000383ffff */
[----:B------:R-:W-:Y:S05]  /*19f10*/  BRA `(.L_x_437) ;  /* 0xffffff1800607947 */ /* 0x000fea000383ffff */
.L_x_198:
[----:B-1----:R1:W3:Y:S02]  /*19f20*/  SYNCS.PHASECHK.TRANS64.TRYWAIT P0, [R59+URZ+0x2c098], R0 ;  /* 0x02c098003b0075a7 */ /* 0x0022e400080011ff */
[----:B---3--:R-:W-:Y:S05]  /*19f30*/  @!P0 NANOSLEEP.SYNCS 0x989680 ;  /* 0x009896800000895d */ /* 0x008fea0003900000 */
[----:B------:R-:W3:Y:S02]  /*19f40*/  @!P0 SYNCS.PHASECHK.TRANS64 P0, [R59+URZ+0x2c098], R0 ;  /* 0x02c098003b0085a7 */ /* 0x000ee400080010ff */
[----:B---3--:R-:W-:Y:S05]  /*19f50*/  @!P0 BRA `(.L_x_198) ;  /* 0xfffffffc00f08947 */ /* 0x008fea000383ffff */
[----:B------:R-:W-:Y:S05]  /*19f60*/  BRA `(.L_x_438) ;  /* 0xffffff1800a47947 */ /* 0x000fea000383ffff */
.L_x_219:
[----:B---3--:R3:W1:Y:S02]  /*19f70*/  SYNCS.PHASECHK.TRANS64.TRYWAIT P0, [R59+URZ+0x2c070], R4 ;  /* 0x02c070043b0075a7 */ /* 0x00866400080011ff */
[----:B-1----:R-:W-:Y:S05]  /*19f80*/  @!P0 NANOSLEEP.SYNCS 0x989680 ;  /* 0x009896800000895d */ /* 0x002fea0003900000 */
[----:B------:R-:W1:Y:S02]  /*19f90*/  @!P0 SYNCS.PHASECHK.TRANS64 P0, [R59+URZ+0x2c070], R4 ;  /* 0x02c070043b0085a7 */ /* 0x000e6400080010ff */
[----:B-1----:R-:W-:Y:S05]  /*19fa0*/  @!P0 BRA `(.L_x_219) ;  /* 0xfffffffc00f08947 */ /* 0x002fea000383ffff */
[----:B------:R-:W-:Y:S05]  /*19fb0*/  BRA `(.L_x_439) ;  /* 0xffffff2c002c7947 */ /* 0x000fea000383ffff */
.L_x_222:
[----:B------:R1:W1:Y:S02]  /*19fc0*/  SYNCS.PHASECHK.TRANS64.TRYWAIT P0, [R59+URZ+0x2c090], R0 ;  /* 0x02c090003b0075a7 */ /* 0x00026400080011ff */
[----:B-1----:R-:W-:Y:S05]  /*19fd0*/  @!P0 NANOSLEEP.SYNCS 0x989680 ;  /* 0x009896800000895d */ /* 0x002fea0003900000 */
[----:B------:R-:W1:Y:S02]  /*19fe0*/  @!P0 SYNCS.PHASECHK.TRANS64 P0, [R59+URZ+0x2c090], R0 ;  /* 0x02c090003b0085a7 */ /* 0x000e6400080010ff */
[----:B-1----:R-:W-:Y:S05]  /*19ff0*/  @!P0 BRA `(.L_x_222) ;  /* 0xfffffffc00f08947 */ /* 0x002fea000383ffff */
[----:B------:R-:W-:Y:S05]  /*1a000*/  BRA `(.L_x_440) ;  /* 0xffffff2c00507947 */ /* 0x000fea000383ffff */
.L_x_225:
[----:B------:R1:W1:Y:S02]  /*1a010*/  SYNCS.PHASECHK.TRANS64.TRYWAIT P0, [R59+URZ+0x2c0c0], R0 ;  /* 0x02c0c0003b0075a7 */ /* 0x00026400080011ff */
[----:B-1----:R-:W-:Y:S05]  /*1a020*/  @!P0 NANOSLEEP.SYNCS 0x989680 ;  /* 0x009896800000895d */ /* 0x002fea0003900000 */
[----:B------:R-:W1:Y:S02]  /*1a030*/  @!P0 SYNCS.PHASECHK.TRANS64 P0, [R59+URZ+0x2c0c0], R0 ;  /* 0x02c0c0003b0085a7 */ /* 0x000e6400080010ff */
[----:B-1----:R-:W-:Y:S05]  /*1a040*/  @!P0 BRA `(.L_x_225) ;  /* 0xfffffffc00f08947 */ /* 0x002fea000383ffff */
[----:B------:R-:W-:Y:S05]  /*1a050*/  BRA `(.L_x_441) ;  /* 0xffffff2c005c7947 */ /* 0x000fea000383ffff */
.L_x_239:
[----:B-1----:R1:W2:Y:S02]  /*1a060*/  SYNCS.PHASECHK.TRANS64.TRYWAIT P0, [R59+URZ+0x2c080], R4 ;  /* 0x02c080043b0075a7 */ /* 0x0022a400080011ff */
[----:B--2---:R-:W-:Y:S05]  /*1a070*/  @!P0 NANOSLEEP.SYNCS 0x989680 ;  /* 0x009896800000895d */ /* 0x004fea0003900000 */
[----:B------:R-:W2:Y:S02]  /*1a080*/  @!P0 SYNCS.PHASECHK.TRANS64 P0, [R59+URZ+0x2c080], R4 ;  /* 0x02c080043b0085a7 */ /* 0x000ea400080010ff */
[----:B--2---:R-:W-:Y:S05]  /*1a090*/  @!P0 BRA `(.L_x_239) ;  /* 0xfffffffc00f08947 */ /* 0x004fea000383ffff */
[----:B------:R-:W-:Y:S05]  /*1a0a0*/  BRA `(.L_x_442) ;  /* 0xffffff4c00887947 */ /* 0x000fea000383ffff */
.L_x_242:
[----:B------:R1:W1:Y:S02]  /*1a0b0*/  SYNCS.PHASECHK.TRANS64.TRYWAIT P0, [R59+URZ+0x2c098], R0 ;  /* 0x02c098003b0075a7 */ /* 0x00026400080011ff */
[----:B-1----:R-:W-:Y:S05]  /*1a0c0*/  @!P0 NANOSLEEP.SYNCS 0x989680 ;  /* 0x009896800000895d */ /* 0x002fea0003900000 */
[----:B------:R-:W1:Y:S02]  /*1a0d0*/  @!P0 SYNCS.PHASECHK.TRANS64 P0, [R59+URZ+0x2c098], R0 ;  /* 0x02c098003b0085a7 */ /* 0x000e6400080010ff */
[----:B-1----:R-:W-:Y:S05]  /*1a0e0*/  @!P0 BRA `(.L_x_242) ;  /* 0xfffffffc00f08947 */ /* 0x002fea000383ffff */
[----:B------:R-:W-:Y:S05]  /*1a0f0*/  BRA `(.L_x_443) ;  /* 0xffffff4c00ac7947 */ /* 0x000fea000383ffff */
.L_x_245:
[----:B------:R1:W1:Y:S02]  /*1a100*/  SYNCS.PHASECHK.TRANS64.TRYWAIT P0, [R59+URZ+0x2c0c8], R0 ;  /* 0x02c0c8003b0075a7 */ /* 0x00026400080011ff */
[----:B-1----:R-:W-:Y:S05]  /*1a110*/  @!P0 NANOSLEEP.SYNCS 0x989680 ;  /* 0x009896800000895d */ /* 0x002fea0003900000 */
[----:B------:R-:W1:Y:S02]  /*1a120*/  @!P0 SYNCS.PHASECHK.TRANS64 P0, [R59+URZ+0x2c0c8], R0 ;  /* 0x02c0c8003b0085a7 */ /* 0x000e6400080010ff */
[----:B-1----:R-:W-:Y:S05]  /*1a130*/  @!P0 BRA `(.L_x_245) ;  /* 0xfffffffc00f08947 */ /* 0x002fea000383ffff */
[----:B------:R-:W-:Y:S05]  /*1a140*/  BRA `(.L_x_444) ;  /* 0xffffff4c00b87947 */ /* 0x000fea000383ffff */
.L_x_261:
[----:B------:R-:W-:-:S07]  /*1a150*/  MOV R0, UR49 ;  /* 0x0000003100007c02 */ /* 0x000fce0008000f00 */
.L_x_445:
[----:B-1----:R1:W2:Y:S02]  /*1a160*/  SYNCS.PHASECHK.TRANS64.TRYWAIT P0, [R0+URZ], R3 ;  /* 0x00000003000075a7 */ /* 0x0022a400080011ff */
[----:B--2---:R-:W-:Y:S05]  /*1a170*/  @!P0 NANOSLEEP.SYNCS 0x989680 ;  /* 0x009896800000895d */ /* 0x004fea0003900000 */
[----:B------:R-:W2:Y:S02]  /*1a180*/  @!P0 SYNCS.PHASECHK.TRANS64 P0, [R0+URZ], R3 ;  /* 0x00000003000085a7 */ /* 0x000ea400080010ff */
[----:B--2---:R-:W-:Y:S05]  /*1a190*/  @!P0 BRA `(.L_x_445) ;  /* 0xfffffffc00f08947 */ /* 0x004fea000383ffff */
[----:B------:R-:W-:Y:S05]  /*1a1a0*/  BRA `(.L_x_446) ;  /* 0xffffff7000d07947 */ /* 0x000fea000383ffff */
.L_x_264:
[----:B------:R-:W-:-:S07]  /*1a1b0*/  MOV R0, UR46 ;  /* 0x0000002e00007c02 */ /* 0x000fce0008000f00 */
.L_x_447:
[----:B-1----:R1:W3:Y:S02]  /*1a1c0*/  SYNCS.PHASECHK.TRANS64.TRYWAIT P1, [R0+URZ], R3 ;  /* 0x00000003000075a7 */ /* 0x0022e400080211ff */
[----:B---3--:R-:W-:Y:S05]  /*1a1d0*/  @!P1 NANOSLEEP.SYNCS 0x989680 ;  /* 0x009896800000995d */ /* 0x008fea0003900000 */
[----:B------:R-:W3:Y:S02]  /*1a1e0*/  @!P1 SYNCS.PHASECHK.TRANS64 P1, [R0+URZ], R3 ;  /* 0x00000003000095a7 */ /* 0x000ee400080210ff */
[----:B---3--:R-:W-:Y:S05]  /*1a1f0*/  @!P1 BRA `(.L_x_447) ;  /* 0xfffffffc00f09947 */ /* 0x008fea000383ffff */
[----:B------:R-:W-:Y:S05]  /*1a200*/  BRA `(.L_x_448) ;  /* 0xffffff7400107947 */ /* 0x000fea000383ffff */
.L_x_269:
[----:B------:R-:W-:-:S07]  /*1a210*/  MOV R4, UR44 ;  /* 0x0000002c00047c02 */ /* 0x000fce0008000f00 */
.L_x_449:
[----:B-1----:R1:W2:Y:S02]  /*1a220*/  SYNCS.PHASECHK.TRANS64.TRYWAIT P2, [R4+URZ], R3 ;  /* 0x00000003040075a7 */ /* 0x0022a400080411ff */
[----:B--2---:R-:W-:Y:S05]  /*1a230*/  @!P2 NANOSLEEP.SYNCS 0x989680 ;  /* 0x009896800000a95d */ /* 0x004fea0003900000 */
[----:B------:R-:W2:Y:S02]  /*1a240*/  @!P2 SYNCS.PHASECHK.TRANS64 P2, [R4+URZ], R3 ;  /* 0x000000030400a5a7 */ /* 0x000ea400080410ff */
[----:B--2---:R-:W-:Y:S05]  /*1a250*/  @!P2 BRA `(.L_x_449) ;  /* 0xfffffffc00f0a947 */ /* 0x004fea000383ffff */
[----:B------:R-:W-:Y:S05]  /*1a260*/  BRA `(.L_x_450) ;  /* 0xffffff7800f47947 */ /* 0x000fea000383ffff */
.L_x_273:
[----:B------:R-:W-:-:S07]  /*1a270*/  MOV R3, UR49 ;  /* 0x0000003100037c02 */ /* 0x000fce0008000f00 */
.L_x_451:
[----:B--2---:R2:W3:Y:S02]  /*1a280*/  SYNCS.PHASECHK.TRANS64.TRYWAIT P2, [R3+URZ], R0 ;  /* 0x00000000030075a7 */ /* 0x0044e400080411ff */
[----:B---3--:R-:W-:Y:S05]  /*1a290*/  @!P2 NANOSLEEP.SYNCS 0x989680 ;  /* 0x009896800000a95d */ /* 0x008fea0003900000 */
[----:B------:R-:W3:Y:S02]  /*1a2a0*/  @!P2 SYNCS.PHASECHK.TRANS64 P2, [R3+URZ], R0 ;  /* 0x000000000300a5a7 */ /* 0x000ee400080410ff */
[----:B---3--:R-:W-:Y:S05]  /*1a2b0*/  @!P2 BRA `(.L_x_451) ;  /* 0xfffffffc00f0a947 */ /* 0x008fea000383ffff */
[----:B------:R-:W-:Y:S05]  /*1a2c0*/  BRA `(.L_x_452) ;  /* 0xffffff9000707947 */ /* 0x000fea000383ffff */
.L_x_278:
[----:B------:R-:W-:-:S07]  /*1a2d0*/  MOV R0, UR46 ;  /* 0x0000002e00007c02 */ /* 0x000fce0008000f00 */
.L_x_453:
[----:B--2---:R2:W3:Y:S02]  /*1a2e0*/  SYNCS.PHASECHK.TRANS64.TRYWAIT P1, [R0+URZ], R3 ;  /* 0x00000003000075a7 */ /* 0x0044e400080211ff */
[----:B---3--:R-:W-:Y:S05]  /*1a2f0*/  @!P1 NANOSLEEP.SYNCS 0x989680 ;  /* 0x009896800000995d */ /* 0x008fea0003900000 */
[----:B------:R-:W3:Y:S02]  /*1a300*/  @!P1 SYNCS.PHASECHK.TRANS64 P1, [R0+URZ], R3 ;  /* 0x00000003000095a7 */ /* 0x000ee400080210ff */
[----:B---3--:R-:W-:Y:S05]  /*1a310*/  @!P1 BRA `(.L_x_453) ;  /* 0xfffffffc00f09947 */ /* 0x008fea000383ffff */
[----:B------:R-:W-:Y:S05]  /*1a320*/  BRA `(.L_x_454) ;  /* 0xffffff94001c7947 */ /* 0x000fea000383ffff */
.L_x_283:
[----:B------:R-:W-:-:S07]  /*1a330*/  MOV R0, UR49 ;  /* 0x0000003100007c02 */ /* 0x000fce0008000f00 */
.L_x_455:
[----:B-1----:R1:W2:Y:S02]  /*1a340*/  SYNCS.PHASECHK.TRANS64.TRYWAIT P0, [R0+URZ], R3 ;  /* 0x00000003000075a7 */ /* 0x0022a400080011ff */
[----:B--2---:R-:W-:Y:S05]  /*1a350*/  @!P0 NANOSLEEP.SYNCS 0x989680 ;  /* 0x009896800000895d */ /* 0x004fea0003900000 */
[----:B------:R-:W2:Y:S02]  /*1a360*/  @!P0 SYNCS.PHASECHK.TRANS64 P0, [R0+URZ], R3 ;  /* 0x00000003000085a7 */ /* 0x000ea400080010ff */
[----:B--2---:R-:W-:Y:S05]  /*1a370*/  @!P0 BRA `(.L_x_455) ;  /* 0xfffffffc00f08947 */ /* 0x004fea000383ffff */
[----:B------:R-:W-:Y:S05]  /*1a380*/  BRA `(.L_x_456) ;  /* 0xffffff9400a07947 */ /* 0x000fea000383ffff */
.L_x_289:
[----:B------:R-:W-:-:S07]  /*1a390*/  MOV R0, UR8 ;  /* 0x0000000800007c02 */ /* 0x000fce0008000f00 */
.L_x_457:
[----:B-1----:R1:W2:Y:S02]  /*1a3a0*/  SYNCS.PHASECHK.TRANS64.TRYWAIT P1, [R0+URZ+0x2c010], R5 ;  /* 0x02c01005000075a7 */ /* 0x0022a400080211ff */
[----:B--2---:R-:W-:Y:S05]  /*1a3b0*/  @!P1 NANOSLEEP.SYNCS 0x989680 ;  /* 0x009896800000995d */ /* 0x004fea0003900000 */
[----:B------:R-:W2:Y:S02]  /*1a3c0*/  @!P1 SYNCS.PHASECHK.TRANS64 P1, [R0+URZ+0x2c010], R5 ;  /* 0x02c01005000095a7 */ /* 0x000ea400080210ff */
[----:B--2---:R-:W-:Y:S05]  /*1a3d0*/  @!P1 BRA `(.L_x_457) ;  /* 0xfffffffc00f09947 */ /* 0x004fea000383ffff */
[----:B------:R-:W-:Y:S05]  /*1a3e0*/  BRA `(.L_x_458) ;  /* 0xffffff9c00387947 */ /* 0x000fea000383ffff */
.L_x_295:
[----:B------:R-:W-:-:S07]  /*1a3f0*/  MOV R0, UR25 ;  /* 0x0000001900007c02 */ /* 0x000fce0008000f00 */
.L_x_459:
[----:B-1----:R1:W2:Y:S02]  /*1a400*/  SYNCS.PHASECHK.TRANS64.TRYWAIT P1, [R0+URZ+0x2c038], R3 ;  /* 0x02c03803000075a7 */ /* 0x0022a400080211ff */
[----:B--2---:R-:W-:Y:S05]  /*1a410*/  @!P1 NANOSLEEP.SYNCS 0x989680 ;  /* 0x009896800000995d */ /* 0x004fea0003900000 */
[----:B------:R-:W2:Y:S02]  /*1a420*/  @!P1 SYNCS.PHASECHK.TRANS64 P1, [R0+URZ+0x2c038], R3 ;  /* 0x02c03803000095a7 */ /* 0x000ea400080210ff */
[----:B--2---:R-:W-:Y:S05]  /*1a430*/  @!P1 BRA `(.L_x_459) ;  /* 0xfffffffc00f09947 */ /* 0x004fea000383ffff */
[----:B------:R-:W-:Y:S05]  /*1a440*/  BRA `(.L_x_460) ;  /* 0xffffff9c00ac7947 */ /* 0x000fea000383ffff */
.L_x_301:
[----:B-1----:R-:W-:-:S07]  /*1a450*/  MOV R0, UR8 ;  /* 0x0000000800007c02 */ /* 0x002fce0008000f00 */
.L_x_461:
[----:B-1----:R1:W2:Y:S02]  /*1a460*/  SYNCS.PHASECHK.TRANS64.TRYWAIT P1, [R0+URZ+0x2c018], R5 ;  /* 0x02c01805000075a7 */ /* 0x0022a400080211ff */
[----:B--2---:R-:W-:Y:S05]  /*1a470*/  @!P1 NANOSLEEP.SYNCS 0x989680 ;  /* 0x009896800000995d */ /* 0x004fea0003900000 */
[----:B------:R-:W2:Y:S02]  /*1a480*/  @!P1 SYNCS.PHASECHK.TRANS64 P1, [R0+URZ+0x2c018], R5 ;  /* 0x02c01805000095a7 */ /* 0x000ea400080210ff */
[----:B--2---:R-:W-:Y:S05]  /*1a490*/  @!P1 BRA `(.L_x_461) ;  /* 0xfffffffc00f09947 */ /* 0x004fea000383ffff */
[----:B------:R-:W-:Y:S05]  /*1a4a0*/  BRA `(.L_x_462) ;  /* 0xffffffa0002c7947 */ /* 0x000fea000383ffff */
.L_x_307:
[----:B------:R-:W-:-:S07]  /*1a4b0*/  MOV R0, UR25 ;  /* 0x0000001900007c02 */ /* 0x000fce0008000f00 */
.L_x_463:
[----:B-1----:R1:W2:Y:S02]  /*1a4c0*/  SYNCS.PHASECHK.TRANS64.TRYWAIT P1, [R0+URZ+0x2c038], R3 ;  /* 0x02c03803000075a7 */ /* 0x0022a400080211ff */
[----:B--2---:R-:W-:Y:S05]  /*1a4d0*/  @!P1 NANOSLEEP.SYNCS 0x989680 ;  /* 0x009896800000995d */ /* 0x004fea0003900000 */
[----:B------:R-:W2:Y:S02]  /*1a4e0*/  @!P1 SYNCS.PHASECHK.TRANS64 P1, [R0+URZ+0x2c038], R3 ;  /* 0x02c03803000095a7 */ /* 0x000ea400080210ff */
[----:B--2---:R-:W-:Y:S05]  /*1a4f0*/  @!P1 BRA `(.L_x_463) ;  /* 0xfffffffc00f09947 */ /* 0x004fea000383ffff */
[----:B------:R-:W-:Y:S05]  /*1a500*/  BRA `(.L_x_464) ;  /* 0xffffffa000a87947 */ /* 0x000fea000383ffff */
.L_x_313:
[----:B------:R-:W-:-:S07]  /*1a510*/  MOV R0, UR25 ;  /* 0x0000001900007c02 */ /* 0x000fce0008000f00 */
.L_x_465:
[----:B-1----:R1:W2:Y:S02]  /*1a520*/  SYNCS.PHASECHK.TRANS64.TRYWAIT P1, [R0+URZ+0x2c038], R3 ;  /* 0x02c03803000075a7 */ /* 0x0022a400080211ff */
[----:B--2---:R-:W-:Y:S05]  /*1a530*/  @!P1 NANOSLEEP.SYNCS 0x989680 ;  /* 0x009896800000995d */ /* 0x004fea0003900000 */
[----:B------:R-:W2:Y:S02]  /*1a540*/  @!P1 SYNCS.PHASECHK.TRANS64 P1, [R0+URZ+0x2c038], R3 ;  /* 0x02c03803000095a7 */ /* 0x000ea400080210ff */
[----:B--2---:R-:W-:Y:S05]  /*1a550*/  @!P1 BRA `(.L_x_465) ;  /* 0xfffffffc00f09947 */ /* 0x004fea000383ffff */
[----:B------:R-:W-:Y:S05]  /*1a560*/  BRA `(.L_x_466) ;  /* 0xffffffa4007c7947 */ /* 0x000fea000383ffff */
.L_x_318:
[----:B------:R-:W-:-:S07]  /*1a570*/  MOV R0, UR25 ;  /* 0x0000001900007c02 */ /* 0x000fce0008000f00 */
.L_x_467:
[----:B-1----:R1:W2:Y:S02]  /*1a580*/  SYNCS.PHASECHK.TRANS64.TRYWAIT P1, [R0+URZ+0x2c038], R3 ;  /* 0x02c03803000075a7 */ /* 0x0022a400080211ff */
[----:B--2---:R-:W-:Y:S05]  /*1a590*/  @!P1 NANOSLEEP.SYNCS 0x989680 ;  /* 0x009896800000995d */ /* 0x004fea0003900000 */
[----:B------:R-:W2:Y:S02]  /*1a5a0*/  @!P1 SYNCS.PHASECHK.TRANS64 P1, [R0+URZ+0x2c038], R3 ;  /* 0x02c03803000095a7 */ /* 0x000ea400080210ff */
[----:B--2---:R-:W-:Y:S05]  /*1a5b0*/  @!P1 BRA `(.L_x_467) ;  /* 0xfffffffc00f09947 */ /* 0x004fea000383ffff */
[----:B------:R-:W-:Y:S05]  /*1a5c0*/  BRA `(.L_x_468) ;  /* 0xffffffa8000c7947 */ /* 0x000fea000383ffff */
.L_x_323:
[----:B------:R-:W-:-:S07]  /*1a5d0*/  MOV R0, UR25 ;  /* 0x0000001900007c02 */ /* 0x000fce0008000f00 */
.L_x_469:
[----:B-1----:R1:W2:Y:S02]  /*1a5e0*/  SYNCS.PHASECHK.TRANS64.TRYWAIT P1, [R0+URZ+0x2c038], R3 ;  /* 0x02c03803000075a7 */ /* 0x0022a400080211ff */
[----:B--2---:R-:W-:Y:S05]  /*1a5f0*/  @!P1 NANOSLEEP.SYNCS 0x989680 ;  /* 0x009896800000995d */ /* 0x004fea0003900000 */
[----:B------:R-:W2:Y:S02]  /*1a600*/  @!P1 SYNCS.PHASECHK.TRANS64 P1, [R0+URZ+0x2c038], R3 ;  /* 0x02c03803000095a7 */ /* 0x000ea400080210ff */
[----:B--2---:R-:W-:Y:S05]  /*1a610*/  @!P1 BRA `(.L_x_469) ;  /* 0xfffffffc00f09947 */ /* 0x004fea000383ffff */
[----:B------:R-:W-:Y:S05]  /*1a620*/  BRA `(.L_x_470) ;  /* 0xffffffa800907947 */ /* 0x000fea000383ffff */
.L_x_328:
[----:B------:R-:W-:-:S07]  /*1a630*/  MOV R0, UR25 ;  /* 0x0000001900007c02 */ /* 0x000fce0008000f00 */
.L_x_471:
[----:B-1----:R1:W2:Y:S02]  /*1a640*/  SYNCS.PHASECHK.TRANS64.TRYWAIT P1, [R0+URZ+0x2c038], R3 ;  /* 0x02c03803000075a7 */ /* 0x0022a400080211ff */
[----:B--2---:R-:W-:Y:S05]  /*1a650*/  @!P1 NANOSLEEP.SYNCS 0x989680 ;  /* 0x009896800000995d */ /* 0x004fea0003900000 */
[----:B------:R-:W2:Y:S02]  /*1a660*/  @!P1 SYNCS.PHASECHK.TRANS64 P1, [R0+URZ+0x2c038], R3 ;  /* 0x02c03803000095a7 */ /* 0x000ea400080210ff */
[----:B--2---:R-:W-:Y:S05]  /*1a670*/  @!P1 BRA `(.L_x_471) ;  /* 0xfffffffc00f09947 */ /* 0x004fea000383ffff */
[----:B------:R-:W-:Y:S05]  /*1a680*/  BRA `(.L_x_472) ;  /* 0xffffffac00147947 */ /* 0x000fea000383ffff */
.L_x_333:
[----:B------:R-:W-:-:S07]  /*1a690*/  MOV R0, UR25 ;  /* 0x0000001900007c02 */ /* 0x000fce0008000f00 */
.L_x_473:
[----:B-1----:R1:W2:Y:S02]  /*1a6a0*/  SYNCS.PHASECHK.TRANS64.TRYWAIT P1, [R0+URZ+0x2c038], R3 ;  /* 0x02c03803000075a7 */ /* 0x0022a400080211ff */
[----:B--2---:R-:W-:Y:S05]  /*1a6b0*/  @!P1 NANOSLEEP.SYNCS 0x989680 ;  /* 0x009896800000995d */ /* 0x004fea0003900000 */
[----:B------:R-:W2:Y:S02]  /*1a6c0*/  @!P1 SYNCS.PHASECHK.TRANS64 P1, [R0+URZ+0x2c038], R3 ;  /* 0x02c03803000095a7 */ /* 0x000ea400080210ff */
[----:B--2---:R-:W-:Y:S05]  /*1a6d0*/  @!P1 BRA `(.L_x_473) ;  /* 0xfffffffc00f09947 */ /* 0x004fea000383ffff */
[----:B------:R-:W-:Y:S05]  /*1a6e0*/  BRA `(.L_x_474) ;  /* 0xffffffac00987947 */ /* 0x000fea000383ffff */
.L_x_338:
[----:B------:R-:W-:-:S07]  /*1a6f0*/  MOV R0, UR25 ;  /* 0x0000001900007c02 */ /* 0x000fce0008000f00 */
.L_x_475:
[----:B-1----:R1:W2:Y:S02]  /*1a700*/  SYNCS.PHASECHK.TRANS64.TRYWAIT P1, [R0+URZ+0x2c038], R3 ;  /* 0x02c03803000075a7 */ /* 0x0022a400080211ff */
[----:B--2---:R-:W-:Y:S05]  /*1a710*/  @!P1 NANOSLEEP.SYNCS 0x989680 ;  /* 0x009896800000995d */ /* 0x004fea0003900000 */
[----:B------:R-:W2:Y:S02]  /*1a720*/  @!P1 SYNCS.PHASECHK.TRANS64 P1, [R0+URZ+0x2c038], R3 ;  /* 0x02c03803000095a7 */ /* 0x000ea400080210ff */
[----:B--2---:R-:W-:Y:S05]  /*1a730*/  @!P1 BRA `(.L_x_475) ;  /* 0xfffffffc00f09947 */ /* 0x004fea000383ffff */
[----:B------:R-:W-:Y:S05]  /*1a740*/  BRA `(.L_x_476) ;  /* 0xffffffb0001c7947 */ /* 0x000fea000383ffff */
.L_x_343:
[----:B------:R-:W-:-:S07]  /*1a750*/  MOV R0, UR25 ;  /* 0x0000001900007c02 */ /* 0x000fce0008000f00 */
.L_x_477:
[----:B-1----:R1:W2:Y:S02]  /*1a760*/  SYNCS.PHASECHK.TRANS64.TRYWAIT P1, [R0+URZ+0x2c038], R3 ;  /* 0x02c03803000075a7 */ /* 0x0022a400080211ff */
[----:B--2---:R-:W-:Y:S05]  /*1a770*/  @!P1 NANOSLEEP.SYNCS 0x989680 ;  /* 0x009896800000995d */ /* 0x004fea0003900000 */
[----:B------:R-:W2:Y:S02]  /*1a780*/  @!P1 SYNCS.PHASECHK.TRANS64 P1, [R0+URZ+0x2c038], R3 ;  /* 0x02c03803000095a7 */ /* 0x000ea400080210ff */
[----:B--2---:R-:W-:Y:S05]  /*1a790*/  @!P1 BRA `(.L_x_477) ;  /* 0xfffffffc00f09947 */ /* 0x004fea000383ffff */
[----:B------:R-:W-:Y:S05]  /*1a7a0*/  BRA `(.L_x_478) ;  /* 0xffffffb000a47947 */ /* 0x000fea000383ffff */
.L_x_348:
[----:B------:R-:W-:-:S07]  /*1a7b0*/  MOV R0, UR25 ;  /* 0x0000001900007c02 */ /* 0x000fce0008000f00 */
.L_x_479:
[----:B-1----:R1:W2:Y:S02]  /*1a7c0*/  SYNCS.PHASECHK.TRANS64.TRYWAIT P1, [R0+URZ+0x2c038], R3 ;  /* 0x02c03803000075a7 */ /* 0x0022a400080211ff */
[----:B--2---:R-:W-:Y:S05]  /*1a7d0*/  @!P1 NANOSLEEP.SYNCS 0x989680 ;  /* 0x009896800000995d */ /* 0x004fea0003900000 */
[----:B------:R-:W2:Y:S02]  /*1a7e0*/  @!P1 SYNCS.PHASECHK.TRANS64 P1, [R0+URZ+0x2c038], R3 ;  /* 0x02c03803000095a7 */ /* 0x000ea400080210ff */
[----:B--2---:R-:W-:Y:S05]  /*1a7f0*/  @!P1 BRA `(.L_x_479) ;  /* 0xfffffffc00f09947 */ /* 0x004fea000383ffff */
[----:B------:R-:W-:Y:S05]  /*1a800*/  BRA `(.L_x_480) ;  /* 0xffffffb400287947 */ /* 0x000fea000383ffff */
.L_x_354:
[----:B------:R-:W-:-:S07]  /*1a810*/  MOV R0, UR25 ;  /* 0x0000001900007c02 */ /* 0x000fce0008000f00 */
.L_x_481:
[----:B-1----:R1:W2:Y:S02]  /*1a820*/  SYNCS.PHASECHK.TRANS64.TRYWAIT P1, [R0+URZ+0x2c038], R3 ;  /* 0x02c03803000075a7 */ /* 0x0022a400080211ff */
[----:B--2---:R-:W-:Y:S05]  /*1a830*/  @!P1 NANOSLEEP.SYNCS 0x989680 ;  /* 0x009896800000995d */ /* 0x004fea0003900000 */
[----:B------:R-:W2:Y:S02]  /*1a840*/  @!P1 SYNCS.PHASECHK.TRANS64 P1, [R0+URZ+0x2c038], R3 ;  /* 0x02c03803000095a7 */ /* 0x000ea400080210ff */
[----:B--2---:R-:W-:Y:S05]  /*1a850*/  @!P1 BRA `(.L_x_481) ;  /* 0xfffffffc00f09947 */ /* 0x004fea000383ffff */
[----:B------:R-:W-:Y:S05]  /*1a860*/  BRA `(.L_x_482) ;  /* 0xffffffb400c07947 */ /* 0x000fea000383ffff */
.L_x_359:
[----:B------:R-:W-:-:S07]  /*1a870*/  MOV R0, UR25 ;  /* 0x0000001900007c02 */ /* 0x000fce0008000f00 */
.L_x_483:
[----:B-1----:R1:W2:Y:S02]  /*1a880*/  SYNCS.PHASECHK.TRANS64.TRYWAIT P1, [R0+URZ+0x2c038], R3 ;  /* 0x02c03803000075a7 */ /* 0x0022a400080211ff */
[----:B--2---:R-:W-:Y:S05]  /*1a890*/  @!P1 NANOSLEEP.SYNCS 0x989680 ;  /* 0x009896800000995d */ /* 0x004fea0003900000 */
[----:B------:R-:W2:Y:S02]  /*1a8a0*/  @!P1 SYNCS.PHASECHK.TRANS64 P1, [R0+URZ+0x2c038], R3 ;  /* 0x02c03803000095a7 */ /* 0x000ea400080210ff */
[----:B--2---:R-:W-:Y:S05]  /*1a8b0*/  @!P1 BRA `(.L_x_483) ;  /* 0xfffffffc00f09947 */ /* 0x004fea000383ffff */
[----:B------:R-:W-:Y:S05]  /*1a8c0*/  BRA `(.L_x_484) ;  /* 0xffffffb800447947 */ /* 0x000fea000383ffff */
.L_x_364:
[----:B------:R-:W-:-:S07]  /*1a8d0*/  MOV R0, UR25 ;  /* 0x0000001900007c02 */ /* 0x000fce0008000f00 */
.L_x_485:
[----:B-1----:R1:W2:Y:S02]  /*1a8e0*/  SYNCS.PHASECHK.TRANS64.TRYWAIT P1, [R0+URZ+0x2c038], R3 ;  /* 0x02c03803000075a7 */ /* 0x0022a400080211ff */
[----:B--2---:R-:W-:Y:S05]  /*1a8f0*/  @!P1 NANOSLEEP.SYNCS 0x989680 ;  /* 0x009896800000995d */ /* 0x004fea0003900000 */
[----:B------:R-:W2:Y:S02]  /*1a900*/  @!P1 SYNCS.PHASECHK.TRANS64 P1, [R0+URZ+0x2c038], R3 ;  /* 0x02c03803000095a7 */ /* 0x000ea400080210ff */
[----:B--2---:R-:W-:Y:S05]  /*1a910*/  @!P1 BRA `(.L_x_485) ;  /* 0xfffffffc00f09947 */ /* 0x004fea000383ffff */
[----:B------:R-:W-:Y:S05]  /*1a920*/  BRA `(.L_x_486) ;  /* 0xffffffb800d07947 */ /* 0x000fea000383ffff */
.L_x_369:
[----:B------:R-:W-:-:S07]  /*1a930*/  MOV R0, UR25 ;  /* 0x0000001900007c02 */ /* 0x000fce0008000f00 */
.L_x_487:
[----:B-1----:R1:W2:Y:S02]  /*1a940*/  SYNCS.PHASECHK.TRANS64.TRYWAIT P1, [R0+URZ+0x2c038], R3 ;  /* 0x02c03803000075a7 */ /* 0x0022a400080211ff */
[----:B--2---:R-:W-:Y:S05]  /*1a950*/  @!P1 NANOSLEEP.SYNCS 0x989680 ;  /* 0x009896800000995d */ /* 0x004fea0003900000 */
[----:B------:R-:W2:Y:S02]  /*1a960*/  @!P1 SYNCS.PHASECHK.TRANS64 P1, [R0+URZ+0x2c038], R3 ;  /* 0x02c03803000095a7 */ /* 0x000ea400080210ff */
[----:B--2---:R-:W-:Y:S05]  /*1a970*/  @!P1 BRA `(.L_x_487) ;  /* 0xfffffffc00f09947 */ /* 0x004fea000383ffff */
[----:B------:R-:W-:Y:S05]  /*1a980*/  BRA `(.L_x_488) ;  /* 0xffffffbc00547947 */ /* 0x000fea000383ffff */
.L_x_374:
[----:B------:R-:W-:-:S07]  /*1a990*/  MOV R0, UR25 ;  /* 0x0000001900007c02 */ /* 0x000fce0008000f00 */
.L_x_489:
[----:B-1----:R1:W2:Y:S02]  /*1a9a0*/  SYNCS.PHASECHK.TRANS64.TRYWAIT P1, [R0+URZ+0x2c038], R3 ;  /* 0x02c03803000075a7 */ /* 0x0022a400080211ff */
[----:B--2---:R-:W-:Y:S05]  /*1a9b0*/  @!P1 NANOSLEEP.SYNCS 0x989680 ;  /* 0x009896800000995d */ /* 0x004fea0003900000 */
[----:B------:R-:W2:Y:S02]  /*1a9c0*/  @!P1 SYNCS.PHASECHK.TRANS64 P1, [R0+URZ+0x2c038], R3 ;  /* 0x02c03803000095a7 */ /* 0x000ea400080210ff */
[----:B--2---:R-:W-:Y:S05]  /*1a9d0*/  @!P1 BRA `(.L_x_489) ;  /* 0xfffffffc00f09947 */ /* 0x004fea000383ffff */
[----:B------:R-:W-:Y:S05]  /*1a9e0*/  BRA `(.L_x_490) ;  /* 0xffffffbc00e47947 */ /* 0x000fea000383ffff */
.L_x_379:
[----:B------:R-:W-:-:S07]  /*1a9f0*/  MOV R0, UR17 ;  /* 0x0000001100007c02 */ /* 0x000fce0008000f00 */
.L_x_491:
[----:B-1----:R1:W2:Y:S02]  /*1aa00*/  SYNCS.PHASECHK.TRANS64.TRYWAIT P1, [R0+URZ+0x2c038], R3 ;  /* 0x02c03803000075a7 */ /* 0x0022a400080211ff */
[----:B--2---:R-:W-:Y:S05]  /*1aa10*/  @!P1 NANOSLEEP.SYNCS 0x989680 ;  /* 0x009896800000995d */ /* 0x004fea0003900000 */
[----:B------:R-:W2:Y:S02]  /*1aa20*/  @!P1 SYNCS.PHASECHK.TRANS64 P1, [R0+URZ+0x2c038], R3 ;  /* 0x02c03803000095a7 */ /* 0x000ea400080210ff */
[----:B--2---:R-:W-:Y:S05]  /*1aa30*/  @!P1 BRA `(.L_x_491) ;  /* 0xfffffffc00f09947 */ /* 0x004fea000383ffff */
[----:B------:R-:W-:Y:S05]  /*1aa40*/  BRA `(.L_x_492) ;  /* 0xffffffc000687947 */ /* 0x000fea000383ffff */
.L_x_386:
[----:B------:R-:W-:-:S07]  /*1aa50*/  MOV R3, UR23 ;  /* 0x0000001700037c02 */ /* 0x000fce0008000f00 */
.L_x_493:
[----:B-1----:R1:W3:Y:S02]  /*1aa60*/  SYNCS.PHASECHK.TRANS64.TRYWAIT P0, [R3+URZ+0x2c0b0], R0 ;  /* 0x02c0b000030075a7 */ /* 0x0022e400080011ff */
[----:B---3--:R-:W-:Y:S05]  /*1aa70*/  @!P0 NANOSLEEP.SYNCS 0x989680 ;  /* 0x009896800000895d */ /* 0x008fea0003900000 */
[----:B------:R-:W3:Y:S02]  /*1aa80*/  @!P0 SYNCS.PHASECHK.TRANS64 P0, [R3+URZ+0x2c0b0], R0 ;  /* 0x02c0b000030085a7 */ /* 0x000ee400080010ff */
[----:B---3--:R-:W-:Y:S05]  /*1aa90*/  @!P0 BRA `(.L_x_493) ;  /* 0xfffffffc00f08947 */ /* 0x008fea000383ffff */
[----:B------:R-:W-:Y:S05]  /*1aaa0*/  BRA `(.L_x_494) ;  /* 0xffffffc800247947 */ /* 0x000fea000383ffff */
.L_x_390:
[----:B-1----:R-:W-:-:S07]  /*1aab0*/  MOV R3, UR23 ;  /* 0x0000001700037c02 */ /* 0x002fce0008000f00 */
.L_x_495:
[----:B-1----:R1:W2:Y:S02]  /*1aac0*/  SYNCS.PHASECHK.TRANS64.TRYWAIT P0, [R3+URZ+0x2c0b8], R0 ;  /* 0x02c0b800030075a7 */ /* 0x0022a400080011ff */
[----:B--2---:R-:W-:Y:S05]  /*1aad0*/  @!P0 NANOSLEEP.SYNCS 0x989680 ;  /* 0x009896800000895d */ /* 0x004fea0003900000 */
[----:B------:R-:W2:Y:S02]  /*1aae0*/  @!P0 SYNCS.PHASECHK.TRANS64 P0, [R3+URZ+0x2c0b8], R0 ;  /* 0x02c0b800030085a7 */ /* 0x000ea400080010ff */
[----:B--2---:R-:W-:Y:S05]  /*1aaf0*/  @!P0 BRA `(.L_x_495) ;  /* 0xfffffffc00f08947 */ /* 0x004fea000383ffff */
[----:B------:R-:W-:Y:S05]  /*1ab00*/  BRA `(.L_x_496) ;  /* 0xffffffd800a87947 */ /* 0x000fea000383ffff */
        .weak           $__internal_0_$__cuda_sm10x_tcgen05_guardrail_trap_col_being_dealloced_not_returned_by_alloc
        .type           $__internal_0_$__cuda_sm10x_tcgen05_guardrail_trap_col_being_dealloced_not_returned_by_alloc,@function
        .size           $__internal_0_$__cuda_sm10x_tcgen05_guardrail_trap_col_being_dealloced_not_returned_by_alloc,($__internal_1_$__cuda_sm10x_tcgen05_guardrail_trap_phase_invalid_during_alloc - $__internal_0_$__cuda_sm10x_tcgen05_guardrail_trap_col_being_dealloced_not_returned_by_alloc)
$__internal_0_$__cuda_sm10x_tcgen05_guardrail_trap_col_being_dealloced_not_returned_by_alloc:
[----:B------:R-:W-:Y:S05]  /*1ab10*/  BPT.TRAP 0x1 ;  /* 0x000000040000795c */ /* 0x000fea0000300000 */
[----:B------:R-:W-:-:S04]  /*1ab20*/  MOV R3, 0x0 ;  /* 0x0000000000037802 */ /* 0x000fc80000000f00 */
[----:B------:R-:W-:Y:S05]  /*1ab30*/  RET.REL.NODEC R2 `(_ZN7cutlass13device_kernelINS_4fmha6kernel36Sm100FmhaFwdKernelTmaWarpspecializedIN4cute5tupleIJiiiNS5_IJNS5_IJiiEEEiEEEEEENS1_10collective38Sm100FmhaFwdMainloopTmaWarpspecializedINS_6half_tEffNS5_IJNS4_1CILi256EEENSC_ILi64EEENSC_ILi128EEEEEENS5_IJiNSC_ILi1EEES7_EEENS5_IJiSH_NS5_IJNS5_IJNSC_ILi0EEEiEEEiEEEEEESM_NS9_6NoMaskENS5_IJNSC_ILi2EEESH_SH_EEENSC_ILb0EEEEENS9_38Sm100FmhaFwdEpilogueTmaWarpspecializedISB_fNS5_IJSF_SF_SE_EEESI_NS5_IJSH_S7_EEESQ_EENS2_23PersistentTileSchedulerENS2_41Sm100FmhaCtxKernelWarpspecializedScheduleEEEEEvNT_6ParamsE) ;  /* 0xfffffe5402307950 */ /* 0x000fea0003c3ffff */
        .weak           $__internal_1_$__cuda_sm10x_tcgen05_guardrail_trap_phase_invalid_during_alloc
        .type           $__internal_1_$__cuda_sm10x_tcgen05_guardrail_trap_phase_invalid_during_alloc,@function
        .size           $__internal_1_$__cuda_sm10x_tcgen05_guardrail_trap_phase_invalid_during_alloc,($__internal_2_$__cuda_sm10x_tcgen05_guardrail_trap_unallocated_columns_being_dealloced - $__internal_1_$__cuda_sm10x_tcgen05_guardrail_trap_phase_invalid_during_alloc)
$__internal_1_$__cuda_sm10x_tcgen05_guardrail_trap_phase_invalid_during_alloc:
[----:B------:R-:W-:Y:S05]  /*1ab40*/  BPT.TRAP 0x1 ;  /* 0x000000040000795c */ /* 0x000fea0000300000 */
[----:B------:R-:W-:-:S04]  /*1ab50*/  HFMA2 R3, -RZ, RZ, 0, 0 ;  /* 0x00000000ff037431 */ /* 0x000fc800000001ff */
[----:B------:R-:W-:Y:S05]  /*1ab60*/  RET.REL.NODEC R2 `(_ZN7cutlass13device_kernelINS_4fmha6kernel36Sm100FmhaFwdKernelTmaWarpspecializedIN4cute5tupleIJiiiNS5_IJNS5_IJiiEEEiEEEEEENS1_10collective38Sm100FmhaFwdMainloopTmaWarpspecializedINS_6half_tEffNS5_IJNS4_1CILi256EEENSC_ILi64EEENSC_ILi128EEEEEENS5_IJiNSC_ILi1EEES7_EEENS5_IJiSH_NS5_IJNS5_IJNSC_ILi0EEEiEEEiEEEEEESM_NS9_6NoMaskENS5_IJNSC_ILi2EEESH_SH_EEENSC_ILb0EEEEENS9_38Sm100FmhaFwdEpilogueTmaWarpspecializedISB_fNS5_IJSF_SF_SE_EEESI_NS5_IJSH_S7_EEESQ_EENS2_23PersistentTileSchedulerENS2_41Sm100FmhaCtxKernelWarpspecializedScheduleEEEEEvNT_6ParamsE) ;  /* 0xfffffe5402247950 */ /* 0x000fea0003c3ffff */
        .weak           $__internal_2_$__cuda_sm10x_tcgen05_guardrail_trap_unallocated_columns_being_dealloced
        .type           $__internal_2_$__cuda_sm10x_tcgen05_guardrail_trap_unallocated_columns_being_dealloced,@function
        .size           $__internal_2_$__cuda_sm10x_tcgen05_guardrail_trap_unallocated_columns_being_dealloced,($__internal_3_$__cuda_sm3x_div_rn_noftz_f32_slowpath - $__internal_2_$__cuda_sm10x_tcgen05_guardrail_trap_unallocated_columns_being_dealloced)
$__internal_2_$__cuda_sm10x_tcgen05_guardrail_trap_unallocated_columns_being_dealloced:
[----:B------:R-:W-:Y:S05]  /*1ab70*/  BPT.TRAP 0x1 ;  /* 0x000000040000795c */ /* 0x000fea0000300000 */
[----:B------:R-:W-:-:S04]  /*1ab80*/  MOV R3, 0x0 ;  /* 0x0000000000037802 */ /* 0x000fc80000000f00 */
[----:B------:R-:W-:Y:S05]  /*1ab90*/  RET.REL.NODEC R2 `(_ZN7cutlass13device_kernelINS_4fmha6kernel36Sm100FmhaFwdKernelTmaWarpspecializedIN4cute5tupleIJiiiNS5_IJNS5_IJiiEEEiEEEEEENS1_10collective38Sm100FmhaFwdMainloopTmaWarpspecializedINS_6half_tEffNS5_IJNS4_1CILi256EEENSC_ILi64EEENSC_ILi128EEEEEENS5_IJiNSC_ILi1EEES7_EEENS5_IJiSH_NS5_IJNS5_IJNSC_ILi0EEEiEEEiEEEEEESM_NS9_6NoMaskENS5_IJNSC_ILi2EEESH_SH_EEENSC_ILb0EEEEENS9_38Sm100FmhaFwdEpilogueTmaWarpspecializedISB_fNS5_IJSF_SF_SE_EEESI_NS5_IJSH_S7_EEESQ_EENS2_23PersistentTileSchedulerENS2_41Sm100FmhaCtxKernelWarpspecializedScheduleEEEEEvNT_6ParamsE) ;  /* 0xfffffe5402187950 */ /* 0x000fea0003c3ffff */
        .weak           $__internal_3_$__cuda_sm3x_div_rn_noftz_f32_slowpath
        .type           $__internal_3_$__cuda_sm3x_div_rn_noftz_f32_slowpath,@function
        .size           $__internal_3_$__cuda_sm3x_div_rn_noftz_f32_slowpath,(.L_x_513 - $__internal_3_$__cuda_sm3x_div_rn_noftz_f32_slowpath)
$__internal_3_$__cuda_sm3x_div_rn_noftz_f32_slowpath:
[----:B------:R-:W-:Y:S01]  /*1aba0*/  SHF.R.U32.HI R3, RZ, 0x17, R24 ;  /* 0x00000017ff037819 */ /* 0x000fe20000011618 */
[----:B------:R-:W-:Y:S01]  /*1abb0*/  BSSY B1, `(.L_x_497) ;  /* 0x0000065000017945 */ /* 0x000fe20003800000 */
[--C-:B------:R-:W-:Y:S01]  /*1abc0*/  SHF.R.U32.HI R8, RZ, 0x17, R32.reuse ;  /* 0x00000017ff087819 */ /* 0x100fe20000011620 */
[----:B------:R-:W-:Y:S01]  /*1abd0*/  IMAD.MOV.U32 R7, RZ, RZ, R32 ;  /* 0x000000ffff077224 */ /* 0x000fe200078e0020 */
[----:B------:R-:W-:Y:S01]  /*1abe0*/  LOP3.LUT R3, R3, 0xff, RZ, 0xc0, !PT ;  /* 0x000000ff03037812 */ /* 0x000fe200078ec0ff */
[----:B------:R-:W-:Y:S01]  /*1abf0*/  IMAD.MOV.U32 R6, RZ, RZ, R24 ;  /* 0x000000ffff067224 */ /* 0x000fe200078e0018 */
[----:B------:R-:W-:-:S03]  /*1ac00*/  LOP3.LUT R8, R8, 0xff, RZ, 0xc0, !PT ;  /* 0x000000ff08087812 */ /* 0x000fc600078ec0ff */
[----:B------:R-:W-:Y:S02]  /*1ac10*/  VIADD R0, R3, 0xffffffff ;  /* 0xffffffff03007836 */ /* 0x000fe40000000000 */
[----:B------:R-:W-:-:S03]  /*1ac20*/  VIADD R5, R8, 0xffffffff ;  /* 0xffffffff08057836 */ /* 0x000fc60000000000 */
[----:B------:R-:W-:-:S04]  /*1ac30*/  ISETP.GT.U32.AND P0, PT, R0, 0xfd, PT ;  /* 0x000000fd0000780c */ /* 0x000fc80003f04070 */
[----:B------:R-:W-:-:S13]  /*1ac40*/  ISETP.GT.U32.OR P0, PT, R5, 0xfd, P0 ;  /* 0x000000fd0500780c */ /* 0x000fda0000704470 */
[----:B------:R-:W-:Y:S01]  /*1ac50*/  @!P0 IMAD.MOV.U32 R10, RZ, RZ, RZ ;  /* 0x000000ffff0a8224 */ /* 0x000fe200078e00ff */
[----:B------:R-:W-:Y:S06]  /*1ac60*/  @!P0 BRA `(.L_x_498) ;  /* 0x00000000005c8947 */ /* 0x000fec0003800000 */
[----:B------:R-:W-:Y:S02]  /*1ac70*/  FSETP.GTU.FTZ.AND P1, PT, |R32|, +INF , PT ;  /* 0x7f8000002000780b */ /* 0x000fe40003f3c200 */
[----:B------:R-:W-:-:S04]  /*1ac80*/  FSETP.GTU.FTZ.AND P0, PT, |R24|, +INF , PT ;  /* 0x7f8000001800780b */ /* 0x000fc80003f1c200 */
[----:B------:R-:W-:-:S13]  /*1ac90*/  PLOP3.LUT P0, PT, P1, P0, PT, 0xf8, 0x8f ;  /* 0x00000000008f781c */ /* 0x000fda0000f01f70 */
[----:B------:R-:W-:Y:S05]  /*1aca0*/  @P0 BRA `(.L_x_499) ;  /* 0x0000000400500947 */ /* 0x000fea0003800000 */
[----:B------:R-:W-:-:S13]  /*1acb0*/  LOP3.LUT P0, RZ, R6, 0x7fffffff, R7, 0xc8, !PT ;  /* 0x7fffffff06ff7812 */ /* 0x000fda000780c807 */
[----:B------:R-:W-:Y:S05]  /*1acc0*/  @!P0 BRA `(.L_x_500) ;  /* 0x0000000400408947 */ /* 0x000fea0003800000 */
[----:B------:R-:W-:Y:S02]  /*1acd0*/  FSETP.NEU.FTZ.AND P0, PT, |R32|, +INF , PT ;  /* 0x7f8000002000780b */ /* 0x000fe40003f1d200 */
[----:B------:R-:W-:Y:S02]  /*1ace0*/  FSETP.NEU.FTZ.AND P1, PT, |R24|, +INF , PT ;  /* 0x7f8000001800780b */ /* 0x000fe40003f3d200 */
[----:B------:R-:W-:-:S11]  /*1acf0*/  FSETP.NEU.FTZ.AND P2, PT, |R32|, +INF , PT ;  /* 0x7f8000002000780b */ /* 0x000fd60003f5d200 */
[----:B------:R-:W-:Y:S05]  /*1ad00*/  @!P1 BRA !P0, `(.L_x_500) ;  /* 0x0000000400309947 */ /* 0x000fea0004000000 */
[----:B------:R-:W-:-:S04]  /*1ad10*/  LOP3.LUT P0, RZ, R7, 0x7fffffff, RZ, 0xc0, !PT ;  /* 0x7fffffff07ff7812 */ /* 0x000fc8000780c0ff */
[----:B------:R-:W-:-:S13]  /*1ad20*/  PLOP3.LUT P0, PT, P1, P0, PT, 0x2f, 0xf2 ;  /* 0x0000000000f2781c */ /* 0x000fda0000f00577 */
[----:B------:R-:W-:Y:S05]  /*1ad30*/  @P0 BRA `(.L_x_501) ;  /* 0x00000004001c0947 */ /* 0x000fea0003800000 */
[----:B------:R-:W-:-:S04]  /*1ad40*/  LOP3.LUT P0, RZ, R6, 0x7fffffff, RZ, 0xc0, !PT ;  /* 0x7fffffff06ff7812 */ /* 0x000fc8000780c0ff */
[----:B------:R-:W-:-:S13]  /*1ad50*/  PLOP3.LUT P0, PT, P2, P0, PT, 0x2f, 0xf2 ;  /* 0x0000000000f2781c */ /* 0x000fda0001700577 */
[----:B------:R-:W-:Y:S05]  /*1ad60*/  @P0 BRA `(.L_x_502) ;  /* 0x0000000400040947 */ /* 0x000fea0003800000 */
[----:B------:R-:W-:Y:S02]  /*1ad70*/  ISETP.GE.AND P1, PT, R5, RZ, PT ;  /* 0x000000ff0500720c */ /* 0x000fe40003f26270 */
[----:B------:R-:W-:-:S11]  /*1ad80*/  ISETP.GE.AND P0, PT, R0, RZ, PT ;  /* 0x000000ff0000720c */ /* 0x000fd60003f06270 */
[----:B------:R-:W-:Y:S01]  /*1ad90*/  @P1 MOV R10, RZ ;  /* 0x000000ff000a1202 */ /* 0x000fe20000000f00 */
[----:B------:R-:W-:Y:S01]  /*1ada0*/  @!P1 FFMA R7, R32, 1.84467440737095516160e+19, RZ ;  /* 0x5f80000020079823 */ /* 0x000fe200000000ff */
[----:B------:R-:W-:Y:S01]  /*1adb0*/  @!P1 MOV R10, 0xffffffc0 ;  /* 0xffffffc0000a9802 */ /* 0x000fe20000000f00 */
[----:B------:R-:W-:-:S03]  /*1adc0*/  @!P0 FFMA R6, R24, 1.84467440737095516160e+19, RZ ;  /* 0x5f80000018068823 */ /* 0x000fc600000000ff */
[----:B------:R-:W-:-:S07]  /*1add0*/  @!P0 IADD3 R10, PT, PT, R10, 0x40, RZ ;  /* 0x000000400a0a8810 */ /* 0x000fce0007ffe0ff */
.L_x_498:
[----:B------:R-:W-:Y:S01]  /*1ade0*/  LEA R11, R3, 0xc0800000, 0x17 ;  /* 0xc0800000030b7811 */ /* 0x000fe200078eb8ff */
[----:B------:R-:W-:Y:S01]  /*1adf0*/  BSSY B0, `(.L_x_503) ;  /* 0x0000036000007945 */ /* 0x000fe20003800000 */
[----:B------:R-:W-:Y:S02]  /*1ae00*/  IADD3 R8, PT, PT, R8, -0x7f, RZ ;  /* 0xffffff8108087810 */ /* 0x000fe40007ffe0ff */
[----:B------:R-:W-:-:S03]  /*1ae10*/  IADD3 R11, PT, PT, -R11, R6, RZ ;  /* 0x000000060b0b7210 */ /* 0x000fc60007ffe1ff */
[----:B------:R-:W-:Y:S01]  /*1ae20*/  IMAD R9, R8, -0x800000, R7 ;  /* 0xff80000008097824 */ /* 0x000fe200078e0207 */
[----:B------:R-:W1:Y:S01]  /*1ae30*/  MUFU.RCP R5, R11 ;  /* 0x0000000b00057308 */ /* 0x000e620000001000 */
[----:B------:R-:W-:-:S04]  /*1ae40*/  FADD.FTZ R6, -R11, -RZ ;  /* 0x800000ff0b067221 */ /* 0x000fc80000010100 */
[----:B-1----:R-:W-:-:S04]  /*1ae50*/  FFMA R0, R5, R6, 1 ;  /* 0x3f80000005007423 */ /* 0x002fc80000000006 */
[----:B------:R-:W-:-:S04]  /*1ae60*/  FFMA R0, R5, R0, R5 ;  /* 0x0000000005007223 */ /* 0x000fc80000000005 */
[----:B------:R-:W-:-:S04]  /*1ae70*/  FFMA R7, R9, R0, RZ ;  /* 0x0000000009077223 */ /* 0x000fc800000000ff */
[----:B------:R-:W-:-:S04]  /*1ae80*/  FFMA R5, R6, R7, R9 ;  /* 0x0000000706057223 */ /* 0x000fc80000000009 */
[----:B------:R-:W-:-:S04]  /*1ae90*/  FFMA R5, R0, R5, R7 ;  /* 0x0000000500057223 */ /* 0x000fc80000000007 */
[----:B------:R-:W-:Y:S01]  /*1aea0*/  FFMA R6, R6, R5, R9 ;  /* 0x0000000506067223 */ /* 0x000fe20000000009 */
[----:B------:R-:W-:-:S03]  /*1aeb0*/  IADD3 R9, PT, PT, R8, 0x7f, -R3 ;  /* 0x0000007f08097810 */ /* 0x000fc60007ffe803 */
[----:B------:R-:W-:Y:S01]  /*1aec0*/  FFMA R7, R0, R6, R5 ;  /* 0x0000000600077223 */ /* 0x000fe20000000005 */
[----:B------:R-:W-:-:S04]  /*1aed0*/  IADD3 R10, PT, PT, R9, R10, RZ ;  /* 0x0000000a090a7210 */ /* 0x000fc80007ffe0ff */
[----:B------:R-:W-:-:S04]  /*1aee0*/  SHF.R.U32.HI R3, RZ, 0x17, R7 ;  /* 0x00000017ff037819 */ /* 0x000fc80000011607 */
[----:B------:R-:W-:-:S04]  /*1aef0*/  LOP3.LUT R3, R3, 0xff, RZ, 0xc0, !PT ;  /* 0x000000ff03037812 */ /* 0x000fc800078ec0ff */
[----:B------:R-:W-:-:S04]  /*1af00*/  IADD3 R3, PT, PT, R3, R10, RZ ;  /* 0x0000000a03037210 */ /* 0x000fc80007ffe0ff */
[----:B------:R-:W-:-:S04]  /*1af10*/  IADD3 R8, PT, PT, R3, -0x1, RZ ;  /* 0xffffffff03087810 */ /* 0x000fc80007ffe0ff */
[----:B------:R-:W-:-:S13]  /*1af20*/  ISETP.GE.U32.AND P0, PT, R8, 0xfe, PT ;  /* 0x000000fe0800780c */ /* 0x000fda0003f06070 */
[----:B------:R-:W-:Y:S05]  /*1af30*/  @!P0 BRA `(.L_x_504) ;  /* 0x0000000000808947 */ /* 0x000fea0003800000 */
[----:B------:R-:W-:-:S13]  /*1af40*/  ISETP.GT.AND P0, PT, R3, 0xfe, PT ;  /* 0x000000fe0300780c */ /* 0x000fda0003f04270 */
[----:B------:R-:W-:Y:S05]  /*1af50*/  @P0 BRA `(.L_x_505) ;  /* 0x00000000006c0947 */ /* 0x000fea0003800000 */
[----:B------:R-:W-:-:S13]  /*1af60*/  ISETP.GE.AND P0, PT, R3, 0x1, PT ;  /* 0x000000010300780c */ /* 0x000fda0003f06270 */
[----:B------:R-:W-:Y:S05]  /*1af70*/  @P0 BRA `(.L_x_506) ;  /* 0x0000000000740947 */ /* 0x000fea0003800000 */
[----:B------:R-:W-:Y:S02]  /*1af80*/  ISETP.GE.AND P0, PT, R3, -0x18, PT ;  /* 0xffffffe80300780c */ /* 0x000fe40003f06270 */
[----:B------:R-:W-:-:S11]  /*1af90*/  LOP3.LUT R7, R7, 0x80000000, RZ, 0xc0, !PT ;  /* 0x8000000007077812 */ /* 0x000fd600078ec0ff */
[----:B------:R-:W-:Y:S05]  /*1afa0*/  @!P0 BRA `(.L_x_506) ;  /* 0x0000000000688947 */ /* 0x000fea0003800000 */
[CCC-:B------:R-:W-:Y:S01]  /*1afb0*/  FFMA.RZ R8, R0.reuse, R6.reuse, R5.reuse ;  /* 0x0000000600087223 */ /* 0x1c0fe2000000c005 */
[CCC-:B------:R-:W-:Y:S01]  /*1afc0*/  FFMA.RP R9, R0.reuse, R6.reuse, R5.reuse ;  /* 0x0000000600097223 */ /* 0x1c0fe20000008005 */
[----:B------:R-:W-:Y:S01]  /*1afd0*/  FFMA.RM R6, R0, R6, R5 ;  /* 0x0000000600067223 */ /* 0x000fe20000004005 */
[C---:B------:R-:W-:Y:S01]  /*1afe0*/  VIADD R0, R3.reuse, 0x20 ;  /* 0x0000002003007836 */ /* 0x040fe20000000000 */
[C---:B------:R-:W-:Y:S02]  /*1aff0*/  ISETP.NE.AND P0, PT, R3.reuse, RZ, PT ;  /* 0x000000ff0300720c */ /* 0x040fe40003f05270 */
[----:B------:R-:W-:Y:S02]  /*1b000*/  LOP3.LUT R8, R8, 0x7fffff, RZ, 0xc0, !PT ;  /* 0x007fffff08087812 */ /* 0x000fe400078ec0ff */
[----:B------:R-:W-:Y:S01]  /*1b010*/  ISETP.NE.AND P1, PT, R3, RZ, PT ;  /* 0x000000ff0300720c */ /* 0x000fe20003f25270 */
[----:B------:R-:W-:Y:S01]  /*1b020*/  IMAD.MOV R3, RZ, RZ, -R3 ;  /* 0x000000ffff037224 */ /* 0x000fe200078e0a03 */
[----:B------:R-:W-:-:S02]  /*1b030*/  LOP3.LUT R5, R8, 0x800000, RZ, 0xfc, !PT ;  /* 0x0080000008057812 */ /* 0x000fc400078efcff */
[----:B------:R-:W-:Y:S02]  /*1b040*/  FSETP.NEU.FTZ.AND P2, PT, R9, R6, PT ;  /* 0x000000060900720b */ /* 0x000fe40003f5d000 */
[----:B------:R-:W-:Y:S02]  /*1b050*/  SHF.L.U32 R0, R5, R0, RZ ;  /* 0x0000000005007219 */ /* 0x000fe400000006ff */
[----:B------:R-:W-:Y:S02]  /*1b060*/  SEL R6, R3, RZ, P0 ;  /* 0x000000ff03067207 */ /* 0x000fe40000000000 */
[----:B------:R-:W-:Y:S02]  /*1b070*/  ISETP.NE.AND P1, PT, R0, RZ, P1 ;  /* 0x000000ff0000720c */ /* 0x000fe40000f25270 */
[----:B------:R-:W-:Y:S02]  /*1b080*/  SHF.R.U32.HI R5, RZ, R6, R5 ;  /* 0x00000006ff057219 */ /* 0x000fe40000011605 */
[----:B------:R-:W-:-:S02]  /*1b090*/  PLOP3.LUT P1, PT, P2, P1, PT, 0xf8, 0x8f ;  /* 0x00000000008f781c */ /* 0x000fc40001723f70 */
[----:B------:R-:W-:Y:S02]  /*1b0a0*/  SHF.R.U32.HI R3, RZ, 0x1, R5 ;  /* 0x00000001ff037819 */ /* 0x000fe40000011605 */
[----:B------:R-:W-:-:S04]  /*1b0b0*/  SEL R0, RZ, 0x1, !P1 ;  /* 0x00000001ff007807 */ /* 0x000fc80004800000 */
[----:B------:R-:W-:-:S04]  /*1b0c0*/  LOP3.LUT R0, R0, 0x1, R3, 0xf8, !PT ;  /* 0x0000000100007812 */ /* 0x000fc800078ef803 */
[----:B------:R-:W-:-:S05]  /*1b0d0*/  LOP3.LUT R0, R0, R5, RZ, 0xc0, !PT ;  /* 0x0000000500007212 */ /* 0x000fca00078ec0ff */
[----:B------:R-:W-:-:S05]  /*1b0e0*/  IMAD.IADD R0, R3, 0x1, R0 ;  /* 0x0000000103007824 */ /* 0x000fca00078e0200 */
[----:B------:R-:W-:Y:S01]  /*1b0f0*/  LOP3.LUT R7, R0, R7, RZ, 0xfc, !PT ;  /* 0x0000000700077212 */ /* 0x000fe200078efcff */
[----:B------:R-:W-:Y:S05]  /*1b100*/  BRA `(.L_x_506) ;  /* 0x0000000000107947 */ /* 0x000fea0003800000 */
.L_x_505:
[----:B------:R-:W-:-:S04]  /*1b110*/  LOP3.LUT R7, R7, 0x80000000, RZ, 0xc0, !PT ;  /* 0x8000000007077812 */ /* 0x000fc800078ec0ff */
[----:B------:R-:W-:Y:S01]  /*1b120*/  LOP3.LUT R7, R7, 0x7f800000, RZ, 0xfc, !PT ;  /* 0x7f80000007077812 */ /* 0x000fe200078efcff */
[----:B------:R-:W-:Y:S05]  /*1b130*/  BRA `(.L_x_506) ;  /* 0x0000000000047947 */ /* 0x000fea0003800000 */
.L_x_504:
[----:B------:R-:W-:Y:S02]  /*1b140*/  LEA R7, R10, R7, 0x17 ;  /* 0x000000070a077211 */ /* 0x000fe400078eb8ff */
.L_x_506:
[----:B------:R-:W-:Y:S05]  /*1b150*/  BSYNC B0 ;  /* 0x0000000000007941 */ /* 0x000fea0003800000 */
.L_x_503:
[----:B------:R-:W-:Y:S01]  /*1b160*/  MOV R33, R7 ;  /* 0x0000000700217202 */ /* 0x000fe20000000f00 */
[----:B------:R-:W-:Y:S05]  /*1b170*/  BRA `(.L_x_507) ;  /* 0x0000000000207947 */ /* 0x000fea0003800000 */
.L_x_502:
[----:B------:R-:W-:-:S04]  /*1b180*/  LOP3.LUT R6, R6, 0x80000000, R7, 0x48, !PT ;  /* 0x8000000006067812 */ /* 0x000fc800078e4807 */
[----:B------:R-:W-:Y:S01]  /*1b190*/  LOP3.LUT R33, R6, 0x7f800000, RZ, 0xfc, !PT ;  /* 0x7f80000006217812 */ /* 0x000fe200078efcff */
[----:B------:R-:W-:Y:S05]  /*1b1a0*/  BRA `(.L_x_507) ;  /* 0x0000000000147947 */ /* 0x000fea0003800000 */
.L_x_501:
[----:B------:R-:W-:Y:S01]  /*1b1b0*/  LOP3.LUT R33, R6, 0x80000000, R7, 0x48, !PT ;  /* 0x8000000006217812 */ /* 0x000fe200078e4807 */
[----:B------:R-:W-:Y:S05]  /*1b1c0*/  BRA `(.L_x_507) ;  /* 0x00000000000c7947 */ /* 0x000fea0003800000 */
.L_x_500:
[----:B------:R-:W1:Y:S01]  /*1b1d0*/  MUFU.RSQ R33, -QNAN ;  /* 0xffc0000000217908 */ /* 0x000e620000001400 */
[----:B------:R-:W-:Y:S05]  /*1b1e0*/  BRA `(.L_x_507) ;  /* 0x0000000000047947 */ /* 0x000fea0003800000 */
.L_x_499:
[----:B------:R-:W-:-:S07]  /*1b1f0*/  FADD.FTZ R33, R32, R24 ;  /* 0x0000001820217221 */ /* 0x000fce0000010000 */
.L_x_507:
[----:B------:R-:W-:Y:S05]  /*1b200*/  BSYNC B1 ;  /* 0x0000000000017941 */ /* 0x000fea0003800000 */
.L_x_497:
[----:B------:R-:W-:-:S04]  /*1b210*/  HFMA2 R5, -RZ, RZ, 0, 0 ;  /* 0x00000000ff057431 */ /* 0x000fc800000001ff */
[----:B-1----:R-:W-:Y:S05]  /*1b220*/  RET.REL.NODEC R4 `(_ZN7cutlass13device_kernelINS_4fmha6kernel36Sm100FmhaFwdKernelTmaWarpspecializedIN4cute5tupleIJiiiNS5_IJNS5_IJiiEEEiEEEEEENS1_10collective38Sm100FmhaFwdMainloopTmaWarpspecializedINS_6half_tEffNS5_IJNS4_1CILi256EEENSC_ILi64EEENSC_ILi128EEEEEENS5_IJiNSC_ILi1EEES7_EEENS5_IJiSH_NS5_IJNS5_IJNSC_ILi0EEEiEEEiEEEEEESM_NS9_6NoMaskENS5_IJNSC_ILi2EEESH_SH_EEENSC_ILb0EEEEENS9_38Sm100FmhaFwdEpilogueTmaWarpspecializedISB_fNS5_IJSF_SF_SE_EEESI_NS5_IJSH_S7_EEESQ_EENS2_23PersistentTileSchedulerENS2_41Sm100FmhaCtxKernelWarpspecializedScheduleEEEEEvNT_6ParamsE) ;  /* 0xfffffe4c04747950 */ /* 0x002fea0003c3ffff */
.L_x_508:
[----:B------:R-:W-:-:S00]  /*1b230*/  BRA `(.L_x_508) ;  /* 0xfffffffc00fc7947 */ /* 0x000fc0000383ffff */
[----:B------:R-:W-:-:S00]  /*1b240*/  NOP ;  /* 0x0000000000007918 */ /* 0x000fc00000000000 */
        /* <DEDUP_REMOVED lines=11> */
.L_x_513:


//--------------------- .nv.global.init           --------------------------
	.section	.nv.global.init,"aw",@progbits
.nv.global.init:
	.type		$str$23,@object
	.size		$str$23,($str$37 - $str$23)
$str$23:
        /*0000*/ 	.byte	0x0a, 0x00
	.type		$str$37,@object
	.size		$str$37,($str$32 - $str$37)
$str$37:
        /*0002*/ 	.byte	0x3a, 0x00
	.type		$str$32,@object
	.size		$str$32,($str$29 - $str$32)
$str$32:
        /*0004*/ 	.byte	0x5f, 0x00
	.type		$str$29,@object
	.size		$str$29,($str$28 - $str$29)
$str$29:
        /*0006*/ 	.byte	0x25, 0x64, 0x00
	.type		$str$28,@object
	.size		$str$28,($str$30 - $str$28)
$str$28:
        /*0009*/ 	.byte	0x25, 0x63, 0x00
	.type		$str$30,@object
	.size		$str$30,($str$31 - $str$30)
$str$30:
        /*000c*/ 	.byte	0x25, 0x73, 0x00
	.type		$str$31,@object
	.size		$str$31,($str$35 - $str$31)
$str$31:
        /*000f*/ 	.byte	0x20, 0x6f, 0x20, 0x00
	.type		$str$35,@object
	.size		$str$35,($str$22 - $str$35)
$str$35:
        /*0013*/ 	.byte	0x70, 0x74, 0x72, 0x5b, 0x00
	.type		$str$22,@object
	.size		$str$22,($str$34 - $str$22)
$str$22:
        /*0018*/ 	.byte	0x73, 0x4f, 0x3a, 0x20, 0x00
	.type		$str$34,@object
	.size		$str$34,($str$36 - $str$34)
$str$34:
        /*001d*/ 	.byte	0x73, 0x6d, 0x65, 0x6d, 0x5f, 0x00
	.type		$str$36,@object
	.size		$str$36,($str$33 - $str$36)
$str$36:
        /*0023*/ 	.byte	0x62, 0x5d, 0x28, 0x25, 0x70, 0x29, 0x00
	.type		$str$33,@object
	.size		$str$33,($str$27 - $str$33)
$str$33:
        /*002a*/ 	.byte	0x53, 0x77, 0x3c, 0x25, 0x64, 0x2c, 0x25, 0x64, 0x2c, 0x25, 0x64, 0x3e, 0x00
	.type		$str$27,@object
	.size		$str$27,($str$26 - $str$27)
$str$27:
        /*0037*/ 	.byte	0x2f, 0x74, 0x6d, 0x70, 0x2f, 0x63, 0x75, 0x74, 0x6c, 0x61, 0x73, 0x73, 0x5f, 0x73, 0x77, 0x65
        /*0047*/ 	.byte	0x65, 0x70, 0x5f, 0x73, 0x72, 0x63, 0x2f, 0x69, 0x6e, 0x63, 0x6c, 0x75, 0x64, 0x65, 0x2f, 0x63
        /*0057*/ 	.byte	0x75, 0x74, 0x65, 0x2f, 0x61, 0x74, 0x6f, 0x6d, 0x2f, 0x63, 0x6f, 0x70, 0x79, 0x5f, 0x74, 0x72
        /*0067*/ 	.byte	0x61, 0x69, 0x74, 0x73, 0x5f, 0x73, 0x6d, 0x31, 0x30, 0x30, 0x2e, 0x68, 0x70, 0x70, 0x00
	.type		$str$26,@object
	.size		$str$26,(__unnamed_4 - $str$26)
$str$26:
        /*0076*/ 	.byte	0x28, 0x28, 0x75, 0x69, 0x6e, 0x74, 0x33, 0x32, 0x5f, 0x74, 0x28, 0x74, 0x68, 0x72, 0x65, 0x61
        /*0086*/ 	.byte	0x64, 0x49, 0x64, 0x78, 0x2e, 0x78, 0x29, 0x20, 0x2f, 0x20, 0x33, 0x32, 0x29, 0x20, 0x25, 0x20
        /*0096*/ 	.byte	0x34, 0x29, 0x20, 0x3d, 0x3d, 0x20, 0x28, 0x28, 0x28, 0x74, 0x6d, 0x65, 0x6d, 0x5f, 0x61, 0x64
        /*00a6*/ 	.byte	0x64, 0x72, 0x20, 0x3e, 0x3e, 0x20, 0x31, 0x36, 0x29, 0x20, 0x2f, 0x20, 0x33, 0x32, 0x29, 0x20
        /*00b6*/ 	.byte	0x25, 0x20, 0x34, 0x29, 0x00
	.type		__unnamed_4,@object
	.size		__unnamed_4,(__unnamed_1 - __unnamed_4)
__unnamed_4:
        /* <DEDUP_REMOVED lines=37> */
        /*030b*/ 	.byte	0x30, 0x3e, 0x3e, 0x3e, 0x3e, 0x5d, 0x00
	.type		__unnamed_1,@object
	.size		__unnamed_1,(__unnamed_5 - __unnamed_1)
__unnamed_1:
        /* <DEDUP_REMOVED lines=37> */
        /*0562*/ 	.byte	0x3a, 0x43, 0x3c, 0x30, 0x3e, 0x3e, 0x3e, 0x3e, 0x5d, 0x00
	.type		__unnamed_5,@object
	.size		__unnamed_5,(__unnamed_6 - __unnamed_5)
__unnamed_5:
        /* <DEDUP_REMOVED lines=38> */
	.type		__unnamed_6,@object
	.size		__unnamed_6,(__unnamed_7 - __unnamed_6)
__unnamed_6:
        /* <DEDUP_REMOVED lines=37> */
        /*0a16*/ 	.byte	0x74, 0x65, 0x3a, 0x3a, 0x43, 0x3c, 0x30, 0x3e, 0x3e, 0x3e, 0x3e, 0x5d, 0x00
	.type		__unnamed_7,@object
	.size		__unnamed_7,(__unnamed_2 - __unnamed_7)
__unnamed_7:
        /* <DEDUP_REMOVED lines=37> */
        /*0c73*/ 	.byte	0x63, 0x75, 0x74, 0x65, 0x3a, 0x3a, 0x43, 0x3c, 0x30, 0x3e, 0x3e, 0x3e, 0x3e, 0x5d, 0x00
	.type		__unnamed_2,@object
	.size		__unnamed_2,(__unnamed_3 - __unnamed_2)
__unnamed_2:
        /* <DEDUP_REMOVED lines=38> */
	.type		__unnamed_3,@object
	.size		__unnamed_3,(.L_3 - __unnamed_3)
__unnamed_3:
        /* <DEDUP_REMOVED lines=38> */
        /*1142*/ 	.byte	0x3e, 0x3e, 0x5d, 0x00
.L_3:


//--------------------- .nv.shared._ZN7cutlass13device_kernelINS_4fmha6kernel36Sm100FmhaFwdKernelTmaWarpspecializedIN4cute5tupleIJiiiNS5_IJNS5_IJiiEEEiEEEEEENS1_10collective38Sm100FmhaFwdMainloopTmaWarpspecializedINS_6half_tEffNS5_IJNS4_1CILi256EEENSC_ILi64EEENSC_ILi128EEEEEENS5_IJiNSC_ILi1EEES7_EEENS5_IJiSH_NS5_IJNS5_IJNSC_ILi0EEEiEEEiEEEEEESM_NS9_6NoMaskENS5_IJNSC_ILi2EEESH_SH_EEENSC_ILb0EEEEENS9_38Sm100FmhaFwdEpilogueTmaWarpspecializedISB_fNS5_IJSF_SF_SE_EEESI_NS5_IJSH_S7_EEESQ_EENS2_23PersistentTileSchedulerENS2_41Sm100FmhaCtxKernelWarpspecializedScheduleEEEEEvNT_6ParamsE --------------------------
	.section	.nv.shared._ZN7cutlass13device_kernelINS_4fmha6kernel36Sm100FmhaFwdKernelTmaWarpspecializedIN4cute5tupleIJiiiNS5_IJNS5_IJiiEEEiEEEEEENS1_10collective38Sm100FmhaFwdMainloopTmaWarpspecializedINS_6half_tEffNS5_IJNS4_1CILi256EEENSC_ILi64EEENSC_ILi128EEEEEENS5_IJiNSC_ILi1EEES7_EEENS5_IJiSH_NS5_IJNS5_IJNSC_ILi0EEEiEEEiEEEEEESM_NS9_6NoMaskENS5_IJNSC_ILi2EEESH_SH_EEENSC_ILb0EEEEENS9_38Sm100FmhaFwdEpilogueTmaWarpspecializedISB_fNS5_IJSF_SF_SE_EEESI_NS5_IJSH_S7_EEESQ_EENS2_23PersistentTileSchedulerENS2_41Sm100FmhaCtxKernelWarpspecializedScheduleEEEEEvNT_6ParamsE,"aw",@nobits
	.sectionflags	@""
	.align	16
	.zero		1024


//--------------------- .nv.shared.reserved.0     --------------------------
	.section	.nv.shared.reserved.0,"aw",@nobits
	.weak		__nv_reservedSMEM_offset_0_alias
	.size		__nv_reservedSMEM_offset_0_alias, 0, 64
	.other		__nv_reservedSMEM_offset_0_alias,@"STO_CUDA_RESERVED_SHARED STV_DEFAULT"
__nv_reservedSMEM_offset_0_alias:
	.zero		0
.nv.shared.reserved.0:
	.zero		64
	.weak		__nv_reservedSMEM_tcgen05_partition
	.type		__nv_reservedSMEM_tcgen05_partition,@object
	.size		__nv_reservedSMEM_tcgen05_partition,(.L_0 - __nv_reservedSMEM_tcgen05_partition)
__nv_reservedSMEM_tcgen05_partition:
	.zero		32
.L_0:


//--------------------- .nv.global                --------------------------
	.section	.nv.global,"aw",@nobits
.nv.global:
	.type		_ZN39_INTERNAL_eb740bae_4_k_cu_c6c4a568_27104cute1_E,@object
	.size		_ZN39_INTERNAL_eb740bae_4_k_cu_c6c4a568_27104cute1_E,(_ZN39_INTERNAL_eb740bae_4_k_cu_c6c4a568_27104cuda3std3__45__cpo6cbeginE - _ZN39_INTERNAL_eb740bae_4_k_cu_c6c4a568_27104cute1_E)
_ZN39_INTERNAL_eb740bae_4_k_cu_c6c4a568_27104cute1_E:
	.zero		1
	.type		_ZN39_INTERNAL_eb740bae_4_k_cu_c6c4a568_27104cuda3std3__45__cpo6cbeginE,@object
	.size		_ZN39_INTERNAL_eb740bae_4_k_cu_c6c4a568_27104cuda3std3__45__cpo6cbeginE,(_ZN39_INTERNAL_eb740bae_4_k_cu_c6c4a568_27104cuda3std3__48in_placeE - _ZN39_INTERNAL_eb740bae_4_k_cu_c6c4a568_27104cuda3std3__45__cpo6cbeginE)
_ZN39_INTERNAL_eb740bae_4_k_cu_c6c4a568_27104cuda3std3__45__cpo6cbeginE:
	.zero		1
	.type		_ZN39_INTERNAL_eb740bae_4_k_cu_c6c4a568_27104cuda3std3__48in_placeE,@object
	.size		_ZN39_INTERNAL_eb740bae_4_k_cu_c6c4a568_27104cuda3std3__48in_placeE,(_ZN39_INTERNAL_eb740bae_4_k_cu_c6c4a568_27104cuda3std6ranges3__45__cpo9iter_moveE - _ZN39_INTERNAL_eb740bae_4_k_cu_c6c4a568_27104cuda3std3__48in_placeE)
_ZN39_INTERNAL_eb740bae_4_k_cu_c6c4a568_27104cuda3std3__48in_placeE:
	.zero		1
	.type		_ZN39_INTERNAL_eb740bae_4_k_cu_c6c4a568_27104cuda3std6ranges3__45__cpo9iter_moveE,@object
	.size		_ZN39_INTERNAL_eb740bae_4_k_cu_c6c4a568_27104cuda3std6ranges3__45__cpo9iter_moveE,(_ZN39_INTERNAL_eb740bae_4_k_cu_c6c4a568_27104cuda3std3__45__cpo5beginE - _ZN39_INTERNAL_eb740bae_4_k_cu_c6c4a568_27104cuda3std6ranges3__45__cpo9iter_moveE)
_ZN39_INTERNAL_eb740bae_4_k_cu_c6c4a568_27104cuda3std6ranges3__45__cpo9iter_moveE:
	.zero		1
	.type		_ZN39_INTERNAL_eb740bae_4_k_cu_c6c4a568_27104cuda3std3__45__cpo5beginE,@object
	.size		_ZN39_INTERNAL_eb740bae_4_k_cu_c6c4a568_27104cuda3std3__45__cpo5beginE,(_ZN39_INTERNAL_eb740bae_4_k_cu_c6c4a568_27104cuda3std3__441_GLOBAL__N__eb740bae_4_k_cu_c6c4a568_27106ignoreE - _ZN39_INTERNAL_eb740bae_4_k_cu_c6c4a568_27104cuda3std3__45__cpo5beginE)
_ZN39_INTERNAL_eb740bae_4_k_cu_c6c4a568_27104cuda3std3__45__cpo5beginE:
	.zero		1
	.type		_ZN39_INTERNAL_eb740bae_4_k_cu_c6c4a568_27104cuda3std3__441_GLOBAL__N__eb740bae_4_k_cu_c6c4a568_27106ignoreE,@object
	.size		_ZN39_INTERNAL_eb740bae_4_k_cu_c6c4a568_27104cuda3std3__441_GLOBAL__N__eb740bae_4_k_cu_c6c4a568_27106ignoreE,(_ZN39_INTERNAL_eb740bae_4_k_cu_c6c4a568_27104cute7productE - _ZN39_INTERNAL_eb740bae_4_k_cu_c6c4a568_27104cuda3std3__441_GLOBAL__N__eb740bae_4_k_cu_c6c4a568_27106ignoreE)
_ZN39_INTERNAL_eb740bae_4_k_cu_c6c4a568_27104cuda3std3__441_GLOBAL__N__eb740bae_4_k_cu_c6c4a568_27106ignoreE:
	.zero		1
	.type		_ZN39_INTERNAL_eb740bae_4_k_cu_c6c4a568_27104cute7productE,@object
	.size		_ZN39_INTERNAL_eb740bae_4_k_cu_c6c4a568_27104cute7productE,(_ZN39_INTERNAL_eb740bae_4_k_cu_c6c4a568_27104cuda3std3__45__cpo3endE - _ZN39_INTERNAL_eb740bae_4_k_cu_c6c4a568_27104cute7productE)
_ZN39_INTERNAL_eb740bae_4_k_cu_c6c4a568_27104cute7productE:
	.zero		1
	.type		_ZN39_INTERNAL_eb740bae_4_k_cu_c6c4a568_27104cuda3std3__45__cpo3endE,@object
	.size		_ZN39_INTERNAL_eb740bae_4_k_cu_c6c4a568_27104cuda3std3__45__cpo3endE,(_ZN39_INTERNAL_eb740bae_4_k_cu_c6c4a568_27104cuda3std3__419piecewise_constructE - _ZN39_INTERNAL_eb740bae_4_k_cu_c6c4a568_27104cuda3std3__45__cpo3endE)
_ZN39_INTERNAL_eb740bae_4_k_cu_c6c4a568_27104cuda3std3__45__cpo3endE:
	.zero		1
	.type		_ZN39_INTERNAL_eb740bae_4_k_cu_c6c4a568_27104cuda3std3__419piecewise_constructE,@object
	.size		_ZN39_INTERNAL_eb740bae_4_k_cu_c6c4a568_27104cuda3std3__419piecewise_constructE,(_ZN39_INTERNAL_eb740bae_4_k_cu_c6c4a568_27104cuda3std3__45__cpo4cendE - _ZN39_INTERNAL_eb740bae_4_k_cu_c6c4a568_27104cuda3std3__419piecewise_constructE)
_ZN39_INTERNAL_eb740bae_4_k_cu_c6c4a568_27104cuda3std3__419piecewise_constructE:
	.zero		1
	.type		_ZN39_INTERNAL_eb740bae_4_k_cu_c6c4a568_27104cuda3std3__45__cpo4cendE,@object
	.size		_ZN39_INTERNAL_eb740bae_4_k_cu_c6c4a568_27104cuda3std3__45__cpo4cendE,(_ZN39_INTERNAL_eb740bae_4_k_cu_c6c4a568_27104cuda3std6ranges3__45__cpo4swapE - _ZN39_INTERNAL_eb740bae_4_k_cu_c6c4a568_27104cuda3std3__45__cpo4cendE)
_ZN39_INTERNAL_eb740bae_4_k_cu_c6c4a568_27104cuda3std3__45__cpo4cendE:
	.zero		1
	.type		_ZN39_INTERNAL_eb740bae_4_k_cu_c6c4a568_27104cuda3std6ranges3__45__cpo4swapE,@object
	.size		_ZN39_INTERNAL_eb740bae_4_k_cu_c6c4a568_27104cuda3std6ranges3__45__cpo4swapE,(.L_15 - _ZN39_INTERNAL_eb740bae_4_k_cu_c6c4a568_27104cuda3std6ranges3__45__cpo4swapE)
_ZN39_INTERNAL_eb740bae_4_k_cu_c6c4a568_27104cuda3std6ranges3__45__cpo4swapE:
	.zero		1
.L_15:


//--------------------- .nv.constant0._ZN7cutlass13device_kernelINS_4fmha6kernel36Sm100FmhaFwdKernelTmaWarpspecializedIN4cute5tupleIJiiiNS5_IJNS5_IJiiEEEiEEEEEENS1_10collective38Sm100FmhaFwdMainloopTmaWarpspecializedINS_6half_tEffNS5_IJNS4_1CILi256EEENSC_ILi64EEENSC_ILi128EEEEEENS5_IJiNSC_ILi1EEES7_EEENS5_IJiSH_NS5_IJNS5_IJNSC_ILi0EEEiEEEiEEEEEESM_NS9_6NoMaskENS5_IJNSC_ILi2EEESH_SH_EEENSC_ILb0EEEEENS9_38Sm100FmhaFwdEpilogueTmaWarpspecializedISB_fNS5_IJSF_SF_SE_EEESI_NS5_IJSH_S7_EEESQ_EENS2_23PersistentTileSchedulerENS2_41Sm100FmhaCtxKernelWarpspecializedScheduleEEEEEvNT_6ParamsE --------------------------
	.section	.nv.constant0._ZN7cutlass13device_kernelINS_4fmha6kernel36Sm100FmhaFwdKernelTmaWarpspecializedIN4cute5tupleIJiiiNS5_IJNS5_IJiiEEEiEEEEEENS1_10collective38Sm100FmhaFwdMainloopTmaWarpspecializedINS_6half_tEffNS5_IJNS4_1CILi256EEENSC_ILi64EEENSC_ILi128EEEEEENS5_IJiNSC_ILi1EEES7_EEENS5_IJiSH_NS5_IJNS5_IJNSC_ILi0EEEiEEEiEEEEEESM_NS9_6NoMaskENS5_IJNSC_ILi2EEESH_SH_EEENSC_ILb0EEEEENS9_38Sm100FmhaFwdEpilogueTmaWarpspecializedISB_fNS5_IJSF_SF_SE_EEESI_NS5_IJSH_S7_EEESQ_EENS2_23PersistentTileSchedulerENS2_41Sm100FmhaCtxKernelWarpspecializedScheduleEEEEEvNT_6ParamsE,"a",@progbits
	.sectionflags	@""
	.align	4
.nv.constant0._ZN7cutlass13device_kernelINS_4fmha6kernel36Sm100FmhaFwdKernelTmaWarpspecializedIN4cute5tupleIJiiiNS5_IJNS5_IJiiEEEiEEEEEENS1_10collective38Sm100FmhaFwdMainloopTmaWarpspecializedINS_6half_tEffNS5_IJNS4_1CILi256EEENSC_ILi64EEENSC_ILi128EEEEEENS5_IJiNSC_ILi1EEES7_EEENS5_IJiSH_NS5_IJNS5_IJNSC_ILi0EEEiEEEiEEEEEESM_NS9_6NoMaskENS5_IJNSC_ILi2EEESH_SH_EEENSC_ILb0EEEEENS9_38Sm100FmhaFwdEpilogueTmaWarpspecializedISB_fNS5_IJSF_SF_SE_EEESI_NS5_IJSH_S7_EEESQ_EENS2_23PersistentTileSchedulerENS2_41Sm100FmhaCtxKernelWarpspecializedScheduleEEEEEvNT_6ParamsE:
	.zero		2432


//--------------------- SYMBOLS --------------------------

	.type		.nv.reservedSmem.offset0,@object
	.size		.nv.reservedSmem.offset0,0x4
	.type		.nv.reservedSmem.cap,@object
	.size		.nv.reservedSmem.cap,0x4
	.type		vprintf,@function
	.type		__assertfail,@function
